//
// Generated by NVIDIA NVVM Compiler
//
// Compiler Build ID: CL-36424714
// Cuda compilation tools, release 13.0, V13.0.88
// Based on NVVM 20.0.0
//

.version 9.0
.target sm_100
.address_size 64

	// .globl	_Z4fillv
.global .align 4 .b8 vector[4096];
.global .align 4 .u32 last_run;
// _ZZ22parallel_redution_warpvE3sum has been demoted
// _ZZ23parallel_redution_blockvE13shared_vector has been demoted
// _ZZ34parallel_redution_block_branchlessvE13shared_vector has been demoted
// _ZZ35parallel_redution_block_interleavedvE13shared_vector has been demoted

.visible .entry _Z4fillv()
{
	.reg .pred 	%p<2>;
	.reg .b32 	%r<37>;
	.reg .b64 	%rd<4>;

	mov.b32 	%r36, 0;
	mov.u64 	%rd2, vector;
$L__BB0_1:
	shl.b32 	%r4, %r36, 1;
	mul.wide.u32 	%rd1, %r36, 4;
	add.s64 	%rd3, %rd2, %rd1;
	st.global.u32 	[%rd3], %r4;
	add.s32 	%r5, %r4, 2;
	st.global.u32 	[%rd3+4], %r5;
	add.s32 	%r6, %r4, 4;
	st.global.u32 	[%rd3+8], %r6;
	add.s32 	%r7, %r4, 6;
	st.global.u32 	[%rd3+12], %r7;
	add.s32 	%r8, %r4, 8;
	st.global.u32 	[%rd3+16], %r8;
	add.s32 	%r9, %r4, 10;
	st.global.u32 	[%rd3+20], %r9;
	add.s32 	%r10, %r4, 12;
	st.global.u32 	[%rd3+24], %r10;
	add.s32 	%r11, %r4, 14;
	st.global.u32 	[%rd3+28], %r11;
	add.s32 	%r12, %r4, 16;
	st.global.u32 	[%rd3+32], %r12;
	add.s32 	%r13, %r4, 18;
	st.global.u32 	[%rd3+36], %r13;
	add.s32 	%r14, %r4, 20;
	st.global.u32 	[%rd3+40], %r14;
	add.s32 	%r15, %r4, 22;
	st.global.u32 	[%rd3+44], %r15;
	add.s32 	%r16, %r4, 24;
	st.global.u32 	[%rd3+48], %r16;
	add.s32 	%r17, %r4, 26;
	st.global.u32 	[%rd3+52], %r17;
	add.s32 	%r18, %r4, 28;
	st.global.u32 	[%rd3+56], %r18;
	add.s32 	%r19, %r4, 30;
	st.global.u32 	[%rd3+60], %r19;
	add.s32 	%r20, %r4, 32;
	st.global.u32 	[%rd3+64], %r20;
	add.s32 	%r21, %r4, 34;
	st.global.u32 	[%rd3+68], %r21;
	add.s32 	%r22, %r4, 36;
	st.global.u32 	[%rd3+72], %r22;
	add.s32 	%r23, %r4, 38;
	st.global.u32 	[%rd3+76], %r23;
	add.s32 	%r24, %r4, 40;
	st.global.u32 	[%rd3+80], %r24;
	add.s32 	%r25, %r4, 42;
	st.global.u32 	[%rd3+84], %r25;
	add.s32 	%r26, %r4, 44;
	st.global.u32 	[%rd3+88], %r26;
	add.s32 	%r27, %r4, 46;
	st.global.u32 	[%rd3+92], %r27;
	add.s32 	%r28, %r4, 48;
	st.global.u32 	[%rd3+96], %r28;
	add.s32 	%r29, %r4, 50;
	st.global.u32 	[%rd3+100], %r29;
	add.s32 	%r30, %r4, 52;
	st.global.u32 	[%rd3+104], %r30;
	add.s32 	%r31, %r4, 54;
	st.global.u32 	[%rd3+108], %r31;
	add.s32 	%r32, %r4, 56;
	st.global.u32 	[%rd3+112], %r32;
	add.s32 	%r33, %r4, 58;
	st.global.u32 	[%rd3+116], %r33;
	add.s32 	%r34, %r4, 60;
	st.global.u32 	[%rd3+120], %r34;
	add.s32 	%r35, %r4, 62;
	st.global.u32 	[%rd3+124], %r35;
	add.s32 	%r36, %r36, 32;
	setp.ne.s32 	%p1, %r36, 1024;
	@%p1 bra 	$L__BB0_1;
	ret;

}
	// .globl	_Z13read_last_runf
.visible .entry _Z13read_last_runf(
	.param .f32 _Z13read_last_runf_param_0
)
{
	.reg .b32 	%r<2>;

	mov.b32 	%r1, -1;
	st.global.u32 	[last_run], %r1;
	ret;

}
	// .globl	_Z22parallel_redution_warpv
.visible .entry _Z22parallel_redution_warpv()
{
	.reg .pred 	%p<10>;
	.reg .b32 	%r<20>;
	.reg .b64 	%rd<4>;
	// demoted variable
	.shared .align 4 .u32 _ZZ22parallel_redution_warpvE3sum;
	mov.b32 	%r5, 0;
	st.shared.u32 	[_ZZ22parallel_redution_warpvE3sum], %r5;
	mov.u32 	%r6, %tid.x;
	mov.u32 	%r1, %ctaid.x;
	mov.u32 	%r7, %ntid.x;
	mad.lo.s32 	%r2, %r1, %r7, %r6;
	and.b32  	%r3, %r6, 992;
	mul.wide.s32 	%rd1, %r2, 4;
	mov.u64 	%rd2, vector;
	add.s64 	%rd3, %rd2, %rd1;
	ld.global.u32 	%r8, [%rd3];
	shfl.sync.down.b32	%r9|%p1, %r8, 16, 31, -1;
	add.s32 	%r10, %r9, %r8;
	shfl.sync.down.b32	%r11|%p2, %r10, 8, 31, -1;
	add.s32 	%r12, %r11, %r10;
	shfl.sync.down.b32	%r13|%p3, %r12, 4, 31, -1;
	add.s32 	%r14, %r13, %r12;
	shfl.sync.down.b32	%r15|%p4, %r14, 2, 31, -1;
	add.s32 	%r16, %r15, %r14;
	shfl.sync.down.b32	%r17|%p5, %r16, 1, 31, -1;
	add.s32 	%r4, %r17, %r16;
	bar.sync 	0;
	setp.ne.s32 	%p6, %r2, %r3;
	@%p6 bra 	$L__BB2_2;
	atom.shared.add.u32 	%r18, [_ZZ22parallel_redution_warpvE3sum], %r4;
$L__BB2_2:
	setp.ne.s32 	%p7, %r2, %r3;
	setp.ne.s32 	%p8, %r1, 0;
	or.pred  	%p9, %p8, %p7;
	@%p9 bra 	$L__BB2_4;
	ld.shared.u32 	%r19, [_ZZ22parallel_redution_warpvE3sum];
	st.global.u32 	[last_run], %r19;
$L__BB2_4:
	ret;

}
	// .globl	_Z23parallel_redution_blockv
.visible .entry _Z23parallel_redution_blockv()
{
	.reg .pred 	%p<5>;
	.reg .b32 	%r<21>;
	.reg .b64 	%rd<4>;
	// demoted variable
	.shared .align 4 .b8 _ZZ23parallel_redution_blockvE13shared_vector[4096];
	mov.u32 	%r6, %tid.x;
	mov.u32 	%r7, %ctaid.x;
	mov.u32 	%r1, %ntid.x;
	mad.lo.s32 	%r2, %r7, %r1, %r6;
	bar.sync 	0;
	mul.wide.s32 	%rd1, %r2, 4;
	mov.u64 	%rd2, vector;
	add.s64 	%rd3, %rd2, %rd1;
	ld.global.u32 	%r8, [%rd3];
	shl.b32 	%r9, %r2, 2;
	mov.u32 	%r10, _ZZ23parallel_redution_blockvE13shared_vector;
	add.s32 	%r3, %r10, %r9;
	st.volatile.shared.u32 	[%r3], %r8;
	bar.sync 	0;
	setp.lt.u32 	%p1, %r1, 2;
	@%p1 bra 	$L__BB3_5;
	mov.b32 	%r20, 1;
$L__BB3_2:
	bar.sync 	0;
	shl.b32 	%r5, %r20, 1;
	add.s32 	%r12, %r5, -1;
	and.b32  	%r13, %r12, %r2;
	setp.ne.s32 	%p2, %r13, 0;
	@%p2 bra 	$L__BB3_4;
	shl.b32 	%r14, %r20, 2;
	add.s32 	%r15, %r3, %r14;
	ld.volatile.shared.u32 	%r16, [%r15];
	ld.volatile.shared.u32 	%r17, [%r3];
	add.s32 	%r18, %r17, %r16;
	st.volatile.shared.u32 	[%r3], %r18;
$L__BB3_4:
	bar.sync 	0;
	setp.lt.u32 	%p3, %r5, %r1;
	mov.u32 	%r20, %r5;
	@%p3 bra 	$L__BB3_2;
$L__BB3_5:
	setp.ne.s32 	%p4, %r2, 0;
	@%p4 bra 	$L__BB3_7;
	ld.volatile.shared.u32 	%r19, [_ZZ23parallel_redution_blockvE13shared_vector];
	st.global.u32 	[last_run], %r19;
$L__BB3_7:
	ret;

}
	// .globl	_Z34parallel_redution_block_branchlessv
.visible .entry _Z34parallel_redution_block_branchlessv()
{
	.reg .pred 	%p<5>;
	.reg .b32 	%r<25>;
	.reg .b64 	%rd<4>;
	// demoted variable
	.shared .align 4 .b8 _ZZ34parallel_redution_block_branchlessvE13shared_vector[4096];
	mov.u32 	%r1, %tid.x;
	mov.u32 	%r8, %ctaid.x;
	mov.u32 	%r2, %ntid.x;
	mad.lo.s32 	%r3, %r8, %r2, %r1;
	bar.sync 	0;
	mul.wide.s32 	%rd1, %r3, 4;
	mov.u64 	%rd2, vector;
	add.s64 	%rd3, %rd2, %rd1;
	ld.global.u32 	%r9, [%rd3];
	shl.b32 	%r10, %r3, 2;
	mov.u32 	%r11, _ZZ34parallel_redution_block_branchlessvE13shared_vector;
	add.s32 	%r12, %r11, %r10;
	st.volatile.shared.u32 	[%r12], %r9;
	bar.sync 	0;
	setp.lt.u32 	%p1, %r2, 2;
	@%p1 bra 	$L__BB4_5;
	shl.b32 	%r4, %r1, 1;
	mov.b32 	%r24, 1;
$L__BB4_2:
	mul.lo.s32 	%r6, %r4, %r24;
	bar.sync 	0;
	setp.ge.u32 	%p2, %r6, %r2;
	@%p2 bra 	$L__BB4_4;
	add.s32 	%r14, %r6, %r24;
	shl.b32 	%r15, %r14, 2;
	add.s32 	%r17, %r11, %r15;
	ld.volatile.shared.u32 	%r18, [%r17];
	shl.b32 	%r19, %r6, 2;
	add.s32 	%r20, %r11, %r19;
	ld.volatile.shared.u32 	%r21, [%r20];
	add.s32 	%r22, %r21, %r18;
	st.volatile.shared.u32 	[%r20], %r22;
$L__BB4_4:
	bar.sync 	0;
	shl.b32 	%r24, %r24, 1;
	setp.lt.u32 	%p3, %r24, %r2;
	@%p3 bra 	$L__BB4_2;
$L__BB4_5:
	setp.ne.s32 	%p4, %r3, 0;
	@%p4 bra 	$L__BB4_7;
	ld.volatile.shared.u32 	%r23, [_ZZ34parallel_redution_block_branchlessvE13shared_vector];
	st.global.u32 	[last_run], %r23;
$L__BB4_7:
	ret;

}
	// .globl	_Z35parallel_redution_block_interleavedv
.visible .entry _Z35parallel_redution_block_interleavedv()
{
	.reg .pred 	%p<5>;
	.reg .b32 	%r<18>;
	.reg .b64 	%rd<4>;
	// demoted variable
	.shared .align 4 .b8 _ZZ35parallel_redution_block_interleavedvE13shared_vector[4096];
	mov.u32 	%r6, %tid.x;
	mov.u32 	%r7, %ctaid.x;
	mov.u32 	%r17, %ntid.x;
	mad.lo.s32 	%r2, %r7, %r17, %r6;
	bar.sync 	0;
	mul.wide.s32 	%rd1, %r2, 4;
	mov.u64 	%rd2, vector;
	add.s64 	%rd3, %rd2, %rd1;
	ld.global.u32 	%r8, [%rd3];
	shl.b32 	%r9, %r2, 2;
	mov.u32 	%r10, _ZZ35parallel_redution_block_interleavedvE13shared_vector;
	add.s32 	%r3, %r10, %r9;
	st.volatile.shared.u32 	[%r3], %r8;
	bar.sync 	0;
	setp.lt.u32 	%p1, %r17, 2;
	@%p1 bra 	$L__BB5_4;
$L__BB5_1:
	shr.u32 	%r5, %r17, 1;
	bar.sync 	0;
	setp.ge.s32 	%p2, %r2, %r5;
	@%p2 bra 	$L__BB5_3;
	shl.b32 	%r11, %r5, 2;
	add.s32 	%r12, %r3, %r11;
	ld.volatile.shared.u32 	%r13, [%r12];
	ld.volatile.shared.u32 	%r14, [%r3];
	add.s32 	%r15, %r14, %r13;
	st.volatile.shared.u32 	[%r3], %r15;
$L__BB5_3:
	bar.sync 	0;
	setp.gt.u32 	%p3, %r17, 3;
	mov.u32 	%r17, %r5;
	@%p3 bra 	$L__BB5_1;
$L__BB5_4:
	setp.ne.s32 	%p4, %r2, 0;
	@%p4 bra 	$L__BB5_6;
	ld.volatile.shared.u32 	%r16, [_ZZ35parallel_redution_block_interleavedvE13shared_vector];
	st.global.u32 	[last_run], %r16;
$L__BB5_6:
	ret;

}


// ===== COMPILED SASS (sm_100) =====

	.target	sm_100

	.elftype	@"ET_EXEC"


//--------------------- .note.nv.tkinfo           --------------------------
	.section	.note.nv.tkinfo,"",@"SHT_NOTE"
	.sectionflags	@"SHF_NOTE_NV_TKINFO"
	.tkinfo
        /*0018*/ 	.word	0x00000002
        /*0030*/ 	.string	""
        /*0030*/ 	.string	"ptxas"
        /*0030*/ 	.string	"Cuda compilation tools, release 13.0, V13.0.88"
        /*0030*/ 	.string	"Build cuda_13.0.r13.0/compiler.36424714_0"
        /*0030*/ 	.string	"-arch sm_100 -m 64 "



//--------------------- .note.nv.cuinfo           --------------------------
	.section	.note.nv.cuinfo,"",@"SHT_NOTE"
	.sectionflags	@"SHF_NOTE_NV_CUINFO"
        /*0018*/ 	.short	0x0002
        /*001a*/ 	.short	0x0064
        /*001c*/ 	.short	0x0082
	.zero		2


//--------------------- .nv.info                  --------------------------
	.section	.nv.info,"",@"SHT_CUDA_INFO"
	.align	4


	//----- nvinfo : EIATTR_REGCOUNT
	.align		4
        /*0000*/ 	.byte	0x04, 0x2f
        /*0002*/ 	.short	(.L_3 - .L_2)
	.align		4
.L_2:
        /*0004*/ 	.word	index@(_Z4fillv)
        /*0008*/ 	.word	0x0000001e


	//----- nvinfo : EIATTR_FRAME_SIZE
	.align		4
.L_3:
        /*000c*/ 	.byte	0x04, 0x11
        /*000e*/ 	.short	(.L_5 - .L_4)
	.align		4
.L_4:
        /*0010*/ 	.word	index@(_Z4fillv)
        /*0014*/ 	.word	0x00000000


	//----- nvinfo : EIATTR_REGCOUNT
	.align		4
.L_5:
        /*0018*/ 	.byte	0x04, 0x2f
        /*001a*/ 	.short	(.L_7 - .L_6)
	.align		4
.L_6:
        /*001c*/ 	.word	index@(_Z13read_last_runf)
        /*0020*/ 	.word	0x00000008


	//----- nvinfo : EIATTR_FRAME_SIZE
	.align		4
.L_7:
        /*0024*/ 	.byte	0x04, 0x11
        /*0026*/ 	.short	(.L_9 - .L_8)
	.align		4
.L_8:
        /*0028*/ 	.word	index@(_Z13read_last_runf)
        /*002c*/ 	.word	0x00000000


	//----- nvinfo : EIATTR_REGCOUNT
	.align		4
.L_9:
        /*0030*/ 	.byte	0x04, 0x2f
        /*0032*/ 	.short	(.L_11 - .L_10)
	.align		4
.L_10:
        /*0034*/ 	.word	index@(_Z22parallel_redution_warpv)
        /*0038*/ 	.word	0x0000000e


	//----- nvinfo : EIATTR_FRAME_SIZE
	.align		4
.L_11:
        /*003c*/ 	.byte	0x04, 0x11
        /*003e*/ 	.short	(.L_13 - .L_12)
	.align		4
.L_12:
        /*0040*/ 	.word	index@(_Z22parallel_redution_warpv)
        /*0044*/ 	.word	0x00000000


	//----- nvinfo : EIATTR_REGCOUNT
	.align		4
.L_13:
        /*0048*/ 	.byte	0x04, 0x2f
        /*004a*/ 	.short	(.L_15 - .L_14)
	.align		4
.L_14:
        /*004c*/ 	.word	index@(_Z23parallel_redution_blockv)
        /*0050*/ 	.word	0x0000000c


	//----- nvinfo : EIATTR_FRAME_SIZE
	.align		4
.L_15:
        /*0054*/ 	.byte	0x04, 0x11
        /*0056*/ 	.short	(.L_17 - .L_16)
	.align		4
.L_16:
        /*0058*/ 	.word	index@(_Z23parallel_redution_blockv)
        /*005c*/ 	.word	0x00000000


	//----- nvinfo : EIATTR_REGCOUNT
	.align		4
.L_17:
        /*0060*/ 	.byte	0x04, 0x2f
        /*0062*/ 	.short	(.L_19 - .L_18)
	.align		4
.L_18:
        /*0064*/ 	.word	index@(_Z34parallel_redution_block_branchlessv)
        /*0068*/ 	.word	0x0000000a


	//----- nvinfo : EIATTR_FRAME_SIZE
	.align		4
.L_19:
        /*006c*/ 	.byte	0x04, 0x11
        /*006e*/ 	.short	(.L_21 - .L_20)
	.align		4
.L_20:
        /*0070*/ 	.word	index@(_Z34parallel_redution_block_branchlessv)
        /*0074*/ 	.word	0x00000000


	//----- nvinfo : EIATTR_REGCOUNT
	.align		4
.L_21:
        /*0078*/ 	.byte	0x04, 0x2f
        /*007a*/ 	.short	(.L_23 - .L_22)
	.align		4
.L_22:
        /*007c*/ 	.word	index@(_Z35parallel_redution_block_interleavedv)
        /*0080*/ 	.word	0x0000000a


	//----- nvinfo : EIATTR_FRAME_SIZE
	.align		4
.L_23:
        /*0084*/ 	.byte	0x04, 0x11
        /*0086*/ 	.short	(.L_25 - .L_24)
	.align		4
.L_24:
        /*0088*/ 	.word	index@(_Z35parallel_redution_block_interleavedv)
        /*008c*/ 	.word	0x00000000


	//----- nvinfo : EIATTR_MIN_STACK_SIZE
	.align		4
.L_25:
        /*0090*/ 	.byte	0x04, 0x12
        /*0092*/ 	.short	(.L_27 - .L_26)
	.align		4
.L_26:
        /*0094*/ 	.word	index@(_Z35parallel_redution_block_interleavedv)
        /*0098*/ 	.word	0x00000000


	//----- nvinfo : EIATTR_MIN_STACK_SIZE
	.align		4
.L_27:
        /*009c*/ 	.byte	0x04, 0x12
        /*009e*/ 	.short	(.L_29 - .L_28)
	.align		4
.L_28:
        /*00a0*/ 	.word	index@(_Z34parallel_redution_block_branchlessv)
        /*00a4*/ 	.word	0x00000000


	//----- nvinfo : EIATTR_MIN_STACK_SIZE
	.align		4
.L_29:
        /*00a8*/ 	.byte	0x04, 0x12
        /*00aa*/ 	.short	(.L_31 - .L_30)
	.align		4
.L_30:
        /*00ac*/ 	.word	index@(_Z23parallel_redution_blockv)
        /*00b0*/ 	.word	0x00000000


	//----- nvinfo : EIATTR_MIN_STACK_SIZE
	.align		4
.L_31:
        /*00b4*/ 	.byte	0x04, 0x12
        /*00b6*/ 	.short	(.L_33 - .L_32)
	.align		4
.L_32:
        /*00b8*/ 	.word	index@(_Z22parallel_redution_warpv)
        /*00bc*/ 	.word	0x00000000


	//----- nvinfo : EIATTR_MIN_STACK_SIZE
	.align		4
.L_33:
        /*00c0*/ 	.byte	0x04, 0x12
        /*00c2*/ 	.short	(.L_35 - .L_34)
	.align		4
.L_34:
        /*00c4*/ 	.word	index@(_Z13read_last_runf)
        /*00c8*/ 	.word	0x00000000


	//----- nvinfo : EIATTR_MIN_STACK_SIZE
	.align		4
.L_35:
        /*00cc*/ 	.byte	0x04, 0x12
        /*00ce*/ 	.short	(.L_37 - .L_36)
	.align		4
.L_36:
        /*00d0*/ 	.word	index@(_Z4fillv)
        /*00d4*/ 	.word	0x00000000
.L_37:


//--------------------- .nv.compat                --------------------------
	.section	.nv.compat,"",@"SHT_CUDA_COMPAT_INFO"
	.align	4
        /*0000*/ 	.byte	0x02, 0x09, 0x00, 0x00, 0x02, 0x02, 0x01, 0x00, 0x02, 0x05, 0x05, 0x00, 0x03, 0x07, 0x01, 0x01
        /*0010*/ 	.byte	0x02, 0x03, 0x00, 0x00, 0x02, 0x06, 0x01, 0x00, 0x04, 0x0b, 0x08, 0x00, 0x09, 0x00, 0x00, 0x00
        /*0020*/ 	.byte	0x00, 0x00, 0x00, 0x00


//--------------------- .nv.info._Z35parallel_redution_block_interleavedv --------------------------
	.section	.nv.info._Z35parallel_redution_block_interleavedv,"",@"SHT_CUDA_INFO"
	.sectionflags	@""
	.align	4


	//----- nvinfo : EIATTR_CUDA_API_VERSION
	.align		4
        /*0000*/ 	.byte	0x04, 0x37
        /*0002*/ 	.short	(.L_39 - .L_38)
.L_38:
        /*0004*/ 	.word	0x00000082


	//----- nvinfo : EIATTR_SPARSE_MMA_MASK
	.align		4
.L_39:
        /*0008*/ 	.byte	0x03, 0x50
        /*000a*/ 	.short	0x0000


	//----- nvinfo : EIATTR_MAXREG_COUNT
	.align		4
        /*000c*/ 	.byte	0x03, 0x1b
        /*000e*/ 	.short	0x00ff


	//----- nvinfo : EIATTR_NUM_BARRIERS
	.align		4
        /*0010*/ 	.byte	0x02, 0x4c
        /*0012*/ 	.byte	0x01
	.zero		1


	//----- nvinfo : EIATTR_MERCURY_ISA_VERSION
	.align		4
        /*0014*/ 	.byte	0x03, 0x5f
        /*0016*/ 	.short	0x0101


	//----- nvinfo : EIATTR_VRC_CTA_INIT_COUNT
	.align		4
        /*0018*/ 	.byte	0x02, 0x4a
	.zero		1
	.zero		1


	//----- nvinfo : EIATTR_EXIT_INSTR_OFFSETS
	.align		4
        /*001c*/ 	.byte	0x04, 0x1c
        /*001e*/ 	.short	(.L_41 - .L_40)


	//   ....[0]....
.L_40:
        /*0020*/ 	.word	0x000001f0


	//   ....[1]....
        /*0024*/ 	.word	0x00000260


	//----- nvinfo : EIATTR_SW_WAR
	.align		4
.L_41:
        /*0028*/ 	.byte	0x04, 0x36
        /*002a*/ 	.short	(.L_43 - .L_42)
.L_42:
        /*002c*/ 	.word	0x00000008
.L_43:


//--------------------- .nv.info._Z34parallel_redution_block_branchlessv --------------------------
	.section	.nv.info._Z34parallel_redution_block_branchlessv,"",@"SHT_CUDA_INFO"
	.sectionflags	@""
	.align	4


	//----- nvinfo : EIATTR_CUDA_API_VERSION
	.align		4
        /*0000*/ 	.byte	0x04, 0x37
        /*0002*/ 	.short	(.L_45 - .L_44)
.L_44:
        /*0004*/ 	.word	0x00000082


	//----- nvinfo : EIATTR_SPARSE_MMA_MASK
	.align		4
.L_45:
        /*0008*/ 	.byte	0x03, 0x50
        /*000a*/ 	.short	0x0000


	//----- nvinfo : EIATTR_MAXREG_COUNT
	.align		4
        /*000c*/ 	.byte	0x03, 0x1b
        /*000e*/ 	.short	0x00ff


	//----- nvinfo : EIATTR_NUM_BARRIERS
	.align		4
        /*0010*/ 	.byte	0x02, 0x4c
        /*0012*/ 	.byte	0x01
	.zero		1


	//----- nvinfo : EIATTR_MERCURY_ISA_VERSION
	.align		4
        /*0014*/ 	.byte	0x03, 0x5f
        /*0016*/ 	.short	0x0101


	//----- nvinfo : EIATTR_VRC_CTA_INIT_COUNT
	.align		4
        /*0018*/ 	.byte	0x02, 0x4a
	.zero		1
	.zero		1


	//----- nvinfo : EIATTR_EXIT_INSTR_OFFSETS
	.align		4
        /*001c*/ 	.byte	0x04, 0x1c
        /*001e*/ 	.short	(.L_47 - .L_46)


	//   ....[0]....
.L_46:
        /*0020*/ 	.word	0x00000230


	//   ....[1]....
        /*0024*/ 	.word	0x000002a0


	//----- nvinfo : EIATTR_SW_WAR
	.align		4
.L_47:
        /*0028*/ 	.byte	0x04, 0x36
        /*002a*/ 	.short	(.L_49 - .L_48)
.L_48:
        /*002c*/ 	.word	0x00000008
.L_49:


//--------------------- .nv.info._Z23parallel_redution_blockv --------------------------
	.section	.nv.info._Z23parallel_redution_blockv,"",@"SHT_CUDA_INFO"
	.sectionflags	@""
	.align	4


	//----- nvinfo : EIATTR_CUDA_API_VERSION
	.align		4
        /*0000*/ 	.byte	0x04, 0x37
        /*0002*/ 	.short	(.L_51 - .L_50)
.L_50:
        /*0004*/ 	.word	0x00000082


	//----- nvinfo : EIATTR_SPARSE_MMA_MASK
	.align		4
.L_51:
        /*0008*/ 	.byte	0x03, 0x50
        /*000a*/ 	.short	0x0000


	//----- nvinfo : EIATTR_MAXREG_COUNT
	.align		4
        /*000c*/ 	.byte	0x03, 0x1b
        /*000e*/ 	.short	0x00ff


	//----- nvinfo : EIATTR_NUM_BARRIERS
	.align		4
        /*0010*/ 	.byte	0x02, 0x4c
        /*0012*/ 	.byte	0x01
	.zero		1


	//----- nvinfo : EIATTR_MERCURY_ISA_VERSION
	.align		4
        /*0014*/ 	.byte	0x03, 0x5f
        /*0016*/ 	.short	0x0101


	//----- nvinfo : EIATTR_VRC_CTA_INIT_COUNT
	.align		4
        /*0018*/ 	.byte	0x02, 0x4a
	.zero		1
	.zero		1


	//----- nvinfo : EIATTR_EXIT_INSTR_OFFSETS
	.align		4
        /*001c*/ 	.byte	0x04, 0x1c
        /*001e*/ 	.short	(.L_53 - .L_52)


	//   ....[0]....
.L_52:
        /*0020*/ 	.word	0x00000210


	//   ....[1]....
        /*0024*/ 	.word	0x00000280


	//----- nvinfo : EIATTR_SW_WAR
	.align		4
.L_53:
        /*0028*/ 	.byte	0x04, 0x36
        /*002a*/ 	.short	(.L_55 - .L_54)
.L_54:
        /*002c*/ 	.word	0x00000008
.L_55:


//--------------------- .nv.info._Z22parallel_redution_warpv --------------------------
	.section	.nv.info._Z22parallel_redution_warpv,"",@"SHT_CUDA_INFO"
	.sectionflags	@""
	.align	4


	//----- nvinfo : EIATTR_CUDA_API_VERSION
	.align		4
        /*0000*/ 	.byte	0x04, 0x37
        /*0002*/ 	.short	(.L_57 - .L_56)
.L_56:
        /*0004*/ 	.word	0x00000082


	//----- nvinfo : EIATTR_SPARSE_MMA_MASK
	.align		4
.L_57:
        /*0008*/ 	.byte	0x03, 0x50
        /*000a*/ 	.short	0x0000


	//----- nvinfo : EIATTR_MAXREG_COUNT
	.align		4
        /*000c*/ 	.byte	0x03, 0x1b
        /*000e*/ 	.short	0x00ff


	//----- nvinfo : EIATTR_NUM_BARRIERS
	.align		4
        /*0010*/ 	.byte	0x02, 0x4c
        /*0012*/ 	.byte	0x01
	.zero		1


	//----- nvinfo : EIATTR_MERCURY_ISA_VERSION
	.align		4
        /*0014*/ 	.byte	0x03, 0x5f
        /*0016*/ 	.short	0x0101


	//----- nvinfo : EIATTR_INT_WARP_WIDE_INSTR_OFFSETS
	.align		4
        /*0018*/ 	.byte	0x04, 0x31
        /*001a*/ 	.short	(.L_59 - .L_58)


	//   ....[0]....
.L_58:
        /*001c*/ 	.word	0x000001e0


	//   ....[1]....
        /*0020*/ 	.word	0x000001f0


	//----- nvinfo : EIATTR_COOP_GROUP_MASK_REGIDS
	.align		4
.L_59:
        /*0024*/ 	.byte	0x04, 0x29
        /*0026*/ 	.short	(.L_61 - .L_60)


	//   ....[0]....
.L_60:
        /*0028*/ 	.word	0xffffffff


	//   ....[1]....
        /*002c*/ 	.word	0xffffffff


	//   ....[2]....
        /*0030*/ 	.word	0xffffffff


	//   ....[3]....
        /*0034*/ 	.word	0xffffffff


	//   ....[4]....
        /*0038*/ 	.word	0xffffffff


	//----- nvinfo : EIATTR_COOP_GROUP_INSTR_OFFSETS
	.align		4
.L_61:
        /*003c*/ 	.byte	0x04, 0x28
        /*003e*/ 	.short	(.L_63 - .L_62)


	//   ....[0]....
.L_62:
        /*0040*/ 	.word	0x000000f0


	//   ....[1]....
        /*0044*/ 	.word	0x00000110


	//   ....[2]....
        /*0048*/ 	.word	0x00000130


	//   ....[3]....
        /*004c*/ 	.word	0x00000150


	//   ....[4]....
        /*0050*/ 	.word	0x00000180


	//----- nvinfo : EIATTR_VRC_CTA_INIT_COUNT
	.align		4
.L_63:
        /*0054*/ 	.byte	0x02, 0x4a
	.zero		1
	.zero		1


	//----- nvinfo : EIATTR_EXIT_INSTR_OFFSETS
	.align		4
        /*0058*/ 	.byte	0x04, 0x1c
        /*005a*/ 	.short	(.L_65 - .L_64)


	//   ....[0]....
.L_64:
        /*005c*/ 	.word	0x00000250


	//   ....[1]....
        /*0060*/ 	.word	0x00000290


	//----- nvinfo : EIATTR_CRS_STACK_SIZE
	.align		4
.L_65:
        /*0064*/ 	.byte	0x04, 0x1e
        /*0066*/ 	.short	(.L_67 - .L_66)
.L_66:
        /*0068*/ 	.word	0x00000000


	//----- nvinfo : EIATTR_SW_WAR
	.align		4
.L_67:
        /*006c*/ 	.byte	0x04, 0x36
        /*006e*/ 	.short	(.L_69 - .L_68)
.L_68:
        /*0070*/ 	.word	0x00000008
.L_69:


//--------------------- .nv.info._Z13read_last_runf --------------------------
	.section	.nv.info._Z13read_last_runf,"",@"SHT_CUDA_INFO"
	.sectionflags	@""
	.align	4


	//----- nvinfo : EIATTR_CUDA_API_VERSION
	.align		4
        /*0000*/ 	.byte	0x04, 0x37
        /*0002*/ 	.short	(.L_71 - .L_70)
.L_70:
        /*0004*/ 	.word	0x00000082


	//----- nvinfo : EIATTR_KPARAM_INFO
	.align		4
.L_71:
        /*0008*/ 	.byte	0x04, 0x17
        /*000a*/ 	.short	(.L_73 - .L_72)
.L_72:
        /*000c*/ 	.word	0x00000000
        /*0010*/ 	.short	0x0000
        /*0012*/ 	.short	0x0000
        /*0014*/ 	.byte	0x00, 0xf0, 0x11, 0x00


	//----- nvinfo : EIATTR_SPARSE_MMA_MASK
	.align		4
.L_73:
        /*0018*/ 	.byte	0x03, 0x50
        /*001a*/ 	.short	0x0000


	//----- nvinfo : EIATTR_MAXREG_COUNT
	.align		4
        /*001c*/ 	.byte	0x03, 0x1b
        /*001e*/ 	.short	0x00ff


	//----- nvinfo : EIATTR_MERCURY_ISA_VERSION
	.align		4
        /*0020*/ 	.byte	0x03, 0x5f
        /*0022*/ 	.short	0x0101


	//----- nvinfo : EIATTR_VRC_CTA_INIT_COUNT
	.align		4
        /*0024*/ 	.byte	0x02, 0x4a
	.zero		1
	.zero		1


	//----- nvinfo : EIATTR_EXIT_INSTR_OFFSETS
	.align		4
        /*0028*/ 	.byte	0x04, 0x1c
        /*002a*/ 	.short	(.L_75 - .L_74)


	//   ....[0]....
.L_74:
        /*002c*/ 	.word	0x00000050


	//----- nvinfo : EIATTR_CBANK_PARAM_SIZE
	.align		4
.L_75:
        /*0030*/ 	.byte	0x03, 0x19
        /*0032*/ 	.short	0x0004


	//----- nvinfo : EIATTR_PARAM_CBANK
	.align		4
        /*0034*/ 	.byte	0x04, 0x0a
        /*0036*/ 	.short	(.L_77 - .L_76)
	.align		4
.L_76:
        /*0038*/ 	.word	index@(.nv.constant0._Z13read_last_runf)
        /*003c*/ 	.short	0x0380
        /*003e*/ 	.short	0x0004


	//----- nvinfo : EIATTR_SW_WAR
	.align		4
.L_77:
        /*0040*/ 	.byte	0x04, 0x36
        /*0042*/ 	.short	(.L_79 - .L_78)
.L_78:
        /*0044*/ 	.word	0x00000008
.L_79:


//--------------------- .nv.info._Z4fillv         --------------------------
	.section	.nv.info._Z4fillv,"",@"SHT_CUDA_INFO"
	.sectionflags	@""
	.align	4


	//----- nvinfo : EIATTR_CUDA_API_VERSION
	.align		4
        /*0000*/ 	.byte	0x04, 0x37
        /*0002*/ 	.short	(.L_81 - .L_80)
.L_80:
        /*0004*/ 	.word	0x00000082


	//----- nvinfo : EIATTR_SPARSE_MMA_MASK
	.align		4
.L_81:
        /*0008*/ 	.byte	0x03, 0x50
        /*000a*/ 	.short	0x0000


	//----- nvinfo : EIATTR_MAXREG_COUNT
	.align		4
        /*000c*/ 	.byte	0x03, 0x1b
        /*000e*/ 	.short	0x00ff


	//----- nvinfo : EIATTR_MERCURY_ISA_VERSION
	.align		4
        /*0010*/ 	.byte	0x03, 0x5f
        /*0012*/ 	.short	0x0101


	//----- nvinfo : EIATTR_VRC_CTA_INIT_COUNT
	.align		4
        /*0014*/ 	.byte	0x02, 0x4a
	.zero		1
	.zero		1


	//----- nvinfo : EIATTR_EXIT_INSTR_OFFSETS
	.align		4
        /*0018*/ 	.byte	0x04, 0x1c
        /*001a*/ 	.short	(.L_83 - .L_82)


	//   ....[0]....
.L_82:
        /*001c*/ 	.word	0x0000b840


	//----- nvinfo : EIATTR_SW_WAR
	.align		4
.L_83:
        /*0020*/ 	.byte	0x04, 0x36
        /*0022*/ 	.short	(.L_85 - .L_84)
.L_84:
        /*0024*/ 	.word	0x00000008
.L_85:


//--------------------- .nv.callgraph             --------------------------
	.section	.nv.callgraph,"",@"SHT_CUDA_CALLGRAPH"
	.align	4
	.sectionentsize	8
	.align		4
        /*0000*/ 	.word	0x00000000
	.align		4
        /*0004*/ 	.word	0xffffffff
	.align		4
        /*0008*/ 	.word	0x00000000
	.align		4
        /*000c*/ 	.word	0xfffffffe
	.align		4
        /*0010*/ 	.word	0x00000000
	.align		4
        /*0014*/ 	.word	0xfffffffd
	.align		4
        /*0018*/ 	.word	0x00000000
	.align		4
        /*001c*/ 	.word	0xfffffffc


//--------------------- .nv.constant4             --------------------------
	.section	.nv.constant4,"a",@progbits
	.align	8
	.align		8
.nv.constant4:
        /*0000*/ 	.dword	vector
	.align		8
        /*0008*/ 	.dword	last_run


//--------------------- .text._Z35parallel_redution_block_interleavedv --------------------------
	.section	.text._Z35parallel_redution_block_interleavedv,"ax",@progbits
	.align	128
        .global         _Z35parallel_redution_block_interleavedv
        .type           _Z35parallel_redution_block_interleavedv,@function
        .size           _Z35parallel_redution_block_interleavedv,(.L_x_14 - _Z35parallel_redution_block_interleavedv)
        .other          _Z35parallel_redution_block_interleavedv,@"STO_CUDA_ENTRY STV_DEFAULT"
_Z35parallel_redution_block_interleavedv:
.text._Z35parallel_redution_block_interleavedv:
[----:B------:R-:W-:Y:S01]  /*0000*/  LDC R1, c[0x0][0x37c] ;  /* 0x0000df00ff017b82 */ /* 0x000fe20000000800 */
[----:B------:R-:W0:Y:S07]  /*0010*/  S2R R5, SR_TID.X ;  /* 0x0000000000057919 */ /* 0x000e2e0000002100 */
[----:B------:R-:W0:Y:S01]  /*0020*/  S2UR UR4, SR_CTAID.X ;  /* 0x00000000000479c3 */ /* 0x000e220000002500 */
[----:B------:R-:W1:Y:S07]  /*0030*/  LDCU.64 UR6, c[0x0][0x358] ;  /* 0x00006b00ff0677ac */ /* 0x000e6e0008000a00 */
[----:B------:R-:W-:Y:S08]  /*0040*/  BAR.SYNC.DEFER_BLOCKING 0x0 ;  /* 0x0000000000007b1d */ /* 0x000ff00000010000 */
[----:B------:R-:W0:Y:S08]  /*0050*/  LDC R0, c[0x0][0x360] ;  /* 0x0000d800ff007b82 */ /* 0x000e300000000800 */
[----:B------:R-:W2:Y:S01]  /*0060*/  LDC.64 R2, c[0x4][RZ] ;  /* 0x01000000ff027b82 */ /* 0x000ea20000000a00 */
[----:B0-----:R-:W-:-:S04]  /*0070*/  IMAD R5, R0, UR4, R5 ;  /* 0x0000000400057c24 */ /* 0x001fc8000f8e0205 */
[----:B--2---:R-:W-:-:S06]  /*0080*/  IMAD.WIDE R2, R5, 0x4, R2 ;  /* 0x0000000405027825 */ /* 0x004fcc00078e0202 */
[----:B-1----:R-:W2:Y:S01]  /*0090*/  LDG.E R2, desc[UR6][R2.64] ;  /* 0x0000000602027981 */ /* 0x002ea2000c1e1900 */
[----:B------:R-:W0:Y:S01]  /*00a0*/  S2UR UR5, SR_CgaCtaId ;  /* 0x00000000000579c3 */ /* 0x000e220000008800 */
[----:B------:R-:W-:Y:S01]  /*00b0*/  UMOV UR4, 0x400 ;  /* 0x0000040000047882 */ /* 0x000fe20000000000 */
[----:B------:R-:W-:Y:S02]  /*00c0*/  ISETP.GE.U32.AND P1, PT, R0, 0x2, PT ;  /* 0x000000020000780c */ /* 0x000fe40003f26070 */
[----:B------:R-:W-:Y:S01]  /*00d0*/  ISETP.NE.AND P0, PT, R5, RZ, PT ;  /* 0x000000ff0500720c */ /* 0x000fe20003f05270 */
[----:B0-----:R-:W-:-:S06]  /*00e0*/  ULEA UR4, UR5, UR4, 0x18 ;  /* 0x0000000405047291 */ /* 0x001fcc000f8ec0ff */
[----:B------:R-:W-:-:S05]  /*00f0*/  LEA R7, R5, UR4, 0x2 ;  /* 0x0000000405077c11 */ /* 0x000fca000f8e10ff */
[----:B--2---:R0:W-:Y:S01]  /*0100*/  STS [R7], R2 ;  /* 0x0000000207007388 */ /* 0x0041e20000000800 */
[----:B------:R-:W-:Y:S06]  /*0110*/  BAR.SYNC.DEFER_BLOCKING 0x0 ;  /* 0x0000000000007b1d */ /* 0x000fec0000010000 */
[----:B------:R-:W-:Y:S05]  /*0120*/  @!P1 BRA `(.L_x_0) ;  /* 0x0000000000309947 */ /* 0x000fea0003800000 */
.L_x_1:
[----:B------:R-:W-:Y:S01]  /*0130*/  BAR.SYNC.DEFER_BLOCKING 0x0 ;  /* 0x0000000000007b1d */ /* 0x000fe20000010000 */
[----:B------:R-:W-:-:S04]  /*0140*/  SHF.R.U32.HI R6, RZ, 0x1, R0 ;  /* 0x00000001ff067819 */ /* 0x000fc80000011600 */
[----:B------:R-:W-:-:S13]  /*0150*/  ISETP.GE.AND P1, PT, R5, R6, PT ;  /* 0x000000060500720c */ /* 0x000fda0003f26270 */
[----:B0-----:R-:W-:-:S06]  /*0160*/  @!P1 IMAD R2, R6, 0x4, R7 ;  /* 0x0000000406029824 */ /* 0x001fcc00078e0207 */
[----:B------:R-:W-:Y:S04]  /*0170*/  @!P1 LDS R2, [R2] ;  /* 0x0000000002029984 */ /* 0x000fe80000000800 */
[----:B------:R-:W0:Y:S02]  /*0180*/  @!P1 LDS R3, [R7] ;  /* 0x0000000007039984 */ /* 0x000e240000000800 */
[----:B0-----:R-:W-:-:S05]  /*0190*/  @!P1 IMAD.IADD R4, R2, 0x1, R3 ;  /* 0x0000000102049824 */ /* 0x001fca00078e0203 */
[----:B------:R1:W-:Y:S01]  /*01a0*/  @!P1 STS [R7], R4 ;  /* 0x0000000407009388 */ /* 0x0003e20000000800 */
[----:B------:R-:W-:Y:S01]  /*01b0*/  BAR.SYNC.DEFER_BLOCKING 0x0 ;  /* 0x0000000000007b1d */ /* 0x000fe20000010000 */
[----:B------:R-:W-:Y:S01]  /*01c0*/  ISETP.GT.U32.AND P1, PT, R0, 0x3, PT ;  /* 0x000000030000780c */ /* 0x000fe20003f24070 */
[----:B------:R-:W-:-:S12]  /*01d0*/  IMAD.MOV.U32 R0, RZ, RZ, R6 ;  /* 0x000000ffff007224 */ /* 0x000fd800078e0006 */
[----:B-1----:R-:W-:Y:S05]  /*01e0*/  @P1 BRA `(.L_x_1) ;  /* 0xfffffffc00d01947 */ /* 0x002fea000383ffff */
.L_x_0:
[----:B------:R-:W-:Y:S05]  /*01f0*/  @P0 EXIT ;  /* 0x000000000000094d */ /* 0x000fea0003800000 */
[----:B------:R-:W1:Y:S01]  /*0200*/  S2UR UR5, SR_CgaCtaId ;  /* 0x00000000000579c3 */ /* 0x000e620000008800 */
[----:B------:R-:W-:-:S07]  /*0210*/  UMOV UR4, 0x400 ;  /* 0x0000040000047882 */ /* 0x000fce0000000000 */
[----:B0-----:R-:W0:Y:S01]  /*0220*/  LDC.64 R2, c[0x4][0x8] ;  /* 0x01000200ff027b82 */ /* 0x001e220000000a00 */
[----:B-1----:R-:W-:-:S09]  /*0230*/  ULEA UR4, UR5, UR4, 0x18 ;  /* 0x0000000405047291 */ /* 0x002fd2000f8ec0ff */
[----:B------:R-:W0:Y:S04]  /*0240*/  LDS R5, [UR4] ;  /* 0x00000004ff057984 */ /* 0x000e280008000800 */
[----:B0-----:R-:W-:Y:S01]  /*0250*/  STG.E desc[UR6][R2.64], R5 ;  /* 0x0000000502007986 */ /* 0x001fe2000c101906 */
[----:B------:R-:W-:Y:S05]  /*0260*/  EXIT ;  /* 0x000000000000794d */ /* 0x000fea0003800000 */
.L_x_2:
[----:B------:R-:W-:-:S00]  /*0270*/  BRA `(.L_x_2) ;  /* 0xfffffffc00fc7947 */ /* 0x000fc0000383ffff */
[----:B------:R-:W-:-:S00]  /*0280*/  NOP ;  /* 0x0000000000007918 */ /* 0x000fc00000000000 */
[----:B------:R-:W-:-:S00]  /*0290*/  NOP ;  /* 0x0000000000007918 */ /* 0x000fc00000000000 */
[----:B------:R-:W-:-:S00]  /*02a0*/  NOP ;  /* 0x0000000000007918 */ /* 0x000fc00000000000 */
[----:B------:R-:W-:-:S00]  /*02b0*/  NOP ;  /* 0x0000000000007918 */ /* 0x000fc00000000000 */
[----:B------:R-:W-:-:S00]  /*02c0*/  NOP ;  /* 0x0000000000007918 */ /* 0x000fc00000000000 */
[----:B------:R-:W-:-:S00]  /*02d0*/  NOP ;  /* 0x0000000000007918 */ /* 0x000fc00000000000 */
[----:B------:R-:W-:-:S00]  /*02e0*/  NOP ;  /* 0x0000000000007918 */ /* 0x000fc00000000000 */
[----:B------:R-:W-:-:S00]  /*02f0*/  NOP ;  /* 0x0000000000007918 */ /* 0x000fc00000000000 */
.L_x_14:


//--------------------- .text._Z34parallel_redution_block_branchlessv --------------------------
	.section	.text._Z34parallel_redution_block_branchlessv,"ax",@progbits
	.align	128
        .global         _Z34parallel_redution_block_branchlessv
        .type           _Z34parallel_redution_block_branchlessv,@function
        .size           _Z34parallel_redution_block_branchlessv,(.L_x_15 - _Z34parallel_redution_block_branchlessv)
        .other          _Z34parallel_redution_block_branchlessv,@"STO_CUDA_ENTRY STV_DEFAULT"
_Z34parallel_redution_block_branchlessv:
.text._Z34parallel_redution_block_branchlessv:
        /* <DEDUP_REMOVED lines=19> */
[----:B------:R-:W-:Y:S01]  /*0130*/  IMAD.SHL.U32 R0, R0, 0x2, RZ ;  /* 0x0000000200007824 */ /* 0x000fe200078e00ff */
[----:B------:R-:W-:-:S06]  /*0140*/  UMOV UR5, 0x1 ;  /* 0x0000000100057882 */ /* 0x000fcc0000000000 */
.L_x_4:
[----:B------:R-:W-:Y:S01]  /*0150*/  IMAD R4, R0, UR5, RZ ;  /* 0x0000000500047c24 */ /* 0x000fe2000f8e02ff */
[----:B------:R-:W-:Y:S04]  /*0160*/  BAR.SYNC.DEFER_BLOCKING 0x0 ;  /* 0x0000000000007b1d */ /* 0x000fe80000010000 */
[----:B------:R-:W-:-:S13]  /*0170*/  ISETP.GE.U32.AND P1, PT, R4, R7, PT ;  /* 0x000000070400720c */ /* 0x000fda0003f26070 */
[C---:B0-----:R-:W-:Y:S01]  /*0180*/  @!P1 VIADD R2, R4.reuse, UR5 ;  /* 0x0000000504029c36 */ /* 0x041fe20008000000 */
[----:B------:R-:W-:Y:S01]  /*0190*/  @!P1 LEA R3, R4, UR4, 0x2 ;  /* 0x0000000404039c11 */ /* 0x000fe2000f8e10ff */
[----:B------:R-:W-:-:S03]  /*01a0*/  USHF.L.U32 UR5, UR5, 0x1, URZ ;  /* 0x0000000105057899 */ /* 0x000fc600080006ff */
[----:B------:R-:W-:-:S06]  /*01b0*/  @!P1 LEA R2, R2, UR4, 0x2 ;  /* 0x0000000402029c11 */ /* 0x000fcc000f8e10ff */
[----:B------:R-:W-:Y:S04]  /*01c0*/  @!P1 LDS R2, [R2] ;  /* 0x0000000002029984 */ /* 0x000fe80000000800 */
[----:B------:R-:W0:Y:S02]  /*01d0*/  @!P1 LDS R5, [R3] ;  /* 0x0000000003059984 */ /* 0x000e240000000800 */
[----:B0-----:R-:W-:-:S05]  /*01e0*/  @!P1 IMAD.IADD R4, R2, 0x1, R5 ;  /* 0x0000000102049824 */ /* 0x001fca00078e0205 */
[----:B------:R1:W-:Y:S01]  /*01f0*/  @!P1 STS [R3], R4 ;  /* 0x0000000403009388 */ /* 0x0003e20000000800 */
[----:B------:R-:W-:Y:S01]  /*0200*/  BAR.SYNC.DEFER_BLOCKING 0x0 ;  /* 0x0000000000007b1d */ /* 0x000fe20000010000 */
[----:B------:R-:W-:-:S13]  /*0210*/  ISETP.LE.U32.AND P1, PT, R7, UR5, PT ;  /* 0x0000000507007c0c */ /* 0x000fda000bf23070 */
[----:B-1----:R-:W-:Y:S05]  /*0220*/  @!P1 BRA `(.L_x_4) ;  /* 0xfffffffc00c89947 */ /* 0x002fea000383ffff */
.L_x_3:
        /* <DEDUP_REMOVED lines=8> */
.L_x_5:
        /* <DEDUP_REMOVED lines=13> */
.L_x_15:


//--------------------- .text._Z23parallel_redution_blockv --------------------------
	.section	.text._Z23parallel_redution_blockv,"ax",@progbits
	.align	128
        .global         _Z23parallel_redution_blockv
        .type           _Z23parallel_redution_blockv,@function
        .size           _Z23parallel_redution_blockv,(.L_x_16 - _Z23parallel_redution_blockv)
        .other          _Z23parallel_redution_blockv,@"STO_CUDA_ENTRY STV_DEFAULT"
_Z23parallel_redution_blockv:
.text._Z23parallel_redution_blockv:
        /* <DEDUP_REMOVED lines=19> */
[----:B------:R-:W-:-:S07]  /*0130*/  IMAD.MOV.U32 R0, RZ, RZ, 0x1 ;  /* 0x00000001ff007424 */ /* 0x000fce00078e00ff */
.L_x_7:
[----:B------:R-:W-:Y:S01]  /*0140*/  IMAD.SHL.U32 R9, R0, 0x2, RZ ;  /* 0x0000000200097824 */ /* 0x000fe200078e00ff */
[----:B------:R-:W-:Y:S04]  /*0150*/  BAR.SYNC.DEFER_BLOCKING 0x0 ;  /* 0x0000000000007b1d */ /* 0x000fe80000010000 */
[----:B0-----:R-:W-:-:S04]  /*0160*/  IADD3 R2, PT, PT, R9, -0x1, RZ ;  /* 0xffffffff09027810 */ /* 0x001fc80007ffe0ff */
[----:B------:R-:W-:-:S13]  /*0170*/  LOP3.LUT P1, RZ, R2, R5, RZ, 0xc0, !PT ;  /* 0x0000000502ff7212 */ /* 0x000fda000782c0ff */
[----:B------:R-:W-:Y:S02]  /*0180*/  @!P1 IMAD R2, R0, 0x4, R7 ;  /* 0x0000000400029824 */ /* 0x000fe400078e0207 */
[----:B------:R-:W-:-:S04]  /*0190*/  IMAD.MOV.U32 R0, RZ, RZ, R9 ;  /* 0x000000ffff007224 */ /* 0x000fc800078e0009 */
[----:B------:R-:W-:Y:S04]  /*01a0*/  @!P1 LDS R2, [R2] ;  /* 0x0000000002029984 */ /* 0x000fe80000000800 */
[----:B------:R-:W0:Y:S02]  /*01b0*/  @!P1 LDS R3, [R7] ;  /* 0x0000000007039984 */ /* 0x000e240000000800 */
[----:B0-----:R-:W-:-:S05]  /*01c0*/  @!P1 IADD3 R4, PT, PT, R2, R3, RZ ;  /* 0x0000000302049210 */ /* 0x001fca0007ffe0ff */
[----:B------:R1:W-:Y:S01]  /*01d0*/  @!P1 STS [R7], R4 ;  /* 0x0000000407009388 */ /* 0x0003e20000000800 */
[----:B------:R-:W-:Y:S01]  /*01e0*/  BAR.SYNC.DEFER_BLOCKING 0x0 ;  /* 0x0000000000007b1d */ /* 0x000fe20000010000 */
[----:B------:R-:W-:-:S13]  /*01f0*/  ISETP.GE.U32.AND P1, PT, R9, R6, PT ;  /* 0x000000060900720c */ /* 0x000fda0003f26070 */
[----:B-1----:R-:W-:Y:S05]  /*0200*/  @!P1 BRA `(.L_x_7) ;  /* 0xfffffffc00cc9947 */ /* 0x002fea000383ffff */
.L_x_6:
        /* <DEDUP_REMOVED lines=8> */
.L_x_8:
        /* <DEDUP_REMOVED lines=15> */
.L_x_16:


//--------------------- .text._Z22parallel_redution_warpv --------------------------
	.section	.text._Z22parallel_redution_warpv,"ax",@progbits
	.align	128
        .global         _Z22parallel_redution_warpv
        .type           _Z22parallel_redution_warpv,@function
        .size           _Z22parallel_redution_warpv,(.L_x_17 - _Z22parallel_redution_warpv)
        .other          _Z22parallel_redution_warpv,@"STO_CUDA_ENTRY STV_DEFAULT"
_Z22parallel_redution_warpv:
.text._Z22parallel_redution_warpv:
[----:B------:R-:W-:Y:S01]  /*0000*/  LDC R1, c[0x0][0x37c] ;  /* 0x0000df00ff017b82 */ /* 0x000fe20000000800 */
[----:B------:R-:W0:Y:S07]  /*0010*/  S2R R8, SR_TID.X ;  /* 0x0000000000087919 */ /* 0x000e2e0000002100 */
[----:B------:R-:W0:Y:S01]  /*0020*/  S2UR UR8, SR_CTAID.X ;  /* 0x00000000000879c3 */ /* 0x000e220000002500 */
[----:B------:R-:W1:Y:S07]  /*0030*/  LDCU.64 UR6, c[0x0][0x358] ;  /* 0x00006b00ff0677ac */ /* 0x000e6e0008000a00 */
[----:B------:R-:W0:Y:S08]  /*0040*/  LDC R5, c[0x0][0x360] ;  /* 0x0000d800ff057b82 */ /* 0x000e300000000800 */
[----:B------:R-:W2:Y:S01]  /*0050*/  LDC.64 R2, c[0x4][RZ] ;  /* 0x01000000ff027b82 */ /* 0x000ea20000000a00 */
[----:B0-----:R-:W-:-:S04]  /*0060*/  IMAD R5, R5, UR8, R8 ;  /* 0x0000000805057c24 */ /* 0x001fc8000f8e0208 */
[----:B--2---:R-:W-:-:S06]  /*0070*/  IMAD.WIDE R2, R5, 0x4, R2 ;  /* 0x0000000405027825 */ /* 0x004fcc00078e0202 */
[----:B-1----:R-:W2:Y:S01]  /*0080*/  LDG.E R2, desc[UR6][R2.64] ;  /* 0x0000000602027981 */ /* 0x002ea2000c1e1900 */
[----:B------:R-:W0:Y:S01]  /*0090*/  S2UR UR5, SR_CgaCtaId ;  /* 0x00000000000579c3 */ /* 0x000e220000008800 */
[----:B------:R-:W-:Y:S01]  /*00a0*/  UMOV UR4, 0x400 ;  /* 0x0000040000047882 */ /* 0x000fe20000000000 */
[----:B------:R-:W-:Y:S01]  /*00b0*/  BSSY.RECONVERGENT B0, `(.L_x_9) ;  /* 0x0000019000007945 */ /* 0x000fe20003800200 */
[----:B0-----:R-:W-:-:S09]  /*00c0*/  ULEA UR4, UR5, UR4, 0x18 ;  /* 0x0000000405047291 */ /* 0x001fd2000f8ec0ff */
[----:B------:R-:W-:Y:S01]  /*00d0*/  STS [UR4], RZ ;  /* 0x000000ffff007988 */ /* 0x000fe20008000804 */
[----:B------:R-:W-:Y:S06]  /*00e0*/  BAR.SYNC.DEFER_BLOCKING 0x0 ;  /* 0x0000000000007b1d */ /* 0x000fec0000010000 */
[----:B--2---:R-:W0:Y:S02]  /*00f0*/  SHFL.DOWN PT, R7, R2, 0x10, 0x1f ;  /* 0x0a001f0002077f89 */ /* 0x004e2400000e0000 */
[----:B0-----:R-:W-:-:S05]  /*0100*/  IMAD.IADD R7, R2, 0x1, R7 ;  /* 0x0000000102077824 */ /* 0x001fca00078e0207 */
[----:B------:R-:W0:Y:S02]  /*0110*/  SHFL.DOWN PT, R0, R7, 0x8, 0x1f ;  /* 0x09001f0007007f89 */ /* 0x000e2400000e0000 */
[----:B0-----:R-:W-:-:S05]  /*0120*/  IMAD.IADD R4, R7, 0x1, R0 ;  /* 0x0000000107047824 */ /* 0x001fca00078e0200 */
[----:B------:R-:W0:Y:S02]  /*0130*/  SHFL.DOWN PT, R9, R4, 0x4, 0x1f ;  /* 0x08801f0004097f89 */ /* 0x000e2400000e0000 */
[----:B0-----:R-:W-:-:S05]  /*0140*/  IADD3 R9, PT, PT, R4, R9, RZ ;  /* 0x0000000904097210 */ /* 0x001fca0007ffe0ff */
[----:B------:R-:W0:Y:S02]  /*0150*/  SHFL.DOWN PT, R0, R9, 0x2, 0x1f ;  /* 0x08401f0009007f89 */ /* 0x000e2400000e0000 */
[----:B0-----:R-:W-:Y:S01]  /*0160*/  IMAD.IADD R6, R9, 0x1, R0 ;  /* 0x0000000109067824 */ /* 0x001fe200078e0200 */
[----:B------:R-:W-:-:S04]  /*0170*/  LOP3.LUT R0, R8, 0x3e0, RZ, 0xc0, !PT ;  /* 0x000003e008007812 */ /* 0x000fc800078ec0ff */
[----:B------:R-:W0:Y:S01]  /*0180*/  SHFL.DOWN PT, R11, R6, 0x1, 0x1f ;  /* 0x08201f00060b7f89 */ /* 0x000e2200000e0000 */
[----:B------:R-:W-:-:S04]  /*0190*/  ISETP.NE.AND P1, PT, R5, R0, PT ;  /* 0x000000000500720c */ /* 0x000fc80003f25270 */
[----:B------:R-:W-:Y:S02]  /*01a0*/  ISETP.NE.OR P0, PT, RZ, UR8, P1 ;  /* 0x00000008ff007c0c */ /* 0x000fe40008f05670 */
[----:B0-----:R-:W-:-:S07]  /*01b0*/  IADD3 R11, PT, PT, R6, R11, RZ ;  /* 0x0000000b060b7210 */ /* 0x001fce0007ffe0ff */
[----:B------:R-:W-:Y:S05]  /*01c0*/  @P1 BRA `(.L_x_10) ;  /* 0x00000000001c1947 */ /* 0x000fea0003800000 */
[----:B------:R-:W0:Y:S01]  /*01d0*/  S2R R0, SR_LANEID ;  /* 0x0000000000007919 */ /* 0x000e220000000000 */
[----:B------:R-:W1:Y:S01]  /*01e0*/  REDUX.SUM UR9, R11 ;  /* 0x000000000b0973c4 */ /* 0x000e62000000c000 */
[----:B------:R-:W-:Y:S02]  /*01f0*/  VOTEU.ANY UR5, UPT, PT ;  /* 0x0000000000057886 */ /* 0x000fe400038e0100 */
[----:B------:R-:W-:-:S06]  /*0200*/  UFLO.U32 UR5, UR5 ;  /* 0x00000005000572bd */ /* 0x000fcc00080e0000 */
[----:B0-----:R-:W-:Y:S01]  /*0210*/  ISETP.EQ.U32.AND P1, PT, R0, UR5, PT ;  /* 0x0000000500007c0c */ /* 0x001fe2000bf22070 */
[----:B-1----:R-:W-:-:S12]  /*0220*/  IMAD.U32 R0, RZ, RZ, UR9 ;  /* 0x00000009ff007e24 */ /* 0x002fd8000f8e00ff */
[----:B------:R0:W-:Y:S02]  /*0230*/  @P1 ATOMS.ADD RZ, [UR4], R0 ;  /* 0x00000000ffff198c */ /* 0x0001e40008000004 */
.L_x_10:
[----:B------:R-:W-:Y:S05]  /*0240*/  BSYNC.RECONVERGENT B0 ;  /* 0x0000000000007941 */ /* 0x000fea0003800200 */
.L_x_9:
[----:B------:R-:W-:Y:S05]  /*0250*/  @P0 EXIT ;  /* 0x000000000000094d */ /* 0x000fea0003800000 */
[----:B------:R-:W1:Y:S01]  /*0260*/  LDS R5, [UR4] ;  /* 0x00000004ff057984 */ /* 0x000e620008000800 */
[----:B------:R-:W1:Y:S03]  /*0270*/  LDC.64 R2, c[0x4][0x8] ;  /* 0x01000200ff027b82 */ /* 0x000e660000000a00 */
[----:B-1----:R-:W-:Y:S01]  /*0280*/  STG.E desc[UR6][R2.64], R5 ;  /* 0x0000000502007986 */ /* 0x002fe2000c101906 */
[----:B------:R-:W-:Y:S05]  /*0290*/  EXIT ;  /* 0x000000000000794d */ /* 0x000fea0003800000 */
.L_x_11:
        /* <DEDUP_REMOVED lines=14> */
.L_x_17:


//--------------------- .text._Z13read_last_runf  --------------------------
	.section	.text._Z13read_last_runf,"ax",@progbits
	.align	128
        .global         _Z13read_last_runf
        .type           _Z13read_last_runf,@function
        .size           _Z13read_last_runf,(.L_x_18 - _Z13read_last_runf)
        .other          _Z13read_last_runf,@"STO_CUDA_ENTRY STV_DEFAULT"
_Z13read_last_runf:
.text._Z13read_last_runf:
[----:B------:R-:W-:Y:S08]  /*0000*/  LDC R1, c[0x0][0x37c] ;  /* 0x0000df00ff017b82 */ /* 0x000ff00000000800 */
[----:B------:R-:W0:Y:S01]  /*0010*/  LDC.64 R2, c[0x4][0x8] ;  /* 0x01000200ff027b82 */ /* 0x000e220000000a00 */
[----:B------:R-:W0:Y:S01]  /*0020*/  LDCU.64 UR4, c[0x0][0x358] ;  /* 0x00006b00ff0477ac */ /* 0x000e220008000a00 */
[----:B------:R-:W-:-:S05]  /*0030*/  MOV R5, 0xffffffff ;  /* 0xffffffff00057802 */ /* 0x000fca0000000f00 */
[----:B0-----:R-:W-:Y:S01]  /*0040*/  STG.E desc[UR4][R2.64], R5 ;  /* 0x0000000502007986 */ /* 0x001fe2000c101904 */
[----:B------:R-:W-:Y:S05]  /*0050*/  EXIT ;  /* 0x000000000000794d */ /* 0x000fea0003800000 */
.L_x_12:
        /* <DEDUP_REMOVED lines=10> */
.L_x_18:


//--------------------- .text._Z4fillv            --------------------------
	.section	.text._Z4fillv,"ax",@progbits
	.align	128
        .global         _Z4fillv
        .type           _Z4fillv,@function
        .size           _Z4fillv,(.L_x_19 - _Z4fillv)
        .other          _Z4fillv,@"STO_CUDA_ENTRY STV_DEFAULT"
_Z4fillv:
.text._Z4fillv:
[----:B------:R-:W-:Y:S08]  /*0000*/  LDC R1, c[0x0][0x37c] ;  /* 0x0000df00ff017b82 */ /* 0x000ff00000000800 */
[----:B------:R-:W0:Y:S01]  /*0010*/  LDC.64 R2, c[0x4][RZ] ;  /* 0x01000000ff027b82 */ /* 0x000e220000000a00 */
[----:B------:R-:W0:Y:S01]  /*0020*/  LDCU.64 UR4, c[0x0][0x358] ;  /* 0x00006b00ff0477ac */ /* 0x000e220008000a00 */
[----:B------:R-:W-:Y:S01]  /*0030*/  HFMA2 R13, -RZ, RZ, 0, 4.76837158203125e-07 ;  /* 0x00000008ff0d7431 */ /* 0x000fe200000001ff */
[----:B------:R-:W-:Y:S01]  /*0040*/  MOV R9, 0x4 ;  /* 0x0000000400097802 */ /* 0x000fe20000000f00 */
[----:B------:R-:W-:Y:S01]  /*0050*/  HFMA2 R7, -RZ, RZ, 0, 1.1920928955078125e-07 ;  /* 0x00000002ff077431 */ /* 0x000fe200000001ff */
[----:B------:R-:W-:Y:S01]  /*0060*/  MOV R17, 0xc ;  /* 0x0000000c00117802 */ /* 0x000fe20000000f00 */
[----:B------:R-:W-:-:S02]  /*0070*/  IMAD.MOV.U32 R19, RZ, RZ, 0xe ;  /* 0x0000000eff137424 */ /* 0x000fc400078e00ff */
[----:B------:R-:W-:Y:S01]  /*0080*/  HFMA2 R21, -RZ, RZ, 0, 9.5367431640625e-07 ;  /* 0x00000010ff157431 */ /* 0x000fe200000001ff */
[----:B------:R-:W1:Y:S01]  /*0090*/  LDC.64 R4, c[0x4][RZ] ;  /* 0x01000000ff047b82 */ /* 0x000e620000000a00 */
[----:B------:R-:W-:Y:S01]  /*00a0*/  MOV R23, 0x14 ;  /* 0x0000001400177802 */ /* 0x000fe20000000f00 */
[----:B------:R-:W-:Y:S02]  /*00b0*/  IMAD.MOV.U32 R11, RZ, RZ, 0x6 ;  /* 0x00000006ff0b7424 */ /* 0x000fe400078e00ff */
[----:B------:R-:W-:Y:S02]  /*00c0*/  HFMA2 R27, -RZ, RZ, 0, 1.50203704833984375e-05 ;  /* 0x000000fcff1b7431 */ /* 0x000fe400000001ff */
[----:B------:R-:W-:Y:S02]  /*00d0*/  IMAD.MOV.U32 R15, RZ, RZ, 0xa ;  /* 0x0000000aff0f7424 */ /* 0x000fe400078e00ff */
[----:B------:R-:W-:Y:S01]  /*00e0*/  IMAD.MOV.U32 R25, RZ, RZ, 0x16 ;  /* 0x00000016ff197424 */ /* 0x000fe200078e00ff */
[----:B0-----:R-:W-:Y:S04]  /*00f0*/  STG.E desc[UR4][R2.64], RZ ;  /* 0x000000ff02007986 */ /* 0x001fe8000c101904 */
[----:B-1----:R0:W-:Y:S04]  /*0100*/  STG.E desc[UR4][R4.64+0x10], R13 ;  /* 0x0000100d04007986 */ /* 0x0021e8000c101904 */
[----:B------:R1:W-:Y:S04]  /*0110*/  STG.E desc[UR4][R4.64+0x4], R7 ;  /* 0x0000040704007986 */ /* 0x0003e8000c101904 */
[----:B------:R2:W-:Y:S01]  /*0120*/  STG.E desc[UR4][R4.64+0x8], R9 ;  /* 0x0000080904007986 */ /* 0x0005e2000c101904 */
[----:B0-----:R-:W-:-:S03]  /*0130*/  MOV R13, 0x1c ;  /* 0x0000001c000d7802 */ /* 0x001fc60000000f00 */
[----:B------:R0:W-:Y:S01]  /*0140*/  STG.E desc[UR4][R4.64+0x18], R17 ;  /* 0x0000181104007986 */ /* 0x0001e2000c101904 */
[----:B-1----:R-:W-:-:S03]  /*0150*/  IMAD.MOV.U32 R7, RZ, RZ, 0x12 ;  /* 0x00000012ff077424 */ /* 0x002fc600078e00ff */
[----:B------:R1:W-:Y:S01]  /*0160*/  STG.E desc[UR4][R4.64+0x1c], R19 ;  /* 0x00001c1304007986 */ /* 0x0003e2000c101904 */
[----:B--2---:R-:W-:-:S03]  /*0170*/  HFMA2 R9, -RZ, RZ, 0, 1.430511474609375e-06 ;  /* 0x00000018ff097431 */ /* 0x004fc600000001ff */
[----:B------:R2:W-:Y:S01]  /*0180*/  STG.E desc[UR4][R4.64+0x28], R23 ;  /* 0x0000281704007986 */ /* 0x0005e2000c101904 */
[----:B0-----:R-:W-:-:S03]  /*0190*/  HFMA2 R17, -RZ, RZ, 0, 1.9073486328125e-06 ;  /* 0x00000020ff117431 */ /* 0x001fc600000001ff */
[----:B------:R0:W-:Y:S01]  /*01a0*/  STG.E desc[UR4][R4.64+0x38], R13 ;  /* 0x0000380d04007986 */ /* 0x0001e2000c101904 */
[----:B-1----:R-:W-:-:S03]  /*01b0*/  MOV R19, 0x24 ;  /* 0x0000002400137802 */ /* 0x002fc60000000f00 */
[----:B------:R1:W-:Y:S01]  /*01c0*/  STG.E desc[UR4][R4.64+0xc], R11 ;  /* 0x00000c0b04007986 */ /* 0x0003e2000c101904 */
[----:B--2---:R-:W-:-:S03]  /*01d0*/  HFMA2 R23, -RZ, RZ, 0, 2.384185791015625e-06 ;  /* 0x00000028ff177431 */ /* 0x004fc600000001ff */
[----:B------:R2:W-:Y:S04]  /*01e0*/  STG.E desc[UR4][R4.64+0x14], R15 ;  /* 0x0000140f04007986 */ /* 0x0005e8000c101904 */
[----:B------:R3:W-:Y:S01]  /*01f0*/  STG.E desc[UR4][R4.64+0x20], R21 ;  /* 0x0000201504007986 */ /* 0x0007e2000c101904 */
[----:B0-----:R-:W-:-:S03]  /*0200*/  HFMA2 R13, -RZ, RZ, 0, 2.86102294921875e-06 ;  /* 0x00000030ff0d7431 */ /* 0x001fc600000001ff */
[----:B------:R0:W-:Y:S01]  /*0210*/  STG.E desc[UR4][R4.64+0x24], R7 ;  /* 0x0000240704007986 */ /* 0x0001e2000c101904 */
[----:B-1----:R-:W-:-:S03]  /*0220*/  IMAD.MOV.U32 R11, RZ, RZ, 0x1a ;  /* 0x0000001aff0b7424 */ /* 0x002fc600078e00ff */
[----:B------:R1:W-:Y:S01]  /*0230*/  STG.E desc[UR4][R4.64+0x2c], R25 ;  /* 0x00002c1904007986 */ /* 0x0003e2000c101904 */
[----:B--2---:R-:W-:Y:S02]  /*0240*/  IMAD.MOV.U32 R15, RZ, RZ, 0x1e ;  /* 0x0000001eff0f7424 */ /* 0x004fe400078e00ff */
[----:B---3--:R-:W-:Y:S01]  /*0250*/  IMAD.MOV.U32 R21, RZ, RZ, 0x26 ;  /* 0x00000026ff157424 */ /* 0x008fe200078e00ff */
[----:B------:R2:W-:Y:S01]  /*0260*/  STG.E desc[UR4][R4.64+0x30], R9 ;  /* 0x0000300904007986 */ /* 0x0005e2000c101904 */
[----:B0-----:R-:W-:-:S03]  /*0270*/  IMAD.MOV.U32 R7, RZ, RZ, 0x22 ;  /* 0x00000022ff077424 */ /* 0x001fc600078e00ff */
[----:B------:R0:W-:Y:S01]  /*0280*/  STG.E desc[UR4][R4.64+0x48], R19 ;  /* 0x0000481304007986 */ /* 0x0001e2000c101904 */
[----:B-1----:R-:W-:-:S03]  /*0290*/  IMAD.MOV.U32 R25, RZ, RZ, 0x2a ;  /* 0x0000002aff197424 */ /* 0x002fc600078e00ff */
[----:B------:R1:W-:Y:S01]  /*02a0*/  STG.E desc[UR4][R4.64+0x34], R11 ;  /* 0x0000340b04007986 */ /* 0x0003e2000c101904 */
[----:B--2---:R-:W-:-:S03]  /*02b0*/  MOV R9, 0x2c ;  /* 0x0000002c00097802 */ /* 0x004fc60000000f00 */
[----:B------:R2:W-:Y:S01]  /*02c0*/  STG.E desc[UR4][R4.64+0x3c], R15 ;  /* 0x00003c0f04007986 */ /* 0x0005e2000c101904 */
[----:B0-----:R-:W-:-:S03]  /*02d0*/  HFMA2 R19, -RZ, RZ, 0, 3.337860107421875e-06 ;  /* 0x00000038ff137431 */ /* 0x001fc600000001ff */
[----:B------:R0:W-:Y:S01]  /*02e0*/  STG.E desc[UR4][R4.64+0x40], R17 ;  /* 0x0000401104007986 */ /* 0x0001e2000c101904 */
[----:B-1----:R-:W-:-:S03]  /*02f0*/  IMAD.MOV.U32 R11, RZ, RZ, 0x2e ;  /* 0x0000002eff0b7424 */ /* 0x002fc600078e00ff */
[----:B------:R1:W-:Y:S04]  /*0300*/  STG.E desc[UR4][R4.64+0x44], R7 ;  /* 0x0000440704007986 */ /* 0x0003e8000c101904 */
[----:B------:R3:W-:Y:S01]  /*0310*/  STG.E desc[UR4][R4.64+0x4c], R21 ;  /* 0x00004c1504007986 */ /* 0x0007e2000c101904 */
[----:B--2---:R-:W-:-:S03]  /*0320*/  IMAD.MOV.U32 R15, RZ, RZ, 0x32 ;  /* 0x00000032ff0f7424 */ /* 0x004fc600078e00ff */
[----:B------:R2:W-:Y:S01]  /*0330*/  STG.E desc[UR4][R4.64+0x50], R23 ;  /* 0x0000501704007986 */ /* 0x0005e2000c101904 */
[----:B0-----:R-:W-:-:S03]  /*0340*/  MOV R17, 0x34 ;  /* 0x0000003400117802 */ /* 0x001fc60000000f00 */
[----:B------:R0:W-:Y:S01]  /*0350*/  STG.E desc[UR4][R4.64+0x54], R25 ;  /* 0x0000541904007986 */ /* 0x0001e2000c101904 */
[----:B-1----:R-:W-:-:S03]  /*0360*/  IMAD.MOV.U32 R7, RZ, RZ, 0x36 ;  /* 0x00000036ff077424 */ /* 0x002fc600078e00ff */
[----:B------:R1:W-:Y:S01]  /*0370*/  STG.E desc[UR4][R4.64+0x60], R13 ;  /* 0x0000600d04007986 */ /* 0x0003e2000c101904 */
[----:B---3--:R-:W-:Y:S01]  /*0380*/  IMAD.MOV.U32 R21, RZ, RZ, 0x3a ;  /* 0x0000003aff157424 */ /* 0x008fe200078e00ff */
[----:B--2---:R-:W-:Y:S02]  /*0390*/  MOV R23, 0x3c ;  /* 0x0000003c00177802 */ /* 0x004fe40000000f00 */
[----:B------:R2:W-:Y:S01]  /*03a0*/  STG.E desc[UR4][R4.64+0x58], R9 ;  /* 0x0000580904007986 */ /* 0x0005e2000c101904 */
[----:B0-----:R-:W-:-:S03]  /*03b0*/  IMAD.MOV.U32 R25, RZ, RZ, 0x3e ;  /* 0x0000003eff197424 */ /* 0x001fc600078e00ff */
[----:B------:R0:W-:Y:S01]  /*03c0*/  STG.E desc[UR4][R4.64+0x5c], R11 ;  /* 0x00005c0b04007986 */ /* 0x0001e2000c101904 */
[----:B-1----:R-:W-:-:S03]  /*03d0*/  IMAD.MOV.U32 R13, RZ, RZ, 0x44 ;  /* 0x00000044ff0d7424 */ /* 0x002fc600078e00ff */
[----:B------:R1:W-:Y:S01]  /*03e0*/  STG.E desc[UR4][R4.64+0x64], R15 ;  /* 0x0000640f04007986 */ /* 0x0003e2000c101904 */
[----:B--2---:R-:W-:-:S03]  /*03f0*/  IMAD.MOV.U32 R9, RZ, RZ, 0x40 ;  /* 0x00000040ff097424 */ /* 0x004fc600078e00ff */
[----:B------:R2:W-:Y:S01]  /*0400*/  STG.E desc[UR4][R4.64+0x68], R17 ;  /* 0x0000681104007986 */ /* 0x0005e2000c101904 */
[----:B0-----:R-:W-:-:S03]  /*0410*/  MOV R11, 0x42 ;  /* 0x00000042000b7802 */ /* 0x001fc60000000f00 */
[----:B------:R0:W-:Y:S01]  /*0420*/  STG.E desc[UR4][R4.64+0x6c], R7 ;  /* 0x00006c0704007986 */ /* 0x0001e2000c101904 */
[----:B-1----:R-:W-:-:S03]  /*0430*/  HFMA2 R15, -RZ, RZ, 0, 4.17232513427734375e-06 ;  /* 0x00000046ff0f7431 */ /* 0x002fc600000001ff */
[----:B------:R1:W-:Y:S04]  /*0440*/  STG.E desc[UR4][R4.64+0x70], R19 ;  /* 0x0000701304007986 */ /* 0x0003e8000c101904 */
[----:B------:R3:W-:Y:S01]  /*0450*/  STG.E desc[UR4][R4.64+0x74], R21 ;  /* 0x0000741504007986 */ /* 0x0007e2000c101904 */
[----:B--2---:R-:W-:-:S03]  /*0460*/  IMAD.MOV.U32 R17, RZ, RZ, 0x4c ;  /* 0x0000004cff117424 */ /* 0x004fc600078e00ff */
[----:B------:R2:W-:Y:S01]  /*0470*/  STG.E desc[UR4][R4.64+0x78], R23 ;  /* 0x0000781704007986 */ /* 0x0005e2000c101904 */
[----:B0-----:R-:W-:-:S03]  /*0480*/  MOV R7, 0x4a ;  /* 0x0000004a00077802 */ /* 0x001fc60000000f00 */
[----:B------:R0:W-:Y:S01]  /*0490*/  STG.E desc[UR4][R4.64+0x7c], R25 ;  /* 0x00007c1904007986 */ /* 0x0001e2000c101904 */
[----:B-1----:R-:W-:-:S03]  /*04a0*/  HFMA2 R19, -RZ, RZ, 0, 4.64916229248046875e-06 ;  /* 0x0000004eff137431 */ /* 0x002fc600000001ff */
[----:B------:R1:W-:Y:S01]  /*04b0*/  STG.E desc[UR4][R2.64+0x88], R13 ;  /* 0x0000880d02007986 */ /* 0x0003e2000c101904 */
[----:B---3--:R-:W-:-:S03]  /*04c0*/  IMAD.MOV.U32 R21, RZ, RZ, 0x50 ;  /* 0x00000050ff157424 */ /* 0x008fc600078e00ff */
[----:B------:R3:W-:Y:S01]  /*04d0*/  STG.E desc[UR4][R2.64+0x80], R9 ;  /* 0x0000800902007986 */ /* 0x0007e2000c101904 */
[----:B--2---:R-:W-:-:S03]  /*04e0*/  MOV R23, 0x5a ;  /* 0x0000005a00177802 */ /* 0x004fc60000000f00 */
[----:B------:R2:W-:Y:S01]  /*04f0*/  STG.E desc[UR4][R2.64+0x94], R7 ;  /* 0x0000940702007986 */ /* 0x0005e2000c101904 */
[----:B0-----:R-:W-:Y:S02]  /*0500*/  IMAD.MOV.U32 R5, RZ, RZ, 0x48 ;  /* 0x00000048ff057424 */ /* 0x001fe400078e00ff */
[----:B-1----:R-:W-:Y:S01]  /*0510*/  HFMA2 R13, -RZ, RZ, 0, 5.12599945068359375e-06 ;  /* 0x00000056ff0d7431 */ /* 0x002fe200000001ff */
[----:B------:R0:W-:Y:S01]  /*0520*/  STG.E desc[UR4][R2.64+0x9c], R19 ;  /* 0x00009c1302007986 */ /* 0x0001e2000c101904 */
[----:B---3--:R-:W-:-:S03]  /*0530*/  MOV R9, 0x52 ;  /* 0x0000005200097802 */ /* 0x008fc60000000f00 */
[----:B------:R1:W-:Y:S01]  /*0540*/  STG.E desc[UR4][R2.64+0xb4], R23 ;  /* 0x0000b41702007986 */ /* 0x0003e2000c101904 */
[----:B--2---:R-:W-:-:S03]  /*0550*/  HFMA2 R7, -RZ, RZ, 0, 5.60283660888671875e-06 ;  /* 0x0000005eff077431 */ /* 0x004fc600000001ff */
[----:B------:R2:W-:Y:S04]  /*0560*/  STG.E desc[UR4][R2.64+0xa4], R9 ;  /* 0x0000a40902007986 */ /* 0x0005e8000c101904 */
[----:B------:R3:W-:Y:S01]  /*0570*/  STG.E desc[UR4][R2.64+0xac], R13 ;  /* 0x0000ac0d02007986 */ /* 0x0007e2000c101904 */
[----:B0-----:R-:W-:Y:S01]  /*0580*/  MOV R19, 0x62 ;  /* 0x0000006200137802 */ /* 0x001fe20000000f00 */
[----:B-1----:R-:W-:Y:S02]  /*0590*/  HFMA2 R23, -RZ, RZ, 0, 6.55651092529296875e-06 ;  /* 0x0000006eff177431 */ /* 0x002fe400000001ff */
[----:B------:R0:W-:Y:S01]  /*05a0*/  STG.E desc[UR4][R2.64+0x84], R11 ;  /* 0x0000840b02007986 */ /* 0x0001e2000c101904 */
[----:B--2---:R-:W-:-:S03]  /*05b0*/  HFMA2 R9, -RZ, RZ, 0, 6.07967376708984375e-06 ;  /* 0x00000066ff097431 */ /* 0x004fc600000001ff */
[----:B------:R1:W-:Y:S01]  /*05c0*/  STG.E desc[UR4][R2.64+0x8c], R15 ;  /* 0x00008c0f02007986 */ /* 0x0003e2000c101904 */
[----:B---3--:R-:W-:-:S03]  /*05d0*/  MOV R13, 0x6a ;  /* 0x0000006a000d7802 */ /* 0x008fc60000000f00 */
[----:B------:R2:W-:Y:S01]  /*05e0*/  STG.E desc[UR4][R2.64+0xc4], R19 ;  /* 0x0000c41302007986 */ /* 0x0005e2000c101904 */
[----:B0-----:R-:W-:-:S03]  /*05f0*/  IMAD.MOV.U32 R11, RZ, RZ, 0x54 ;  /* 0x00000054ff0b7424 */ /* 0x001fc600078e00ff */
[----:B------:R0:W-:Y:S01]  /*0600*/  STG.E desc[UR4][R2.64+0xd4], R13 ;  /* 0x0000d40d02007986 */ /* 0x0001e2000c101904 */
[----:B-1----:R-:W-:-:S03]  /*0610*/  IMAD.MOV.U32 R15, RZ, RZ, 0x58 ;  /* 0x00000058ff0f7424 */ /* 0x002fc600078e00ff */
[----:B------:R1:W-:Y:S01]  /*0620*/  STG.E desc[UR4][R2.64+0x90], R5 ;  /* 0x0000900502007986 */ /* 0x0003e2000c101904 */
[----:B--2---:R-:W-:-:S03]  /*0630*/  HFMA2 R19, -RZ, RZ, 0, 7.03334808349609375e-06 ;  /* 0x00000076ff137431 */ /* 0x004fc600000001ff */
[----:B------:R2:W-:Y:S01]  /*0640*/  STG.E desc[UR4][R2.64+0x98], R17 ;  /* 0x0000981102007986 */ /* 0x0005e2000c101904 */
[----:B0-----:R-:W-:-:S03]  /*0650*/  HFMA2 R13, -RZ, RZ, 0, 7.51018524169921875e-06 ;  /* 0x0000007eff0d7431 */ /* 0x001fc600000001ff */
[----:B------:R0:W-:Y:S01]  /*0660*/  STG.E desc[UR4][R2.64+0xa0], R21 ;  /* 0x0000a01502007986 */ /* 0x0001e2000c101904 */
[----:B-1----:R-:W-:-:S03]  /*0670*/  IMAD.MOV.U32 R5, RZ, RZ, 0x5c ;  /* 0x0000005cff057424 */ /* 0x002fc600078e00ff */
[----:B------:R1:W-:Y:S01]  /*0680*/  STG.E desc[UR4][R2.64+0xa8], R11 ;  /* 0x0000a80b02007986 */ /* 0x0003e2000c101904 */
[----:B--2---:R-:W-:-:S03]  /*0690*/  IMAD.MOV.U32 R17, RZ, RZ, 0x60 ;  /* 0x00000060ff117424 */ /* 0x004fc600078e00ff */
[----:B------:R2:W-:Y:S04]  /*06a0*/  STG.E desc[UR4][R2.64+0xb0], R15 ;  /* 0x0000b00f02007986 */ /* 0x0005e8000c101904 */
[----:B------:R3:W-:Y:S01]  /*06b0*/  STG.E desc[UR4][R2.64+0xbc], R7 ;  /* 0x0000bc0702007986 */ /* 0x0007e2000c101904 */
[----:B0-----:R-:W-:-:S03]  /*06c0*/  IMAD.MOV.U32 R21, RZ, RZ, 0x64 ;  /* 0x00000064ff157424 */ /* 0x001fc600078e00ff */
[----:B------:R0:W-:Y:S01]  /*06d0*/  STG.E desc[UR4][R2.64+0xcc], R9 ;  /* 0x0000cc0902007986 */ /* 0x0001e2000c101904 */
[----:B-1----:R-:W-:-:S03]  /*06e0*/  IMAD.MOV.U32 R11, RZ, RZ, 0x68 ;  /* 0x00000068ff0b7424 */ /* 0x002fc600078e00ff */
[----:B------:R1:W-:Y:S01]  /*06f0*/  STG.E desc[UR4][R2.64+0xdc], R23 ;  /* 0x0000dc1702007986 */ /* 0x0003e2000c101904 */
[----:B--2---:R-:W-:Y:S01]  /*0700*/  IMAD.MOV.U32 R15, RZ, RZ, 0x6c ;  /* 0x0000006cff0f7424 */ /* 0x004fe200078e00ff */
[----:B---3--:R-:W-:Y:S02]  /*0710*/  MOV R7, 0x72 ;  /* 0x0000007200077802 */ /* 0x008fe40000000f00 */
[----:B------:R2:W-:Y:S01]  /*0720*/  STG.E desc[UR4][R2.64+0xb8], R5 ;  /* 0x0000b80502007986 */ /* 0x0005e2000c101904 */
[----:B0-----:R-:W-:-:S03]  /*0730*/  MOV R9, 0x7a ;  /* 0x0000007a00097802 */ /* 0x001fc60000000f00 */
[----:B------:R0:W-:Y:S01]  /*0740*/  STG.E desc[UR4][R2.64+0xc0], R17 ;  /* 0x0000c01102007986 */ /* 0x0001e2000c101904 */
[----:B-1----:R-:W-:-:S03]  /*0750*/  MOV R23, 0x82 ;  /* 0x0000008200177802 */ /* 0x002fc60000000f00 */
[----:B------:R1:W-:Y:S04]  /*0760*/  STG.E desc[UR4][R2.64+0xc8], R21 ;  /* 0x0000c81502007986 */ /* 0x0003e8000c101904 */
[----:B------:R3:W-:Y:S01]  /*0770*/  STG.E desc[UR4][R2.64+0xd0], R11 ;  /* 0x0000d00b02007986 */ /* 0x0007e2000c101904 */
[----:B--2---:R-:W-:-:S03]  /*0780*/  IMAD.MOV.U32 R5, RZ, RZ, 0x70 ;  /* 0x00000070ff057424 */ /* 0x004fc600078e00ff */
[----:B------:R2:W-:Y:S01]  /*0790*/  STG.E desc[UR4][R2.64+0xd8], R15 ;  /* 0x0000d80f02007986 */ /* 0x0005e2000c101904 */
[----:B0-----:R-:W-:-:S03]  /*07a0*/  IMAD.MOV.U32 R17, RZ, RZ, 0x74 ;  /* 0x00000074ff117424 */ /* 0x001fc600078e00ff */
[----:B------:R0:W-:Y:S01]  /*07b0*/  STG.E desc[UR4][R2.64+0xe4], R7 ;  /* 0x0000e40702007986 */ /* 0x0001e2000c101904 */
[----:B-1----:R-:W-:-:S03]  /*07c0*/  IMAD.MOV.U32 R21, RZ, RZ, 0x78 ;  /* 0x00000078ff157424 */ /* 0x002fc600078e00ff */
[----:B------:R1:W-:Y:S01]  /*07d0*/  STG.E desc[UR4][R2.64+0xec], R19 ;  /* 0x0000ec1302007986 */ /* 0x0003e2000c101904 */
[----:B---3--:R-:W-:-:S03]  /*07e0*/  IMAD.MOV.U32 R11, RZ, RZ, 0x7c ;  /* 0x0000007cff0b7424 */ /* 0x008fc600078e00ff */
[----:B------:R3:W-:Y:S01]  /*07f0*/  STG.E desc[UR4][R2.64+0xf4], R9 ;  /* 0x0000f40902007986 */ /* 0x0007e2000c101904 */
[----:B--2---:R-:W-:-:S03]  /*0800*/  IMAD.MOV.U32 R15, RZ, RZ, 0x80 ;  /* 0x00000080ff0f7424 */ /* 0x004fc600078e00ff */
[----:B------:R2:W-:Y:S01]  /*0810*/  STG.E desc[UR4][R2.64+0xfc], R13 ;  /* 0x0000fc0d02007986 */ /* 0x0005e2000c101904 */
[----:B0-----:R-:W-:-:S03]  /*0820*/  HFMA2 R7, -RZ, RZ, 0, 7.98702239990234375e-06 ;  /* 0x00000086ff077431 */ /* 0x001fc600000001ff */
[----:B------:R0:W-:Y:S01]  /*0830*/  STG.E desc[UR4][R2.64+0x104], R23 ;  /* 0x0001041702007986 */ /* 0x0001e2000c101904 */
[----:B-1----:R-:W-:Y:S01]  /*0840*/  MOV R19, 0x8a ;  /* 0x0000008a00137802 */ /* 0x002fe20000000f00 */
[----:B---3--:R-:W-:Y:S02]  /*0850*/  HFMA2 R9, -RZ, RZ, 0, 8.46385955810546875e-06 ;  /* 0x0000008eff097431 */ /* 0x008fe400000001ff */
[----:B------:R1:W-:Y:S01]  /*0860*/  STG.E desc[UR4][R2.64+0xe0], R5 ;  /* 0x0000e00502007986 */ /* 0x0003e2000c101904 */
[----:B--2---:R-:W-:-:S03]  /*0870*/  MOV R13, 0x92 ;  /* 0x00000092000d7802 */ /* 0x004fc60000000f00 */
[----:B------:R2:W-:Y:S01]  /*0880*/  STG.E desc[UR4][R2.64+0xe8], R17 ;  /* 0x0000e81102007986 */ /* 0x0005e2000c101904 */
[----:B0-----:R-:W-:-:S03]  /*0890*/  HFMA2 R23, -RZ, RZ, 0, 8.94069671630859375e-06 ;  /* 0x00000096ff177431 */ /* 0x001fc600000001ff */
[----:B------:R0:W-:Y:S04]  /*08a0*/  STG.E desc[UR4][R2.64+0xf0], R21 ;  /* 0x0000f01502007986 */ /* 0x0001e8000c101904 */
[----:B------:R3:W-:Y:S01]  /*08b0*/  STG.E desc[UR4][R2.64+0xf8], R11 ;  /* 0x0000f80b02007986 */ /* 0x0007e2000c101904 */
[----:B-1----:R-:W-:-:S03]  /*08c0*/  IMAD.MOV.U32 R5, RZ, RZ, 0x84 ;  /* 0x00000084ff057424 */ /* 0x002fc600078e00ff */
[----:B------:R1:W-:Y:S01]  /*08d0*/  STG.E desc[UR4][R2.64+0x100], R15 ;  /* 0x0001000f02007986 */ /* 0x0003e2000c101904 */
[----:B--2---:R-:W-:-:S03]  /*08e0*/  IMAD.MOV.U32 R17, RZ, RZ, 0x88 ;  /* 0x00000088ff117424 */ /* 0x004fc600078e00ff */
[----:B------:R2:W-:Y:S01]  /*08f0*/  STG.E desc[UR4][R2.64+0x114], R19 ;  /* 0x0001141302007986 */ /* 0x0005e2000c101904 */
[----:B0-----:R-:W-:-:S03]  /*0900*/  IMAD.MOV.U32 R21, RZ, RZ, 0x8c ;  /* 0x0000008cff157424 */ /* 0x001fc600078e00ff */
[----:B------:R0:W-:Y:S01]  /*0910*/  STG.E desc[UR4][R2.64+0x124], R13 ;  /* 0x0001240d02007986 */ /* 0x0001e2000c101904 */
[----:B---3--:R-:W-:Y:S02]  /*0920*/  IMAD.MOV.U32 R11, RZ, RZ, 0x90 ;  /* 0x00000090ff0b7424 */ /* 0x008fe400078e00ff */
[----:B-1----:R-:W-:Y:S01]  /*0930*/  IMAD.MOV.U32 R15, RZ, RZ, 0x94 ;  /* 0x00000094ff0f7424 */ /* 0x002fe200078e00ff */
[----:B------:R1:W-:Y:S01]  /*0940*/  STG.E desc[UR4][R2.64+0x10c], R7 ;  /* 0x00010c0702007986 */ /* 0x0003e2000c101904 */
[----:B--2---:R-:W-:-:S03]  /*0950*/  HFMA2 R19, -RZ, RZ, 0, 9.41753387451171875e-06 ;  /* 0x0000009eff137431 */ /* 0x004fc600000001ff */
[----:B------:R2:W-:Y:S01]  /*0960*/  STG.E desc[UR4][R2.64+0x11c], R9 ;  /* 0x00011c0902007986 */ /* 0x0005e2000c101904 */
[----:B0-----:R-:W-:-:S03]  /*0970*/  HFMA2 R13, -RZ, RZ, 0, 9.89437103271484375e-06 ;  /* 0x000000a6ff0d7431 */ /* 0x001fc600000001ff */
[----:B------:R0:W-:Y:S01]  /*0980*/  STG.E desc[UR4][R2.64+0x12c], R23 ;  /* 0x00012c1702007986 */ /* 0x0001e2000c101904 */
[----:B-1----:R-:W-:-:S03]  /*0990*/  MOV R7, 0x9a ;  /* 0x0000009a00077802 */ /* 0x002fc60000000f00 */
[----:B------:R1:W-:Y:S01]  /*09a0*/  STG.E desc[UR4][R2.64+0x108], R5 ;  /* 0x0001080502007986 */ /* 0x0003e2000c101904 */
[----:B--2---:R-:W-:-:S03]  /*09b0*/  MOV R9, 0xa2 ;  /* 0x000000a200097802 */ /* 0x004fc60000000f00 */
[----:B------:R2:W-:Y:S01]  /*09c0*/  STG.E desc[UR4][R2.64+0x110], R17 ;  /* 0x0001101102007986 */ /* 0x0005e2000c101904 */
[----:B0-----:R-:W-:-:S03]  /*09d0*/  MOV R23, 0xaa ;  /* 0x000000aa00177802 */ /* 0x001fc60000000f00 */
[----:B------:R0:W-:Y:S04]  /*09e0*/  STG.E desc[UR4][R2.64+0x118], R21 ;  /* 0x0001181502007986 */ /* 0x0001e8000c101904 */
[----:B------:R3:W-:Y:S01]  /*09f0*/  STG.E desc[UR4][R2.64+0x120], R11 ;  /* 0x0001200b02007986 */ /* 0x0007e2000c101904 */
[----:B-1----:R-:W-:-:S03]  /*0a00*/  IMAD.MOV.U32 R5, RZ, RZ, 0x98 ;  /* 0x00000098ff057424 */ /* 0x002fc600078e00ff */
[----:B------:R1:W-:Y:S01]  /*0a10*/  STG.E desc[UR4][R2.64+0x128], R15 ;  /* 0x0001280f02007986 */ /* 0x0003e2000c101904 */
[----:B--2---:R-:W-:Y:S02]  /*0a20*/  IMAD.MOV.U32 R17, RZ, RZ, 0x9c ;  /* 0x0000009cff117424 */ /* 0x004fe400078e00ff */
[----:B0-----:R-:W-:Y:S01]  /*0a30*/  IMAD.MOV.U32 R21, RZ, RZ, 0xa0 ;  /* 0x000000a0ff157424 */ /* 0x001fe200078e00ff */
[----:B------:R0:W-:Y:S01]  /*0a40*/  STG.E desc[UR4][R2.64+0x134], R7 ;  /* 0x0001340702007986 */ /* 0x0001e2000c101904 */
[----:B---3--:R-:W-:-:S03]  /*0a50*/  IMAD.MOV.U32 R11, RZ, RZ, 0xa4 ;  /* 0x000000a4ff0b7424 */ /* 0x008fc600078e00ff */
[----:B------:R2:W-:Y:S01]  /*0a60*/  STG.E desc[UR4][R2.64+0x13c], R19 ;  /* 0x00013c1302007986 */ /* 0x0005e2000c101904 */
[----:B-1----:R-:W-:-:S03]  /*0a70*/  IMAD.MOV.U32 R15, RZ, RZ, 0xa8 ;  /* 0x000000a8ff0f7424 */ /* 0x002fc600078e00ff */
[----:B------:R1:W-:Y:S04]  /*0a80*/  STG.E desc[UR4][R2.64+0x144], R9 ;  /* 0x0001440902007986 */ /* 0x0003e8000c101904 */
[----:B------:R3:W-:Y:S01]  /*0a90*/  STG.E desc[UR4][R2.64+0x14c], R13 ;  /* 0x00014c0d02007986 */ /* 0x0007e2000c101904 */
[----:B0-----:R-:W-:-:S03]  /*0aa0*/  HFMA2 R7, -RZ, RZ, 0, 1.037120819091796875e-05 ;  /* 0x000000aeff077431 */ /* 0x001fc600000001ff */
[----:B------:R0:W-:Y:S01]  /*0ab0*/  STG.E desc[UR4][R2.64+0x154], R23 ;  /* 0x0001541702007986 */ /* 0x0001e2000c101904 */
[----:B--2---:R-:W-:Y:S01]  /*0ac0*/  MOV R19, 0xb2 ;  /* 0x000000b200137802 */ /* 0x004fe20000000f00 */
[----:B-1----:R-:W-:Y:S02]  /*0ad0*/  HFMA2 R9, -RZ, RZ, 0, 1.084804534912109375e-05 ;  /* 0x000000b6ff097431 */ /* 0x002fe400000001ff */
[----:B------:R1:W-:Y:S01]  /*0ae0*/  STG.E desc[UR4][R2.64+0x130], R5 ;  /* 0x0001300502007986 */ /* 0x0003e2000c101904 */
[----:B---3--:R-:W-:-:S03]  /*0af0*/  MOV R13, 0xba ;  /* 0x000000ba000d7802 */ /* 0x008fc60000000f00 */
[----:B------:R2:W-:Y:S01]  /*0b00*/  STG.E desc[UR4][R2.64+0x138], R17 ;  /* 0x0001381102007986 */ /* 0x0005e2000c101904 */
[----:B0-----:R-:W-:-:S03]  /*0b10*/  HFMA2 R23, -RZ, RZ, 0, 1.132488250732421875e-05 ;  /* 0x000000beff177431 */ /* 0x001fc600000001ff */
        /* <DEDUP_REMOVED lines=10> */
[----:B------:R1:W-:Y:S01]  /*0bc0*/  STG.E desc[UR4][R2.64+0x15c], R7 ;  /* 0x00015c0702007986 */ /* 0x0003e2000c101904 */
[----:B0-----:R-:W-:-:S03]  /*0bd0*/  HFMA2 R19, -RZ, RZ, 0, 1.180171966552734375e-05 ;  /* 0x000000c6ff137431 */ /* 0x001fc600000001ff */
[----:B------:R0:W-:Y:S01]  /*0be0*/  STG.E desc[UR4][R2.64+0x16c], R9 ;  /* 0x00016c0902007986 */ /* 0x0001e2000c101904 */
[----:B--2---:R-:W-:-:S03]  /*0bf0*/  HFMA2 R13, -RZ, RZ, 0, 1.227855682373046875e-05 ;  /* 0x000000ceff0d7431 */ /* 0x004fc600000001ff */
[----:B------:R2:W-:Y:S01]  /*0c00*/  STG.E desc[UR4][R2.64+0x17c], R23 ;  /* 0x00017c1702007986 */ /* 0x0005e2000c101904 */
[----:B-1----:R-:W-:-:S03]  /*0c10*/  MOV R7, 0xc2 ;  /* 0x000000c200077802 */ /* 0x002fc60000000f00 */
[----:B------:R1:W-:Y:S01]  /*0c20*/  STG.E desc[UR4][R2.64+0x158], R5 ;  /* 0x0001580502007986 */ /* 0x0003e2000c101904 */
[----:B0-----:R-:W-:-:S03]  /*0c30*/  MOV R9, 0xca ;  /* 0x000000ca00097802 */ /* 0x001fc60000000f00 */
[----:B------:R0:W-:Y:S01]  /*0c40*/  STG.E desc[UR4][R2.64+0x160], R17 ;  /* 0x0001601102007986 */ /* 0x0001e2000c101904 */
[----:B--2---:R-:W-:-:S03]  /*0c50*/  MOV R23, 0xd2 ;  /* 0x000000d200177802 */ /* 0x004fc60000000f00 */
[----:B------:R2:W-:Y:S01]  /*0c60*/  STG.E desc[UR4][R2.64+0x168], R21 ;  /* 0x0001681502007986 */ /* 0x0005e2000c101904 */
[----:B-1----:R-:W-:-:S03]  /*0c70*/  IMAD.MOV.U32 R5, RZ, RZ, 0xc0 ;  /* 0x000000c0ff057424 */ /* 0x002fc600078e00ff */
[----:B------:R1:W-:Y:S04]  /*0c80*/  STG.E desc[UR4][R2.64+0x170], R11 ;  /* 0x0001700b02007986 */ /* 0x0003e8000c101904 */
[----:B------:R3:W-:Y:S01]  /*0c90*/  STG.E desc[UR4][R2.64+0x178], R15 ;  /* 0x0001780f02007986 */ /* 0x0007e2000c101904 */
[----:B0-----:R-:W-:Y:S02]  /*0ca0*/  IMAD.MOV.U32 R17, RZ, RZ, 0xc4 ;  /* 0x000000c4ff117424 */ /* 0x001fe400078e00ff */
[----:B--2---:R-:W-:Y:S01]  /*0cb0*/  IMAD.MOV.U32 R21, RZ, RZ, 0xc8 ;  /* 0x000000c8ff157424 */ /* 0x004fe200078e00ff */
[----:B------:R0:W-:Y:S01]  /*0cc0*/  STG.E desc[UR4][R2.64+0x184], R7 ;  /* 0x0001840702007986 */ /* 0x0001e2000c101904 */
[----:B-1----:R-:W-:-:S03]  /*0cd0*/  IMAD.MOV.U32 R11, RZ, RZ, 0xcc ;  /* 0x000000ccff0b7424 */ /* 0x002fc600078e00ff */
[----:B------:R1:W-:Y:S01]  /*0ce0*/  STG.E desc[UR4][R2.64+0x18c], R19 ;  /* 0x00018c1302007986 */ /* 0x0003e2000c101904 */
[----:B---3--:R-:W-:-:S03]  /*0cf0*/  IMAD.MOV.U32 R15, RZ, RZ, 0xd0 ;  /* 0x000000d0ff0f7424 */ /* 0x008fc600078e00ff */
[----:B------:R2:W-:Y:S04]  /*0d00*/  STG.E desc[UR4][R2.64+0x194], R9 ;  /* 0x0001940902007986 */ /* 0x0005e8000c101904 */
[----:B------:R3:W-:Y:S01]  /*0d10*/  STG.E desc[UR4][R2.64+0x19c], R13 ;  /* 0x00019c0d02007986 */ /* 0x0007e2000c101904 */
[----:B0-----:R-:W-:-:S03]  /*0d20*/  HFMA2 R7, -RZ, RZ, 0, 1.275539398193359375e-05 ;  /* 0x000000d6ff077431 */ /* 0x001fc600000001ff */
[----:B------:R0:W-:Y:S01]  /*0d30*/  STG.E desc[UR4][R2.64+0x1a4], R23 ;  /* 0x0001a41702007986 */ /* 0x0001e2000c101904 */
[----:B-1----:R-:W-:Y:S01]  /*0d40*/  MOV R19, 0xda ;  /* 0x000000da00137802 */ /* 0x002fe20000000f00 */
[----:B--2---:R-:W-:Y:S02]  /*0d50*/  HFMA2 R9, -RZ, RZ, 0, 1.323223114013671875e-05 ;  /* 0x000000deff097431 */ /* 0x004fe400000001ff */
[----:B------:R1:W-:Y:S01]  /*0d60*/  STG.E desc[UR4][R2.64+0x180], R5 ;  /* 0x0001800502007986 */ /* 0x0003e2000c101904 */
[----:B---3--:R-:W-:-:S03]  /*0d70*/  MOV R13, 0xe2 ;  /* 0x000000e2000d7802 */ /* 0x008fc60000000f00 */
[----:B------:R2:W-:Y:S01]  /*0d80*/  STG.E desc[UR4][R2.64+0x188], R17 ;  /* 0x0001881102007986 */ /* 0x0005e2000c101904 */
[----:B0-----:R-:W-:-:S03]  /*0d90*/  HFMA2 R23, -RZ, RZ, 0, 1.370906829833984375e-05 ;  /* 0x000000e6ff177431 */ /* 0x001fc600000001ff */
        /* <DEDUP_REMOVED lines=11> */
[----:B0-----:R-:W-:-:S03]  /*0e50*/  HFMA2 R19, -RZ, RZ, 0, 1.418590545654296875e-05 ;  /* 0x000000eeff137431 */ /* 0x001fc600000001ff */
[----:B------:R0:W-:Y:S01]  /*0e60*/  STG.E desc[UR4][R2.64+0x1ac], R7 ;  /* 0x0001ac0702007986 */ /* 0x0001e2000c101904 */
[----:B--2---:R-:W-:-:S03]  /*0e70*/  HFMA2 R13, -RZ, RZ, 0, 1.466274261474609375e-05 ;  /* 0x000000f6ff0d7431 */ /* 0x004fc600000001ff */
[----:B------:R2:W-:Y:S01]  /*0e80*/  STG.E desc[UR4][R2.64+0x1b0], R17 ;  /* 0x0001b01102007986 */ /* 0x0005e2000c101904 */
[----:B-1----:R-:W-:-:S03]  /*0e90*/  IMAD.MOV.U32 R5, RZ, RZ, 0xe8 ;  /* 0x000000e8ff057424 */ /* 0x002fc600078e00ff */
[----:B------:R1:W-:Y:S04]  /*0ea0*/  STG.E desc[UR4][R2.64+0x1b8], R21 ;  /* 0x0001b81502007986 */ /* 0x0003e8000c101904 */
[----:B------:R3:W-:Y:S01]  /*0eb0*/  STG.E desc[UR4][R2.64+0x1bc], R9 ;  /* 0x0001bc0902007986 */ /* 0x0007e2000c101904 */
[----:B0-----:R-:W-:-:S03]  /*0ec0*/  MOV R7, 0xea ;  /* 0x000000ea00077802 */ /* 0x001fc60000000f00 */
[----:B------:R0:W-:Y:S01]  /*0ed0*/  STG.E desc[UR4][R2.64+0x1c0], R11 ;  /* 0x0001c00b02007986 */ /* 0x0001e2000c101904 */
[----:B--2---:R-:W-:-:S03]  /*0ee0*/  IMAD.MOV.U32 R17, RZ, RZ, 0xec ;  /* 0x000000ecff117424 */ /* 0x004fc600078e00ff */
[----:B------:R2:W-:Y:S01]  /*0ef0*/  STG.E desc[UR4][R2.64+0x1c8], R15 ;  /* 0x0001c80f02007986 */ /* 0x0005e2000c101904 */
[----:B-1----:R-:W-:-:S03]  /*0f00*/  IMAD.MOV.U32 R21, RZ, RZ, 0xf0 ;  /* 0x000000f0ff157424 */ /* 0x002fc600078e00ff */
[----:B------:R1:W-:Y:S01]  /*0f10*/  STG.E desc[UR4][R2.64+0x1cc], R23 ;  /* 0x0001cc1702007986 */ /* 0x0003e2000c101904 */
[----:B---3--:R-:W-:Y:S01]  /*0f20*/  MOV R9, 0xf2 ;  /* 0x000000f200097802 */ /* 0x008fe20000000f00 */
[----:B0-----:R-:W-:Y:S02]  /*0f30*/  IMAD.MOV.U32 R11, RZ, RZ, 0xf4 ;  /* 0x000000f4ff0b7424 */ /* 0x001fe400078e00ff */
[----:B------:R-:W-:Y:S01]  /*0f40*/  STG.E desc[UR4][R2.64+0x1f8], R27 ;  /* 0x0001f81b02007986 */ /* 0x000fe2000c101904 */
[----:B--2---:R-:W-:-:S03]  /*0f50*/  IMAD.MOV.U32 R15, RZ, RZ, 0xf8 ;  /* 0x000000f8ff0f7424 */ /* 0x004fc600078e00ff */
[----:B------:R0:W-:Y:S01]  /*0f60*/  STG.E desc[UR4][R2.64+0x1d0], R5 ;  /* 0x0001d00502007986 */ /* 0x0001e2000c101904 */
[----:B-1----:R-:W-:-:S03]  /*0f70*/  MOV R23, 0xfa ;  /* 0x000000fa00177802 */ /* 0x002fc60000000f00 */
[----:B------:R1:W-:Y:S04]  /*0f80*/  STG.E desc[UR4][R2.64+0x1d4], R7 ;  /* 0x0001d40702007986 */ /* 0x0003e8000c101904 */
[----:B------:R-:W-:Y:S04]  /*0f90*/  STG.E desc[UR4][R2.64+0x1d8], R17 ;  /* 0x0001d81102007986 */ /* 0x000fe8000c101904 */
[----:B------:R-:W-:Y:S01]  /*0fa0*/  STG.E desc[UR4][R2.64+0x1dc], R19 ;  /* 0x0001dc1302007986 */ /* 0x000fe2000c101904 */
[----:B0-----:R-:W-:-:S03]  /*0fb0*/  IMAD.MOV.U32 R5, RZ, RZ, 0xfe ;  /* 0x000000feff057424 */ /* 0x001fc600078e00ff */
[----:B------:R-:W-:Y:S01]  /*0fc0*/  STG.E desc[UR4][R2.64+0x1e0], R21 ;  /* 0x0001e01502007986 */ /* 0x000fe2000c101904 */
[----:B-1----:R-:W-:-:S03]  /*0fd0*/  HFMA2 R7, -RZ, RZ, 0, 1.52587890625e-05 ;  /* 0x00000100ff077431 */ /* 0x002fc600000001ff */
[----:B------:R0:W-:Y:S04]  /*0fe0*/  STG.E desc[UR4][R2.64+0x1e4], R9 ;  /* 0x0001e40902007986 */ /* 0x0001e8000c101904 */
[----:B------:R1:W-:Y:S04]  /*0ff0*/  STG.E desc[UR4][R2.64+0x1e8], R11 ;  /* 0x0001e80b02007986 */ /* 0x0003e8000c101904 */
[----:B------:R-:W-:Y:S04]  /*1000*/  STG.E desc[UR4][R2.64+0x1ec], R13 ;  /* 0x0001ec0d02007986 */ /* 0x000fe8000c101904 */
[----:B------:R-:W-:Y:S01]  /*1010*/  STG.E desc[UR4][R2.64+0x1f0], R15 ;  /* 0x0001f00f02007986 */ /* 0x000fe2000c101904 */
[----:B0-----:R-:W-:-:S03]  /*1020*/  IMAD.MOV.U32 R9, RZ, RZ, 0x102 ;  /* 0x00000102ff097424 */ /* 0x001fc600078e00ff */
[----:B------:R0:W-:Y:S01]  /*1030*/  STG.E desc[UR4][R2.64+0x1f4], R23 ;  /* 0x0001f41702007986 */ /* 0x0001e2000c101904 */
[----:B-1----:R-:W-:Y:S01]  /*1040*/  HFMA2 R11, -RZ, RZ, 0, 1.54972076416015625e-05 ;  /* 0x00000104ff0b7431 */ /* 0x002fe200000001ff */
[----:B0-----:R-:W0:Y:S02]  /*1050*/  LDC.64 R2, c[0x4][RZ] ;  /* 0x01000000ff027b82 */ /* 0x001e240000000a00 */
[----:B0-----:R0:W-:Y:S06]  /*1060*/  STG.E desc[UR4][R2.64+0x1fc], R5 ;  /* 0x0001fc0502007986 */ /* 0x0011ec000c101904 */
[----:B0-----:R-:W0:Y:S01]  /*1070*/  LDC.64 R2, c[0x4][RZ] ;  /* 0x01000000ff027b82 */ /* 0x001e220000000a00 */
[----:B------:R-:W-:Y:S01]  /*1080*/  IMAD.MOV.U32 R5, RZ, RZ, 0x106 ;  /* 0x00000106ff057424 */ /* 0x000fe200078e00ff */
[----:B0-----:R0:W-:Y:S06]  /*1090*/  STG.E desc[UR4][R2.64+0x200], R7 ;  /* 0x0002000702007986 */ /* 0x0011ec000c101904 */
[----:B0-----:R-:W0:Y:S01]  /*10a0*/  LDC.64 R2, c[0x4][RZ] ;  /* 0x01000000ff027b82 */ /* 0x001e220000000a00 */
[----:B------:R-:W-:Y:S01]  /*10b0*/  HFMA2 R7, -RZ, RZ, 0, 1.5735626220703125e-05 ;  /* 0x00000108ff077431 */ /* 0x000fe200000001ff */
[----:B0-----:R0:W-:Y:S06]  /*10c0*/  STG.E desc[UR4][R2.64+0x204], R9 ;  /* 0x0002040902007986 */ /* 0x0011ec000c101904 */
[----:B0-----:R-:W0:Y:S01]  /*10d0*/  LDC.64 R2, c[0x4][RZ] ;  /* 0x01000000ff027b82 */ /* 0x001e220000000a00 */
[----:B------:R-:W-:Y:S01]  /*10e0*/  IMAD.MOV.U32 R9, RZ, RZ, 0x10a ;  /* 0x0000010aff097424 */ /* 0x000fe200078e00ff */
[----:B0-----:R0:W-:Y:S06]  /*10f0*/  STG.E desc[UR4][R2.64+0x208], R11 ;  /* 0x0002080b02007986 */ /* 0x0011ec000c101904 */
[----:B0-----:R-:W0:Y:S01]  /*1100*/  LDC.64 R2, c[0x4][RZ] ;  /* 0x01000000ff027b82 */ /* 0x001e220000000a00 */
[----:B------:R-:W-:Y:S01]  /*1110*/  HFMA2 R11, -RZ, RZ, 0, 1.59740447998046875e-05 ;  /* 0x0000010cff0b7431 */ /* 0x000fe200000001ff */
[----:B0-----:R0:W-:Y:S06]  /*1120*/  STG.E desc[UR4][R2.64+0x20c], R5 ;  /* 0x00020c0502007986 */ /* 0x0011ec000c101904 */
[----:B0-----:R-:W0:Y:S01]  /*1130*/  LDC.64 R2, c[0x4][RZ] ;  /* 0x01000000ff027b82 */ /* 0x001e220000000a00 */
[----:B------:R-:W-:Y:S01]  /*1140*/  IMAD.MOV.U32 R5, RZ, RZ, 0x10e ;  /* 0x0000010eff057424 */ /* 0x000fe200078e00ff */
[----:B0-----:R0:W-:Y:S06]  /*1150*/  STG.E desc[UR4][R2.64+0x210], R7 ;  /* 0x0002100702007986 */ /* 0x0011ec000c101904 */
[----:B0-----:R-:W0:Y:S01]  /*1160*/  LDC.64 R2, c[0x4][RZ] ;  /* 0x01000000ff027b82 */ /* 0x001e220000000a00 */
[----:B------:R-:W-:Y:S01]  /*1170*/  HFMA2 R7, -RZ, RZ, 0, 1.621246337890625e-05 ;  /* 0x00000110ff077431 */ /* 0x000fe200000001ff */
[----:B0-----:R0:W-:Y:S06]  /*1180*/  STG.E desc[UR4][R2.64+0x214], R9 ;  /* 0x0002140902007986 */ /* 0x0011ec000c101904 */
[----:B0-----:R-:W0:Y:S01]  /*1190*/  LDC.64 R2, c[0x4][RZ] ;  /* 0x01000000ff027b82 */ /* 0x001e220000000a00 */
[----:B------:R-:W-:Y:S01]  /*11a0*/  IMAD.MOV.U32 R9, RZ, RZ, 0x112 ;  /* 0x00000112ff097424 */ /* 0x000fe200078e00ff */
[----:B0-----:R0:W-:Y:S06]  /*11b0*/  STG.E desc[UR4][R2.64+0x218], R11 ;  /* 0x0002180b02007986 */ /* 0x0011ec000c101904 */
[----:B0-----:R-:W0:Y:S01]  /*11c0*/  LDC.64 R2, c[0x4][RZ] ;  /* 0x01000000ff027b82 */ /* 0x001e220000000a00 */
[----:B------:R-:W-:Y:S01]  /*11d0*/  HFMA2 R11, -RZ, RZ, 0, 1.64508819580078125e-05 ;  /* 0x00000114ff0b7431 */ /* 0x000fe200000001ff */
[----:B0-----:R0:W-:Y:S06]  /*11e0*/  STG.E desc[UR4][R2.64+0x21c], R5 ;  /* 0x00021c0502007986 */ /* 0x0011ec000c101904 */
[----:B0-----:R-:W0:Y:S01]  /*11f0*/  LDC.64 R2, c[0x4][RZ] ;  /* 0x01000000ff027b82 */ /* 0x001e220000000a00 */
[----:B------:R-:W-:Y:S01]  /*1200*/  IMAD.MOV.U32 R5, RZ, RZ, 0x116 ;  /* 0x00000116ff057424 */ /* 0x000fe200078e00ff */
[----:B0-----:R0:W-:Y:S06]  /*1210*/  STG.E desc[UR4][R2.64+0x220], R7 ;  /* 0x0002200702007986 */ /* 0x0011ec000c101904 */
[----:B0-----:R-:W0:Y:S01]  /*1220*/  LDC.64 R2, c[0x4][RZ] ;  /* 0x01000000ff027b82 */ /* 0x001e220000000a00 */
[----:B------:R-:W-:Y:S01]  /*1230*/  HFMA2 R7, -RZ, RZ, 0, 1.6689300537109375e-05 ;  /* 0x00000118ff077431 */ /* 0x000fe200000001ff */
[----:B0-----:R0:W-:Y:S06]  /*1240*/  STG.E desc[UR4][R2.64+0x224], R9 ;  /* 0x0002240902007986 */ /* 0x0011ec000c101904 */
[----:B0-----:R-:W0:Y:S01]  /*1250*/  LDC.64 R2, c[0x4][RZ] ;  /* 0x01000000ff027b82 */ /* 0x001e220000000a00 */
[----:B------:R-:W-:Y:S01]  /*1260*/  IMAD.MOV.U32 R9, RZ, RZ, 0x11a ;  /* 0x0000011aff097424 */ /* 0x000fe200078e00ff */
[----:B0-----:R0:W-:Y:S06]  /*1270*/  STG.E desc[UR4][R2.64+0x228], R11 ;  /* 0x0002280b02007986 */ /* 0x0011ec000c101904 */
[----:B0-----:R-:W0:Y:S01]  /*1280*/  LDC.64 R2, c[0x4][RZ] ;  /* 0x01000000ff027b82 */ /* 0x001e220000000a00 */
[----:B------:R-:W-:Y:S01]  /*1290*/  HFMA2 R11, -RZ, RZ, 0, 1.69277191162109375e-05 ;  /* 0x0000011cff0b7431 */ /* 0x000fe200000001ff */
[----:B0-----:R0:W-:Y:S06]  /*12a0*/  STG.E desc[UR4][R2.64+0x22c], R5 ;  /* 0x00022c0502007986 */ /* 0x0011ec000c101904 */
[----:B0-----:R-:W0:Y:S01]  /*12b0*/  LDC.64 R2, c[0x4][RZ] ;  /* 0x01000000ff027b82 */ /* 0x001e220000000a00 */
[----:B------:R-:W-:Y:S01]  /*12c0*/  IMAD.MOV.U32 R5, RZ, RZ, 0x11e ;  /* 0x0000011eff057424 */ /* 0x000fe200078e00ff */
[----:B0-----:R0:W-:Y:S06]  /*12d0*/  STG.E desc[UR4][R2.64+0x230], R7 ;  /* 0x0002300702007986 */ /* 0x0011ec000c101904 */
[----:B0-----:R-:W0:Y:S01]  /*12e0*/  LDC.64 R2, c[0x4][RZ] ;  /* 0x01000000ff027b82 */ /* 0x001e220000000a00 */
[----:B------:R-:W-:Y:S01]  /*12f0*/  HFMA2 R7, -RZ, RZ, 0, 1.71661376953125e-05 ;  /* 0x00000120ff077431 */ /* 0x000fe200000001ff */
[----:B0-----:R0:W-:Y:S06]  /*1300*/  STG.E desc[UR4][R2.64+0x234], R9 ;  /* 0x0002340902007986 */ /* 0x0011ec000c101904 */
[----:B0-----:R-:W0:Y:S01]  /*1310*/  LDC.64 R2, c[0x4][RZ] ;  /* 0x01000000ff027b82 */ /* 0x001e220000000a00 */
[----:B------:R-:W-:Y:S01]  /*1320*/  IMAD.MOV.U32 R9, RZ, RZ, 0x122 ;  /* 0x00000122ff097424 */ /* 0x000fe200078e00ff */
[----:B0-----:R0:W-:Y:S06]  /*1330*/  STG.E desc[UR4][R2.64+0x238], R11 ;  /* 0x0002380b02007986 */ /* 0x0011ec000c101904 */
[----:B0-----:R-:W0:Y:S01]  /*1340*/  LDC.64 R2, c[0x4][RZ] ;  /* 0x01000000ff027b82 */ /* 0x001e220000000a00 */
[----:B------:R-:W-:Y:S01]  /*1350*/  HFMA2 R11, -RZ, RZ, 0, 1.74045562744140625e-05 ;  /* 0x00000124ff0b7431 */ /* 0x000fe200000001ff */
[----:B0-----:R0:W-:Y:S06]  /*1360*/  STG.E desc[UR4][R2.64+0x23c], R5 ;  /* 0x00023c0502007986 */ /* 0x0011ec000c101904 */
[----:B0-----:R-:W0:Y:S01]  /*1370*/  LDC.64 R2, c[0x4][RZ] ;  /* 0x01000000ff027b82 */ /* 0x001e220000000a00 */
[----:B------:R-:W-:Y:S01]  /*1380*/  IMAD.MOV.U32 R5, RZ, RZ, 0x126 ;  /* 0x00000126ff057424 */ /* 0x000fe200078e00ff */
[----:B0-----:R0:W-:Y:S06]  /*1390*/  STG.E desc[UR4][R2.64+0x240], R7 ;  /* 0x0002400702007986 */ /* 0x0011ec000c101904 */
[----:B0-----:R-:W0:Y:S01]  /*13a0*/  LDC.64 R2, c[0x4][RZ] ;  /* 0x01000000ff027b82 */ /* 0x001e220000000a00 */
[----:B------:R-:W-:Y:S01]  /*13b0*/  HFMA2 R7, -RZ, RZ, 0, 1.7642974853515625e-05 ;  /* 0x00000128ff077431 */ /* 0x000fe200000001ff */
[----:B0-----:R0:W-:Y:S06]  /*13c0*/  STG.E desc[UR4][R2.64+0x244], R9 ;  /* 0x0002440902007986 */ /* 0x0011ec000c101904 */
[----:B0-----:R-:W0:Y:S01]  /*13d0*/  LDC.64 R2, c[0x4][RZ] ;  /* 0x01000000ff027b82 */ /* 0x001e220000000a00 */
[----:B------:R-:W-:Y:S01]  /*13e0*/  IMAD.MOV.U32 R9, RZ, RZ, 0x12a ;  /* 0x0000012aff097424 */ /* 0x000fe200078e00ff */
[----:B0-----:R0:W-:Y:S06]  /*13f0*/  STG.E desc[UR4][R2.64+0x248], R11 ;  /* 0x0002480b02007986 */ /* 0x0011ec000c101904 */
[----:B0-----:R-:W0:Y:S01]  /*1400*/  LDC.64 R2, c[0x4][RZ] ;  /* 0x01000000ff027b82 */ /* 0x001e220000000a00 */
[----:B------:R-:W-:Y:S01]  /*1410*/  HFMA2 R11, -RZ, RZ, 0, 1.78813934326171875e-05 ;  /* 0x0000012cff0b7431 */ /* 0x000fe200000001ff */
[----:B0-----:R0:W-:Y:S06]  /*1420*/  STG.E desc[UR4][R2.64+0x24c], R5 ;  /* 0x00024c0502007986 */ /* 0x0011ec000c101904 */
[----:B0-----:R-:W0:Y:S01]  /*1430*/  LDC.64 R2, c[0x4][RZ] ;  /* 0x01000000ff027b82 */ /* 0x001e220000000a00 */
[----:B------:R-:W-:Y:S01]  /*1440*/  IMAD.MOV.U32 R5, RZ, RZ, 0x12e ;  /* 0x0000012eff057424 */ /* 0x000fe200078e00ff */
[----:B0-----:R0:W-:Y:S06]  /*1450*/  STG.E desc[UR4][R2.64+0x250], R7 ;  /* 0x0002500702007986 */ /* 0x0011ec000c101904 */
[----:B0-----:R-:W0:Y:S01]  /*1460*/  LDC.64 R2, c[0x4][RZ] ;  /* 0x01000000ff027b82 */ /* 0x001e220000000a00 */
[----:B------:R-:W-:Y:S01]  /*1470*/  HFMA2 R7, -RZ, RZ, 0, 1.811981201171875e-05 ;  /* 0x00000130ff077431 */ /* 0x000fe200000001ff */
[----:B0-----:R0:W-:Y:S06]  /*1480*/  STG.E desc[UR4][R2.64+0x254], R9 ;  /* 0x0002540902007986 */ /* 0x0011ec000c101904 */
[----:B0-----:R-:W0:Y:S01]  /*1490*/  LDC.64 R2, c[0x4][RZ] ;  /* 0x01000000ff027b82 */ /* 0x001e220000000a00 */
[----:B------:R-:W-:Y:S01]  /*14a0*/  IMAD.MOV.U32 R9, RZ, RZ, 0x132 ;  /* 0x00000132ff097424 */ /* 0x000fe200078e00ff */
[----:B0-----:R0:W-:Y:S06]  /*14b0*/  STG.E desc[UR4][R2.64+0x258], R11 ;  /* 0x0002580b02007986 */ /* 0x0011ec000c101904 */
[----:B0-----:R-:W0:Y:S01]  /*14c0*/  LDC.64 R2, c[0x4][RZ] ;  /* 0x01000000ff027b82 */ /* 0x001e220000000a00 */
[----:B------:R-:W-:Y:S01]  /*14d0*/  HFMA2 R11, -RZ, RZ, 0, 1.83582305908203125e-05 ;  /* 0x00000134ff0b7431 */ /* 0x000fe200000001ff */
[----:B0-----:R0:W-:Y:S06]  /*14e0*/  STG.E desc[UR4][R2.64+0x25c], R5 ;  /* 0x00025c0502007986 */ /* 0x0011ec000c101904 */
[----:B0-----:R-:W0:Y:S01]  /*14f0*/  LDC.64 R2, c[0x4][RZ] ;  /* 0x01000000ff027b82 */ /* 0x001e220000000a00 */
[----:B------:R-:W-:Y:S01]  /*1500*/  IMAD.MOV.U32 R5, RZ, RZ, 0x136 ;  /* 0x00000136ff057424 */ /* 0x000fe200078e00ff */
[----:B0-----:R0:W-:Y:S06]  /*1510*/  STG.E desc[UR4][R2.64+0x260], R7 ;  /* 0x0002600702007986 */ /* 0x0011ec000c101904 */
[----:B0-----:R-:W0:Y:S01]  /*1520*/  LDC.64 R2, c[0x4][RZ] ;  /* 0x01000000ff027b82 */ /* 0x001e220000000a00 */
[----:B------:R-:W-:Y:S01]  /*1530*/  HFMA2 R7, -RZ, RZ, 0, 1.8596649169921875e-05 ;  /* 0x00000138ff077431 */ /* 0x000fe200000001ff */
[----:B0-----:R0:W-:Y:S06]  /*1540*/  STG.E desc[UR4][R2.64+0x264], R9 ;  /* 0x0002640902007986 */ /* 0x0011ec000c101904 */
[----:B0-----:R-:W0:Y:S01]  /*1550*/  LDC.64 R2, c[0x4][RZ] ;  /* 0x01000000ff027b82 */ /* 0x001e220000000a00 */
[----:B------:R-:W-:Y:S01]  /*1560*/  IMAD.MOV.U32 R9, RZ, RZ, 0x13a ;  /* 0x0000013aff097424 */ /* 0x000fe200078e00ff */
[----:B0-----:R0:W-:Y:S06]  /*1570*/  STG.E desc[UR4][R2.64+0x268], R11 ;  /* 0x0002680b02007986 */ /* 0x0011ec000c101904 */
[----:B0-----:R-:W0:Y:S01]  /*1580*/  LDC.64 R2, c[0x4][RZ] ;  /* 0x01000000ff027b82 */ /* 0x001e220000000a00 */
[----:B------:R-:W-:Y:S01]  /*1590*/  HFMA2 R11, -RZ, RZ, 0, 1.88350677490234375e-05 ;  /* 0x0000013cff0b7431 */ /* 0x000fe200000001ff */
[----:B0-----:R0:W-:Y:S06]  /*15a0*/  STG.E desc[UR4][R2.64+0x26c], R5 ;  /* 0x00026c0502007986 */ /* 0x0011ec000c101904 */
[----:B0-----:R-:W0:Y:S01]  /*15b0*/  LDC.64 R2, c[0x4][RZ] ;  /* 0x01000000ff027b82 */ /* 0x001e220000000a00 */
[----:B------:R-:W-:Y:S01]  /*15c0*/  IMAD.MOV.U32 R5, RZ, RZ, 0x13e ;  /* 0x0000013eff057424 */ /* 0x000fe200078e00ff */
[----:B0-----:R0:W-:Y:S06]  /*15d0*/  STG.E desc[UR4][R2.64+0x270], R7 ;  /* 0x0002700702007986 */ /* 0x0011ec000c101904 */
[----:B0-----:R-:W0:Y:S01]  /*15e0*/  LDC.64 R2, c[0x4][RZ] ;  /* 0x01000000ff027b82 */ /* 0x001e220000000a00 */
[----:B------:R-:W-:Y:S01]  /*15f0*/  HFMA2 R7, -RZ, RZ, 0, 1.9073486328125e-05 ;  /* 0x00000140ff077431 */ /* 0x000fe200000001ff */
[----:B0-----:R0:W-:Y:S06]  /*1600*/  STG.E desc[UR4][R2.64+0x274], R9 ;  /* 0x0002740902007986 */ /* 0x0011ec000c101904 */
[----:B0-----:R-:W0:Y:S01]  /*1610*/  LDC.64 R2, c[0x4][RZ] ;  /* 0x01000000ff027b82 */ /* 0x001e220000000a00 */
[----:B------:R-:W-:Y:S01]  /*1620*/  IMAD.MOV.U32 R9, RZ, RZ, 0x142 ;  /* 0x00000142ff097424 */ /* 0x000fe200078e00ff */
[----:B0-----:R0:W-:Y:S06]  /*1630*/  STG.E desc[UR4][R2.64+0x278], R11 ;  /* 0x0002780b02007986 */ /* 0x0011ec000c101904 */
[----:B0-----:R-:W0:Y:S01]  /*1640*/  LDC.64 R2, c[0x4][RZ] ;  /* 0x01000000ff027b82 */ /* 0x001e220000000a00 */
[----:B------:R-:W-:Y:S01]  /*1650*/  HFMA2 R11, -RZ, RZ, 0, 1.93119049072265625e-05 ;  /* 0x00000144ff0b7431 */ /* 0x000fe200000001ff */
[----:B0-----:R0:W-:Y:S06]  /*1660*/  STG.E desc[UR4][R2.64+0x27c], R5 ;  /* 0x00027c0502007986 */ /* 0x0011ec000c101904 */
[----:B0-----:R-:W0:Y:S01]  /*1670*/  LDC.64 R2, c[0x4][RZ] ;  /* 0x01000000ff027b82 */ /* 0x001e220000000a00 */
[----:B------:R-:W-:Y:S01]  /*1680*/  IMAD.MOV.U32 R5, RZ, RZ, 0x146 ;  /* 0x00000146ff057424 */ /* 0x000fe200078e00ff */
[----:B0-----:R0:W-:Y:S06]  /*1690*/  STG.E desc[UR4][R2.64+0x280], R7 ;  /* 0x0002800702007986 */ /* 0x0011ec000c101904 */
[----:B0-----:R-:W0:Y:S01]  /*16a0*/  LDC.64 R2, c[0x4][RZ] ;  /* 0x01000000ff027b82 */ /* 0x001e220000000a00 */
[----:B------:R-:W-:Y:S01]  /*16b0*/  HFMA2 R7, -RZ, RZ, 0, 1.9550323486328125e-05 ;  /* 0x00000148ff077431 */ /* 0x000fe200000001ff */
[----:B0-----:R0:W-:Y:S06]  /*16c0*/  STG.E desc[UR4][R2.64+0x284], R9 ;  /* 0x0002840902007986 */ /* 0x0011ec000c101904 */
[----:B0-----:R-:W0:Y:S01]  /*16d0*/  LDC.64 R2, c[0x4][RZ] ;  /* 0x01000000ff027b82 */ /* 0x001e220000000a00 */
[----:B------:R-:W-:Y:S01]  /*16e0*/  IMAD.MOV.U32 R9, RZ, RZ, 0x14a ;  /* 0x0000014aff097424 */ /* 0x000fe200078e00ff */
[----:B0-----:R0:W-:Y:S06]  /*16f0*/  STG.E desc[UR4][R2.64+0x288], R11 ;  /* 0x0002880b02007986 */ /* 0x0011ec000c101904 */
[----:B0-----:R-:W0:Y:S01]  /*1700*/  LDC.64 R2, c[0x4][RZ] ;  /* 0x01000000ff027b82 */ /* 0x001e220000000a00 */
[----:B------:R-:W-:Y:S01]  /*1710*/  HFMA2 R11, -RZ, RZ, 0, 1.97887420654296875e-05 ;  /* 0x0000014cff0b7431 */ /* 0x000fe200000001ff */
[----:B0-----:R0:W-:Y:S06]  /*1720*/  STG.E desc[UR4][R2.64+0x28c], R5 ;  /* 0x00028c0502007986 */ /* 0x0011ec000c101904 */
[----:B0-----:R-:W0:Y:S01]  /*1730*/  LDC.64 R2, c[0x4][RZ] ;  /* 0x01000000ff027b82 */ /* 0x001e220000000a00 */
[----:B------:R-:W-:Y:S01]  /*1740*/  IMAD.MOV.U32 R5, RZ, RZ, 0x14e ;  /* 0x0000014eff057424 */ /* 0x000fe200078e00ff */
[----:B0-----:R0:W-:Y:S06]  /*1750*/  STG.E desc[UR4][R2.64+0x290], R7 ;  /* 0x0002900702007986 */ /* 0x0011ec000c101904 */
[----:B0-----:R-:W0:Y:S01]  /*1760*/  LDC.64 R2, c[0x4][RZ] ;  /* 0x01000000ff027b82 */ /* 0x001e220000000a00 */
[----:B------:R-:W-:Y:S01]  /*1770*/  HFMA2 R7, -RZ, RZ, 0, 2.002716064453125e-05 ;  /* 0x00000150ff077431 */ /* 0x000fe200000001ff */
[----:B0-----:R0:W-:Y:S06]  /*1780*/  STG.E desc[UR4][R2.64+0x294], R9 ;  /* 0x0002940902007986 */ /* 0x0011ec000c101904 */
[----:B0-----:R-:W0:Y:S01]  /*1790*/  LDC.64 R2, c[0x4][RZ] ;  /* 0x01000000ff027b82 */ /* 0x001e220000000a00 */
[----:B------:R-:W-:Y:S01]  /*17a0*/  IMAD.MOV.U32 R9, RZ, RZ, 0x152 ;  /* 0x00000152ff097424 */ /* 0x000fe200078e00ff */
[----:B0-----:R0:W-:Y:S06]  /*17b0*/  STG.E desc[UR4][R2.64+0x298], R11 ;  /* 0x0002980b02007986 */ /* 0x0011ec000c101904 */
[----:B0-----:R-:W0:Y:S01]  /*17c0*/  LDC.64 R2, c[0x4][RZ] ;  /* 0x01000000ff027b82 */ /* 0x001e220000000a00 */
[----:B------:R-:W-:Y:S01]  /*17d0*/  HFMA2 R11, -RZ, RZ, 0, 2.02655792236328125e-05 ;  /* 0x00000154ff0b7431 */ /* 0x000fe200000001ff */
[----:B0-----:R0:W-:Y:S06]  /*17e0*/  STG.E desc[UR4][R2.64+0x29c], R5 ;  /* 0x00029c0502007986 */ /* 0x0011ec000c101904 */
[----:B0-----:R-:W0:Y:S01]  /*17f0*/  LDC.64 R2, c[0x4][RZ] ;  /* 0x01000000ff027b82 */ /* 0x001e220000000a00 */
[----:B------:R-:W-:Y:S01]  /*1800*/  IMAD.MOV.U32 R5, RZ, RZ, 0x156 ;  /* 0x00000156ff057424 */ /* 0x000fe200078e00ff */
[----:B0-----:R0:W-:Y:S06]  /*1810*/  STG.E desc[UR4][R2.64+0x2a0], R7 ;  /* 0x0002a00702007986 */ /* 0x0011ec000c101904 */
[----:B0-----:R-:W0:Y:S01]  /*1820*/  LDC.64 R2, c[0x4][RZ] ;  /* 0x01000000ff027b82 */ /* 0x001e220000000a00 */
[----:B------:R-:W-:Y:S01]  /*1830*/  HFMA2 R7, -RZ, RZ, 0, 2.0503997802734375e-05 ;  /* 0x00000158ff077431 */ /* 0x000fe200000001ff */
[----:B0-----:R0:W-:Y:S06]  /*1840*/  STG.E desc[UR4][R2.64+0x2a4], R9 ;  /* 0x0002a40902007986 */ /* 0x0011ec000c101904 */
[----:B0-----:R-:W0:Y:S01]  /*1850*/  LDC.64 R2, c[0x4][RZ] ;  /* 0x01000000ff027b82 */ /* 0x001e220000000a00 */
[----:B------:R-:W-:Y:S01]  /*1860*/  IMAD.MOV.U32 R9, RZ, RZ, 0x15a ;  /* 0x0000015aff097424 */ /* 0x000fe200078e00ff */
[----:B0-----:R0:W-:Y:S06]  /*1870*/  STG.E desc[UR4][R2.64+0x2a8], R11 ;  /* 0x0002a80b02007986 */ /* 0x0011ec000c101904 */
[----:B0-----:R-:W0:Y:S01]  /*1880*/  LDC.64 R2, c[0x4][RZ] ;  /* 0x01000000ff027b82 */ /* 0x001e220000000a00 */
[----:B------:R-:W-:Y:S01]  /*1890*/  HFMA2 R11, -RZ, RZ, 0, 2.07424163818359375e-05 ;  /* 0x0000015cff0b7431 */ /* 0x000fe200000001ff */
[----:B0-----:R0:W-:Y:S06]  /*18a0*/  STG.E desc[UR4][R2.64+0x2ac], R5 ;  /* 0x0002ac0502007986 */ /* 0x0011ec000c101904 */
[----:B0-----:R-:W0:Y:S01]  /*18b0*/  LDC.64 R2, c[0x4][RZ] ;  /* 0x01000000ff027b82 */ /* 0x001e220000000a00 */
[----:B------:R-:W-:Y:S01]  /*18c0*/  IMAD.MOV.U32 R5, RZ, RZ, 0x15e ;  /* 0x0000015eff057424 */ /* 0x000fe200078e00ff */
[----:B0-----:R0:W-:Y:S06]  /*18d0*/  STG.E desc[UR4][R2.64+0x2b0], R7 ;  /* 0x0002b00702007986 */ /* 0x0011ec000c101904 */
[----:B0-----:R-:W0:Y:S01]  /*18e0*/  LDC.64 R2, c[0x4][RZ] ;  /* 0x01000000ff027b82 */ /* 0x001e220000000a00 */
[----:B------:R-:W-:Y:S01]  /*18f0*/  HFMA2 R7, -RZ, RZ, 0, 2.09808349609375e-05 ;  /* 0x00000160ff077431 */ /* 0x000fe200000001ff */
[----:B0-----:R0:W-:Y:S06]  /*1900*/  STG.E desc[UR4][R2.64+0x2b4], R9 ;  /* 0x0002b40902007986 */ /* 0x0011ec000c101904 */
[----:B0-----:R-:W0:Y:S01]  /*1910*/  LDC.64 R2, c[0x4][RZ] ;  /* 0x01000000ff027b82 */ /* 0x001e220000000a00 */
[----:B------:R-:W-:Y:S01]  /*1920*/  IMAD.MOV.U32 R9, RZ, RZ, 0x162 ;  /* 0x00000162ff097424 */ /* 0x000fe200078e00ff */
[----:B0-----:R0:W-:Y:S06]  /*1930*/  STG.E desc[UR4][R2.64+0x2b8], R11 ;  /* 0x0002b80b02007986 */ /* 0x0011ec000c101904 */
[----:B0-----:R-:W0:Y:S01]  /*1940*/  LDC.64 R2, c[0x4][RZ] ;  /* 0x01000000ff027b82 */ /* 0x001e220000000a00 */
[----:B------:R-:W-:Y:S01]  /*1950*/  HFMA2 R11, -RZ, RZ, 0, 2.12192535400390625e-05 ;  /* 0x00000164ff0b7431 */ /* 0x000fe200000001ff */
[----:B0-----:R0:W-:Y:S06]  /*1960*/  STG.E desc[UR4][R2.64+0x2bc], R5 ;  /* 0x0002bc0502007986 */ /* 0x0011ec000c101904 */
[----:B0-----:R-:W0:Y:S01]  /*1970*/  LDC.64 R2, c[0x4][RZ] ;  /* 0x01000000ff027b82 */ /* 0x001e220000000a00 */
[----:B------:R-:W-:Y:S01]  /*1980*/  IMAD.MOV.U32 R5, RZ, RZ, 0x166 ;  /* 0x00000166ff057424 */ /* 0x000fe200078e00ff */
[----:B0-----:R0:W-:Y:S06]  /*1990*/  STG.E desc[UR4][R2.64+0x2c0], R7 ;  /* 0x0002c00702007986 */ /* 0x0011ec000c101904 */
[----:B0-----:R-:W0:Y:S01]  /*19a0*/  LDC.64 R2, c[0x4][RZ] ;  /* 0x01000000ff027b82 */ /* 0x001e220000000a00 */
[----:B------:R-:W-:Y:S01]  /*19b0*/  HFMA2 R7, -RZ, RZ, 0, 2.1457672119140625e-05 ;  /* 0x00000168ff077431 */ /* 0x000fe200000001ff */
[----:B0-----:R0:W-:Y:S06]  /*19c0*/  STG.E desc[UR4][R2.64+0x2c4], R9 ;  /* 0x0002c40902007986 */ /* 0x0011ec000c101904 */
[----:B0-----:R-:W0:Y:S01]  /*19d0*/  LDC.64 R2, c[0x4][RZ] ;  /* 0x01000000ff027b82 */ /* 0x001e220000000a00 */
[----:B------:R-:W-:Y:S01]  /*19e0*/  IMAD.MOV.U32 R9, RZ, RZ, 0x16a ;  /* 0x0000016aff097424 */ /* 0x000fe200078e00ff */
[----:B0-----:R0:W-:Y:S06]  /*19f0*/  STG.E desc[UR4][R2.64+0x2c8], R11 ;  /* 0x0002c80b02007986 */ /* 0x0011ec000c101904 */
[----:B0-----:R-:W0:Y:S01]  /*1a00*/  LDC.64 R2, c[0x4][RZ] ;  /* 0x01000000ff027b82 */ /* 0x001e220000000a00 */
[----:B------:R-:W-:Y:S01]  /*1a10*/  HFMA2 R11, -RZ, RZ, 0, 2.16960906982421875e-05 ;  /* 0x0000016cff0b7431 */ /* 0x000fe200000001ff */
[----:B0-----:R0:W-:Y:S06]  /*1a20*/  STG.E desc[UR4][R2.64+0x2cc], R5 ;  /* 0x0002cc0502007986 */ /* 0x0011ec000c101904 */
[----:B0-----:R-:W0:Y:S01]  /*1a30*/  LDC.64 R2, c[0x4][RZ] ;  /* 0x01000000ff027b82 */ /* 0x001e220000000a00 */
[----:B------:R-:W-:Y:S01]  /*1a40*/  IMAD.MOV.U32 R5, RZ, RZ, 0x16e ;  /* 0x0000016eff057424 */ /* 0x000fe200078e00ff */
[----:B0-----:R0:W-:Y:S06]  /*1a50*/  STG.E desc[UR4][R2.64+0x2d0], R7 ;  /* 0x0002d00702007986 */ /* 0x0011ec000c101904 */
[----:B0-----:R-:W0:Y:S01]  /*1a60*/  LDC.64 R2, c[0x4][RZ] ;  /* 0x01000000ff027b82 */ /* 0x001e220000000a00 */
[----:B------:R-:W-:Y:S01]  /*1a70*/  HFMA2 R7, -RZ, RZ, 0, 2.193450927734375e-05 ;  /* 0x00000170ff077431 */ /* 0x000fe200000001ff */
[----:B0-----:R0:W-:Y:S06]  /*1a80*/  STG.E desc[UR4][R2.64+0x2d4], R9 ;  /* 0x0002d40902007986 */ /* 0x0011ec000c101904 */
[----:B0-----:R-:W0:Y:S01]  /*1a90*/  LDC.64 R2, c[0x4][RZ] ;  /* 0x01000000ff027b82 */ /* 0x001e220000000a00 */
[----:B------:R-:W-:Y:S01]  /*1aa0*/  IMAD.MOV.U32 R9, RZ, RZ, 0x172 ;  /* 0x00000172ff097424 */ /* 0x000fe200078e00ff */
[----:B0-----:R0:W-:Y:S06]  /*1ab0*/  STG.E desc[UR4][R2.64+0x2d8], R11 ;  /* 0x0002d80b02007986 */ /* 0x0011ec000c101904 */
[----:B0-----:R-:W0:Y:S01]  /*1ac0*/  LDC.64 R2, c[0x4][RZ] ;  /* 0x01000000ff027b82 */ /* 0x001e220000000a00 */
[----:B------:R-:W-:Y:S01]  /*1ad0*/  HFMA2 R11, -RZ, RZ, 0, 2.21729278564453125e-05 ;  /* 0x00000174ff0b7431 */ /* 0x000fe200000001ff */
[----:B0-----:R0:W-:Y:S06]  /*1ae0*/  STG.E desc[UR4][R2.64+0x2dc], R5 ;  /* 0x0002dc0502007986 */ /* 0x0011ec000c101904 */
[----:B0-----:R-:W0:Y:S01]  /*1af0*/  LDC.64 R2, c[0x4][RZ] ;  /* 0x01000000ff027b82 */ /* 0x001e220000000a00 */
[----:B------:R-:W-:Y:S01]  /*1b00*/  IMAD.MOV.U32 R5, RZ, RZ, 0x176 ;  /* 0x00000176ff057424 */ /* 0x000fe200078e00ff */
[----:B0-----:R0:W-:Y:S06]  /*1b10*/  STG.E desc[UR4][R2.64+0x2e0], R7 ;  /* 0x0002e00702007986 */ /* 0x0011ec000c101904 */
[----:B0-----:R-:W0:Y:S01]  /*1b20*/  LDC.64 R2, c[0x4][RZ] ;  /* 0x01000000ff027b82 */ /* 0x001e220000000a00 */
[----:B------:R-:W-:Y:S01]  /*1b30*/  HFMA2 R7, -RZ, RZ, 0, 2.2411346435546875e-05 ;  /* 0x00000178ff077431 */ /* 0x000fe200000001ff */
[----:B0-----:R0:W-:Y:S06]  /*1b40*/  STG.E desc[UR4][R2.64+0x2e4], R9 ;  /* 0x0002e40902007986 */ /* 0x0011ec000c101904 */
[----:B0-----:R-:W0:Y:S01]  /*1b50*/  LDC.64 R2, c[0x4][RZ] ;  /* 0x01000000ff027b82 */ /* 0x001e220000000a00 */
[----:B------:R-:W-:Y:S01]  /*1b60*/  IMAD.MOV.U32 R9, RZ, RZ, 0x17a ;  /* 0x0000017aff097424 */ /* 0x000fe200078e00ff */
[----:B0-----:R0:W-:Y:S06]  /*1b70*/  STG.E desc[UR4][R2.64+0x2e8], R11 ;  /* 0x0002e80b02007986 */ /* 0x0011ec000c101904 */
[----:B0-----:R-:W0:Y:S01]  /*1b80*/  LDC.64 R2, c[0x4][RZ] ;  /* 0x01000000ff027b82 */ /* 0x001e220000000a00 */
[----:B------:R-:W-:Y:S01]  /*1b90*/  HFMA2 R11, -RZ, RZ, 0, 2.26497650146484375e-05 ;  /* 0x0000017cff0b7431 */ /* 0x000fe200000001ff */
[----:B0-----:R0:W-:Y:S06]  /*1ba0*/  STG.E desc[UR4][R2.64+0x2ec], R5 ;  /* 0x0002ec0502007986 */ /* 0x0011ec000c101904 */
[----:B0-----:R-:W0:Y:S01]  /*1bb0*/  LDC.64 R2, c[0x4][RZ] ;  /* 0x01000000ff027b82 */ /* 0x001e220000000a00 */
[----:B------:R-:W-:Y:S01]  /*1bc0*/  IMAD.MOV.U32 R5, RZ, RZ, 0x17e ;  /* 0x0000017eff057424 */ /* 0x000fe200078e00ff */
[----:B0-----:R0:W-:Y:S06]  /*1bd0*/  STG.E desc[UR4][R2.64+0x2f0], R7 ;  /* 0x0002f00702007986 */ /* 0x0011ec000c101904 */
[----:B0-----:R-:W0:Y:S01]  /*1be0*/  LDC.64 R2, c[0x4][RZ] ;  /* 0x01000000ff027b82 */ /* 0x001e220000000a00 */
[----:B------:R-:W-:Y:S01]  /*1bf0*/  HFMA2 R7, -RZ, RZ, 0, 2.288818359375e-05 ;  /* 0x00000180ff077431 */ /* 0x000fe200000001ff */
[----:B0-----:R0:W-:Y:S06]  /*1c00*/  STG.E desc[UR4][R2.64+0x2f4], R9 ;  /* 0x0002f40902007986 */ /* 0x0011ec000c101904 */
[----:B0-----:R-:W0:Y:S01]  /*1c10*/  LDC.64 R2, c[0x4][RZ] ;  /* 0x01000000ff027b82 */ /* 0x001e220000000a00 */
[----:B------:R-:W-:Y:S01]  /*1c20*/  IMAD.MOV.U32 R9, RZ, RZ, 0x182 ;  /* 0x00000182ff097424 */ /* 0x000fe200078e00ff */
[----:B0-----:R0:W-:Y:S06]  /*1c30*/  STG.E desc[UR4][R2.64+0x2f8], R11 ;  /* 0x0002f80b02007986 */ /* 0x0011ec000c101904 */
[----:B0-----:R-:W0:Y:S01]  /*1c40*/  LDC.64 R2, c[0x4][RZ] ;  /* 0x01000000ff027b82 */ /* 0x001e220000000a00 */
[----:B------:R-:W-:Y:S01]  /*1c50*/  HFMA2 R11, -RZ, RZ, 0, 2.31266021728515625e-05 ;  /* 0x00000184ff0b7431 */ /* 0x000fe200000001ff */
[----:B0-----:R0:W-:Y:S06]  /*1c60*/  STG.E desc[UR4][R2.64+0x2fc], R5 ;  /* 0x0002fc0502007986 */ /* 0x0011ec000c101904 */
[----:B0-----:R-:W0:Y:S01]  /*1c70*/  LDC.64 R2, c[0x4][RZ] ;  /* 0x01000000ff027b82 */ /* 0x001e220000000a00 */
[----:B------:R-:W-:Y:S01]  /*1c80*/  IMAD.MOV.U32 R5, RZ, RZ, 0x186 ;  /* 0x00000186ff057424 */ /* 0x000fe200078e00ff */
[----:B0-----:R0:W-:Y:S06]  /*1c90*/  STG.E desc[UR4][R2.64+0x300], R7 ;  /* 0x0003000702007986 */ /* 0x0011ec000c101904 */
[----:B0-----:R-:W0:Y:S01]  /*1ca0*/  LDC.64 R2, c[0x4][RZ] ;  /* 0x01000000ff027b82 */ /* 0x001e220000000a00 */
[----:B------:R-:W-:Y:S01]  /*1cb0*/  HFMA2 R7, -RZ, RZ, 0, 2.3365020751953125e-05 ;  /* 0x00000188ff077431 */ /* 0x000fe200000001ff */
[----:B0-----:R0:W-:Y:S06]  /*1cc0*/  STG.E desc[UR4][R2.64+0x304], R9 ;  /* 0x0003040902007986 */ /* 0x0011ec000c101904 */
[----:B0-----:R-:W0:Y:S01]  /*1cd0*/  LDC.64 R2, c[0x4][RZ] ;  /* 0x01000000ff027b82 */ /* 0x001e220000000a00 */
[----:B------:R-:W-:Y:S01]  /*1ce0*/  IMAD.MOV.U32 R9, RZ, RZ, 0x18a ;  /* 0x0000018aff097424 */ /* 0x000fe200078e00ff */
[----:B0-----:R0:W-:Y:S06]  /*1cf0*/  STG.E desc[UR4][R2.64+0x308], R11 ;  /* 0x0003080b02007986 */ /* 0x0011ec000c101904 */
[----:B0-----:R-:W0:Y:S01]  /*1d00*/  LDC.64 R2, c[0x4][RZ] ;  /* 0x01000000ff027b82 */ /* 0x001e220000000a00 */
[----:B------:R-:W-:Y:S01]  /*1d10*/  HFMA2 R11, -RZ, RZ, 0, 2.36034393310546875e-05 ;  /* 0x0000018cff0b7431 */ /* 0x000fe200000001ff */
[----:B0-----:R0:W-:Y:S06]  /*1d20*/  STG.E desc[UR4][R2.64+0x30c], R5 ;  /* 0x00030c0502007986 */ /* 0x0011ec000c101904 */
[----:B0-----:R-:W0:Y:S01]  /*1d30*/  LDC.64 R2, c[0x4][RZ] ;  /* 0x01000000ff027b82 */ /* 0x001e220000000a00 */
[----:B------:R-:W-:Y:S01]  /*1d40*/  IMAD.MOV.U32 R5, RZ, RZ, 0x18e ;  /* 0x0000018eff057424 */ /* 0x000fe200078e00ff */
[----:B0-----:R0:W-:Y:S06]  /*1d50*/  STG.E desc[UR4][R2.64+0x310], R7 ;  /* 0x0003100702007986 */ /* 0x0011ec000c101904 */
[----:B0-----:R-:W0:Y:S01]  /*1d60*/  LDC.64 R2, c[0x4][RZ] ;  /* 0x01000000ff027b82 */ /* 0x001e220000000a00 */
[----:B------:R-:W-:Y:S01]  /*1d70*/  HFMA2 R7, -RZ, RZ, 0, 2.384185791015625e-05 ;  /* 0x00000190ff077431 */ /* 0x000fe200000001ff */
[----:B0-----:R0:W-:Y:S06]  /*1d80*/  STG.E desc[UR4][R2.64+0x314], R9 ;  /* 0x0003140902007986 */ /* 0x0011ec000c101904 */
[----:B0-----:R-:W0:Y:S01]  /*1d90*/  LDC.64 R2, c[0x4][RZ] ;  /* 0x01000000ff027b82 */ /* 0x001e220000000a00 */
[----:B------:R-:W-:Y:S01]  /*1da0*/  IMAD.MOV.U32 R9, RZ, RZ, 0x192 ;  /* 0x00000192ff097424 */ /* 0x000fe200078e00ff */
[----:B0-----:R0:W-:Y:S06]  /*1db0*/  STG.E desc[UR4][R2.64+0x318], R11 ;  /* 0x0003180b02007986 */ /* 0x0011ec000c101904 */
[----:B0-----:R-:W0:Y:S01]  /*1dc0*/  LDC.64 R2, c[0x4][RZ] ;  /* 0x01000000ff027b82 */ /* 0x001e220000000a00 */
[----:B------:R-:W-:Y:S01]  /*1dd0*/  HFMA2 R11, -RZ, RZ, 0, 2.40802764892578125e-05 ;  /* 0x00000194ff0b7431 */ /* 0x000fe200000001ff */
[----:B0-----:R0:W-:Y:S06]  /*1de0*/  STG.E desc[UR4][R2.64+0x31c], R5 ;  /* 0x00031c0502007986 */ /* 0x0011ec000c101904 */
[----:B0-----:R-:W0:Y:S01]  /*1df0*/  LDC.64 R2, c[0x4][RZ] ;  /* 0x01000000ff027b82 */ /* 0x001e220000000a00 */
[----:B------:R-:W-:Y:S01]  /*1e00*/  IMAD.MOV.U32 R5, RZ, RZ, 0x196 ;  /* 0x00000196ff057424 */ /* 0x000fe200078e00ff */
[----:B0-----:R0:W-:Y:S06]  /*1e10*/  STG.E desc[UR4][R2.64+0x320], R7 ;  /* 0x0003200702007986 */ /* 0x0011ec000c101904 */
[----:B0-----:R-:W0:Y:S01]  /*1e20*/  LDC.64 R2, c[0x4][RZ] ;  /* 0x01000000ff027b82 */ /* 0x001e220000000a00 */
[----:B------:R-:W-:Y:S01]  /*1e30*/  HFMA2 R7, -RZ, RZ, 0, 2.4318695068359375e-05 ;  /* 0x00000198ff077431 */ /* 0x000fe200000001ff */
[----:B0-----:R0:W-:Y:S06]  /*1e40*/  STG.E desc[UR4][R2.64+0x324], R9 ;  /* 0x0003240902007986 */ /* 0x0011ec000c101904 */
[----:B0-----:R-:W0:Y:S01]  /*1e50*/  LDC.64 R2, c[0x4][RZ] ;  /* 0x01000000ff027b82 */ /* 0x001e220000000a00 */
[----:B------:R-:W-:Y:S01]  /*1e60*/  IMAD.MOV.U32 R9, RZ, RZ, 0x19a ;  /* 0x0000019aff097424 */ /* 0x000fe200078e00ff */
[----:B0-----:R0:W-:Y:S06]  /*1e70*/  STG.E desc[UR4][R2.64+0x328], R11 ;  /* 0x0003280b02007986 */ /* 0x0011ec000c101904 */
[----:B0-----:R-:W0:Y:S01]  /*1e80*/  LDC.64 R2, c[0x4][RZ] ;  /* 0x01000000ff027b82 */ /* 0x001e220000000a00 */
[----:B------:R-:W-:Y:S01]  /*1e90*/  HFMA2 R11, -RZ, RZ, 0, 2.45571136474609375e-05 ;  /* 0x0000019cff0b7431 */ /* 0x000fe200000001ff */
[----:B0-----:R0:W-:Y:S06]  /*1ea0*/  STG.E desc[UR4][R2.64+0x32c], R5 ;  /* 0x00032c0502007986 */ /* 0x0011ec000c101904 */
[----:B0-----:R-:W0:Y:S01]  /*1eb0*/  LDC.64 R2, c[0x4][RZ] ;  /* 0x01000000ff027b82 */ /* 0x001e220000000a00 */
[----:B------:R-:W-:Y:S01]  /*1ec0*/  IMAD.MOV.U32 R5, RZ, RZ, 0x19e ;  /* 0x0000019eff057424 */ /* 0x000fe200078e00ff */
[----:B0-----:R0:W-:Y:S06]  /*1ed0*/  STG.E desc[UR4][R2.64+0x330], R7 ;  /* 0x0003300702007986 */ /* 0x0011ec000c101904 */
[----:B0-----:R-:W0:Y:S01]  /*1ee0*/  LDC.64 R2, c[0x4][RZ] ;  /* 0x01000000ff027b82 */ /* 0x001e220000000a00 */
[----:B------:R-:W-:Y:S01]  /*1ef0*/  HFMA2 R7, -RZ, RZ, 0, 2.47955322265625e-05 ;  /* 0x000001a0ff077431 */ /* 0x000fe200000001ff */
[----:B0-----:R0:W-:Y:S06]  /*1f00*/  STG.E desc[UR4][R2.64+0x334], R9 ;  /* 0x0003340902007986 */ /* 0x0011ec000c101904 */
[----:B0-----:R-:W0:Y:S01]  /*1f10*/  LDC.64 R2, c[0x4][RZ] ;  /* 0x01000000ff027b82 */ /* 0x001e220000000a00 */
[----:B------:R-:W-:Y:S01]  /*1f20*/  IMAD.MOV.U32 R9, RZ, RZ, 0x1a2 ;  /* 0x000001a2ff097424 */ /* 0x000fe200078e00ff */
[----:B0-----:R0:W-:Y:S06]  /*1f30*/  STG.E desc[UR4][R2.64+0x338], R11 ;  /* 0x0003380b02007986 */ /* 0x0011ec000c101904 */
[----:B0-----:R-:W0:Y:S01]  /*1f40*/  LDC.64 R2, c[0x4][RZ] ;  /* 0x01000000ff027b82 */ /* 0x001e220000000a00 */
[----:B------:R-:W-:Y:S01]  /*1f50*/  HFMA2 R11, -RZ, RZ, 0, 2.50339508056640625e-05 ;  /* 0x000001a4ff0b7431 */ /* 0x000fe200000001ff */
[----:B0-----:R0:W-:Y:S06]  /*1f60*/  STG.E desc[UR4][R2.64+0x33c], R5 ;  /* 0x00033c0502007986 */ /* 0x0011ec000c101904 */
[----:B0-----:R-:W0:Y:S01]  /*1f70*/  LDC.64 R2, c[0x4][RZ] ;  /* 0x01000000ff027b82 */ /* 0x001e220000000a00 */
[----:B------:R-:W-:Y:S01]  /*1f80*/  IMAD.MOV.U32 R5, RZ, RZ, 0x1a6 ;  /* 0x000001a6ff057424 */ /* 0x000fe200078e00ff */
[----:B0-----:R0:W-:Y:S06]  /*1f90*/  STG.E desc[UR4][R2.64+0x340], R7 ;  /* 0x0003400702007986 */ /* 0x0011ec000c101904 */
[----:B0-----:R-:W0:Y:S01]  /*1fa0*/  LDC.64 R2, c[0x4][RZ] ;  /* 0x01000000ff027b82 */ /* 0x001e220000000a00 */
[----:B------:R-:W-:Y:S01]  /*1fb0*/  HFMA2 R7, -RZ, RZ, 0, 2.5272369384765625e-05 ;  /* 0x000001a8ff077431 */ /* 0x000fe200000001ff */
[----:B0-----:R0:W-:Y:S06]  /*1fc0*/  STG.E desc[UR4][R2.64+0x344], R9 ;  /* 0x0003440902007986 */ /* 0x0011ec000c101904 */
[----:B0-----:R-:W0:Y:S01]  /*1fd0*/  LDC.64 R2, c[0x4][RZ] ;  /* 0x01000000ff027b82 */ /* 0x001e220000000a00 */
[----:B------:R-:W-:Y:S01]  /*1fe0*/  IMAD.MOV.U32 R9, RZ, RZ, 0x1aa ;  /* 0x000001aaff097424 */ /* 0x000fe200078e00ff */
[----:B0-----:R0:W-:Y:S06]  /*1ff0*/  STG.E desc[UR4][R2.64+0x348], R11 ;  /* 0x0003480b02007986 */ /* 0x0011ec000c101904 */
[----:B0-----:R-:W0:Y:S01]  /*2000*/  LDC.64 R2, c[0x4][RZ] ;  /* 0x01000000ff027b82 */ /* 0x001e220000000a00 */
[----:B------:R-:W-:Y:S01]  /*2010*/  HFMA2 R11, -RZ, RZ, 0, 2.55107879638671875e-05 ;  /* 0x000001acff0b7431 */ /* 0x000fe200000001ff */
[----:B0-----:R0:W-:Y:S06]  /*2020*/  STG.E desc[UR4][R2.64+0x34c], R5 ;  /* 0x00034c0502007986 */ /* 0x0011ec000c101904 */
[----:B0-----:R-:W0:Y:S01]  /*2030*/  LDC.64 R2, c[0x4][RZ] ;  /* 0x01000000ff027b82 */ /* 0x001e220000000a00 */
[----:B------:R-:W-:Y:S01]  /*2040*/  IMAD.MOV.U32 R5, RZ, RZ, 0x1ae ;  /* 0x000001aeff057424 */ /* 0x000fe200078e00ff */
[----:B0-----:R0:W-:Y:S06]  /*2050*/  STG.E desc[UR4][R2.64+0x350], R7 ;  /* 0x0003500702007986 */ /* 0x0011ec000c101904 */
[----:B0-----:R-:W0:Y:S01]  /*2060*/  LDC.64 R2, c[0x4][RZ] ;  /* 0x01000000ff027b82 */ /* 0x001e220000000a00 */
[----:B------:R-:W-:Y:S01]  /*2070*/  HFMA2 R7, -RZ, RZ, 0, 2.574920654296875e-05 ;  /* 0x000001b0ff077431 */ /* 0x000fe200000001ff */
[----:B0-----:R0:W-:Y:S06]  /*2080*/  STG.E desc[UR4][R2.64+0x354], R9 ;  /* 0x0003540902007986 */ /* 0x0011ec000c101904 */
[----:B0-----:R-:W0:Y:S01]  /*2090*/  LDC.64 R2, c[0x4][RZ] ;  /* 0x01000000ff027b82 */ /* 0x001e220000000a00 */
[----:B------:R-:W-:Y:S01]  /*20a0*/  IMAD.MOV.U32 R9, RZ, RZ, 0x1b2 ;  /* 0x000001b2ff097424 */ /* 0x000fe200078e00ff */
[----:B0-----:R0:W-:Y:S06]  /*20b0*/  STG.E desc[UR4][R2.64+0x358], R11 ;  /* 0x0003580b02007986 */ /* 0x0011ec000c101904 */
[----:B0-----:R-:W0:Y:S01]  /*20c0*/  LDC.64 R2, c[0x4][RZ] ;  /* 0x01000000ff027b82 */ /* 0x001e220000000a00 */
[----:B------:R-:W-:Y:S01]  /*20d0*/  HFMA2 R11, -RZ, RZ, 0, 2.59876251220703125e-05 ;  /* 0x000001b4ff0b7431 */ /* 0x000fe200000001ff */
[----:B0-----:R0:W-:Y:S06]  /*20e0*/  STG.E desc[UR4][R2.64+0x35c], R5 ;  /* 0x00035c0502007986 */ /* 0x0011ec000c101904 */
[----:B0-----:R-:W0:Y:S01]  /*20f0*/  LDC.64 R2, c[0x4][RZ] ;  /* 0x01000000ff027b82 */ /* 0x001e220000000a00 */
[----:B------:R-:W-:Y:S01]  /*2100*/  IMAD.MOV.U32 R5, RZ, RZ, 0x1b6 ;  /* 0x000001b6ff057424 */ /* 0x000fe200078e00ff */
[----:B0-----:R0:W-:Y:S06]  /*2110*/  STG.E desc[UR4][R2.64+0x360], R7 ;  /* 0x0003600702007986 */ /* 0x0011ec000c101904 */
[----:B0-----:R-:W0:Y:S01]  /*2120*/  LDC.64 R2, c[0x4][RZ] ;  /* 0x01000000ff027b82 */ /* 0x001e220000000a00 */
[----:B------:R-:W-:Y:S01]  /*2130*/  HFMA2 R7, -RZ, RZ, 0, 2.6226043701171875e-05 ;  /* 0x000001b8ff077431 */ /* 0x000fe200000001ff */
[----:B0-----:R0:W-:Y:S06]  /*2140*/  STG.E desc[UR4][R2.64+0x364], R9 ;  /* 0x0003640902007986 */ /* 0x0011ec000c101904 */
[----:B0-----:R-:W0:Y:S01]  /*2150*/  LDC.64 R2, c[0x4][RZ] ;  /* 0x01000000ff027b82 */ /* 0x001e220000000a00 */
[----:B------:R-:W-:Y:S01]  /*2160*/  IMAD.MOV.U32 R9, RZ, RZ, 0x1ba ;  /* 0x000001baff097424 */ /* 0x000fe200078e00ff */
[----:B0-----:R0:W-:Y:S06]  /*2170*/  STG.E desc[UR4][R2.64+0x368], R11 ;  /* 0x0003680b02007986 */ /* 0x0011ec000c101904 */
[----:B0-----:R-:W0:Y:S01]  /*2180*/  LDC.64 R2, c[0x4][RZ] ;  /* 0x01000000ff027b82 */ /* 0x001e220000000a00 */
[----:B------:R-:W-:Y:S01]  /*2190*/  HFMA2 R11, -RZ, RZ, 0, 2.64644622802734375e-05 ;  /* 0x000001bcff0b7431 */ /* 0x000fe200000001ff */
[----:B0-----:R0:W-:Y:S06]  /*21a0*/  STG.E desc[UR4][R2.64+0x36c], R5 ;  /* 0x00036c0502007986 */ /* 0x0011ec000c101904 */
[----:B0-----:R-:W0:Y:S01]  /*21b0*/  LDC.64 R2, c[0x4][RZ] ;  /* 0x01000000ff027b82 */ /* 0x001e220000000a00 */
[----:B------:R-:W-:Y:S01]  /*21c0*/  IMAD.MOV.U32 R5, RZ, RZ, 0x1be ;  /* 0x000001beff057424 */ /* 0x000fe200078e00ff */
[----:B0-----:R0:W-:Y:S06]  /*21d0*/  STG.E desc[UR4][R2.64+0x370], R7 ;  /* 0x0003700702007986 */ /* 0x0011ec000c101904 */
[----:B0-----:R-:W0:Y:S01]  /*21e0*/  LDC.64 R2, c[0x4][RZ] ;  /* 0x01000000ff027b82 */ /* 0x001e220000000a00 */
[----:B------:R-:W-:Y:S01]  /*21f0*/  HFMA2 R7, -RZ, RZ, 0, 2.6702880859375e-05 ;  /* 0x000001c0ff077431 */ /* 0x000fe200000001ff */
[----:B0-----:R0:W-:Y:S06]  /*2200*/  STG.E desc[UR4][R2.64+0x374], R9 ;  /* 0x0003740902007986 */ /* 0x0011ec000c101904 */
[----:B0-----:R-:W0:Y:S01]  /*2210*/  LDC.64 R2, c[0x4][RZ] ;  /* 0x01000000ff027b82 */ /* 0x001e220000000a00 */
[----:B------:R-:W-:Y:S01]  /*2220*/  IMAD.MOV.U32 R9, RZ, RZ, 0x1c2 ;  /* 0x000001c2ff097424 */ /* 0x000fe200078e00ff */
[----:B0-----:R0:W-:Y:S06]  /*2230*/  STG.E desc[UR4][R2.64+0x378], R11 ;  /* 0x0003780b02007986 */ /* 0x0011ec000c101904 */
[----:B0-----:R-:W0:Y:S01]  /*2240*/  LDC.64 R2, c[0x4][RZ] ;  /* 0x01000000ff027b82 */ /* 0x001e220000000a00 */
[----:B------:R-:W-:Y:S01]  /*2250*/  HFMA2 R11, -RZ, RZ, 0, 2.69412994384765625e-05 ;  /* 0x000001c4ff0b7431 */ /* 0x000fe200000001ff */
[----:B0-----:R0:W-:Y:S06]  /*2260*/  STG.E desc[UR4][R2.64+0x37c], R5 ;  /* 0x00037c0502007986 */ /* 0x0011ec000c101904 */
[----:B0-----:R-:W0:Y:S01]  /*2270*/  LDC.64 R2, c[0x4][RZ] ;  /* 0x01000000ff027b82 */ /* 0x001e220000000a00 */
[----:B------:R-:W-:Y:S01]  /*2280*/  IMAD.MOV.U32 R5, RZ, RZ, 0x1c6 ;  /* 0x000001c6ff057424 */ /* 0x000fe200078e00ff */
[----:B0-----:R0:W-:Y:S06]  /*2290*/  STG.E desc[UR4][R2.64+0x380], R7 ;  /* 0x0003800702007986 */ /* 0x0011ec000c101904 */
[----:B0-----:R-:W0:Y:S01]  /*22a0*/  LDC.64 R2, c[0x4][RZ] ;  /* 0x01000000ff027b82 */ /* 0x001e220000000a00 */
[----:B------:R-:W-:Y:S01]  /*22b0*/  HFMA2 R7, -RZ, RZ, 0, 2.7179718017578125e-05 ;  /* 0x000001c8ff077431 */ /* 0x000fe200000001ff */
[----:B0-----:R0:W-:Y:S06]  /*22c0*/  STG.E desc[UR4][R2.64+0x384], R9 ;  /* 0x0003840902007986 */ /* 0x0011ec000c101904 */
[----:B0-----:R-:W0:Y:S01]  /*22d0*/  LDC.64 R2, c[0x4][RZ] ;  /* 0x01000000ff027b82 */ /* 0x001e220000000a00 */
[----:B------:R-:W-:Y:S01]  /*22e0*/  IMAD.MOV.U32 R9, RZ, RZ, 0x1ca ;  /* 0x000001caff097424 */ /* 0x000fe200078e00ff */
[----:B0-----:R0:W-:Y:S06]  /*22f0*/  STG.E desc[UR4][R2.64+0x388], R11 ;  /* 0x0003880b02007986 */ /* 0x0011ec000c101904 */
[----:B0-----:R-:W0:Y:S01]  /*2300*/  LDC.64 R2, c[0x4][RZ] ;  /* 0x01000000ff027b82 */ /* 0x001e220000000a00 */
[----:B------:R-:W-:Y:S01]  /*2310*/  HFMA2 R11, -RZ, RZ, 0, 2.74181365966796875e-05 ;  /* 0x000001ccff0b7431 */ /* 0x000fe200000001ff */
[----:B0-----:R0:W-:Y:S06]  /*2320*/  STG.E desc[UR4][R2.64+0x38c], R5 ;  /* 0x00038c0502007986 */ /* 0x0011ec000c101904 */
[----:B0-----:R-:W0:Y:S01]  /*2330*/  LDC.64 R2, c[0x4][RZ] ;  /* 0x01000000ff027b82 */ /* 0x001e220000000a00 */
[----:B------:R-:W-:Y:S01]  /*2340*/  IMAD.MOV.U32 R5, RZ, RZ, 0x1ce ;  /* 0x000001ceff057424 */ /* 0x000fe200078e00ff */
[----:B0-----:R0:W-:Y:S06]  /*2350*/  STG.E desc[UR4][R2.64+0x390], R7 ;  /* 0x0003900702007986 */ /* 0x0011ec000c101904 */
[----:B0-----:R-:W0:Y:S01]  /*2360*/  LDC.64 R2, c[0x4][RZ] ;  /* 0x01000000ff027b82 */ /* 0x001e220000000a00 */
[----:B------:R-:W-:Y:S01]  /*2370*/  HFMA2 R7, -RZ, RZ, 0, 2.765655517578125e-05 ;  /* 0x000001d0ff077431 */ /* 0x000fe200000001ff */
[----:B0-----:R0:W-:Y:S06]  /*2380*/  STG.E desc[UR4][R2.64+0x394], R9 ;  /* 0x0003940902007986 */ /* 0x0011ec000c101904 */
[----:B0-----:R-:W0:Y:S01]  /*2390*/  LDC.64 R2, c[0x4][RZ] ;  /* 0x01000000ff027b82 */ /* 0x001e220000000a00 */
[----:B------:R-:W-:Y:S01]  /*23a0*/  IMAD.MOV.U32 R9, RZ, RZ, 0x1d2 ;  /* 0x000001d2ff097424 */ /* 0x000fe200078e00ff */
[----:B0-----:R0:W-:Y:S06]  /*23b0*/  STG.E desc[UR4][R2.64+0x398], R11 ;  /* 0x0003980b02007986 */ /* 0x0011ec000c101904 */
[----:B0-----:R-:W0:Y:S01]  /*23c0*/  LDC.64 R2, c[0x4][RZ] ;  /* 0x01000000ff027b82 */ /* 0x001e220000000a00 */
[----:B------:R-:W-:Y:S01]  /*23d0*/  HFMA2 R11, -RZ, RZ, 0, 2.78949737548828125e-05 ;  /* 0x000001d4ff0b7431 */ /* 0x000fe200000001ff */
[----:B0-----:R0:W-:Y:S06]  /*23e0*/  STG.E desc[UR4][R2.64+0x39c], R5 ;  /* 0x00039c0502007986 */ /* 0x0011ec000c101904 */
[----:B0-----:R-:W0:Y:S01]  /*23f0*/  LDC.64 R2, c[0x4][RZ] ;  /* 0x01000000ff027b82 */ /* 0x001e220000000a00 */
[----:B------:R-:W-:Y:S01]  /*2400*/  IMAD.MOV.U32 R5, RZ, RZ, 0x1d6 ;  /* 0x000001d6ff057424 */ /* 0x000fe200078e00ff */
[----:B0-----:R0:W-:Y:S06]  /*2410*/  STG.E desc[UR4][R2.64+0x3a0], R7 ;  /* 0x0003a00702007986 */ /* 0x0011ec000c101904 */
[----:B0-----:R-:W0:Y:S01]  /*2420*/  LDC.64 R2, c[0x4][RZ] ;  /* 0x01000000ff027b82 */ /* 0x001e220000000a00 */
[----:B------:R-:W-:Y:S01]  /*2430*/  HFMA2 R7, -RZ, RZ, 0, 2.8133392333984375e-05 ;  /* 0x000001d8ff077431 */ /* 0x000fe200000001ff */
[----:B0-----:R0:W-:Y:S06]  /*2440*/  STG.E desc[UR4][R2.64+0x3a4], R9 ;  /* 0x0003a40902007986 */ /* 0x0011ec000c101904 */
[----:B0-----:R-:W0:Y:S01]  /*2450*/  LDC.64 R2, c[0x4][RZ] ;  /* 0x01000000ff027b82 */ /* 0x001e220000000a00 */
[----:B------:R-:W-:Y:S01]  /*2460*/  IMAD.MOV.U32 R9, RZ, RZ, 0x1da ;  /* 0x000001daff097424 */ /* 0x000fe200078e00ff */
[----:B0-----:R0:W-:Y:S06]  /*2470*/  STG.E desc[UR4][R2.64+0x3a8], R11 ;  /* 0x0003a80b02007986 */ /* 0x0011ec000c101904 */
[----:B0-----:R-:W0:Y:S01]  /*2480*/  LDC.64 R2, c[0x4][RZ] ;  /* 0x01000000ff027b82 */ /* 0x001e220000000a00 */
[----:B------:R-:W-:Y:S01]  /*2490*/  HFMA2 R11, -RZ, RZ, 0, 2.83718109130859375e-05 ;  /* 0x000001dcff0b7431 */ /* 0x000fe200000001ff */
[----:B0-----:R0:W-:Y:S06]  /*24a0*/  STG.E desc[UR4][R2.64+0x3ac], R5 ;  /* 0x0003ac0502007986 */ /* 0x0011ec000c101904 */
[----:B0-----:R-:W0:Y:S01]  /*24b0*/  LDC.64 R2, c[0x4][RZ] ;  /* 0x01000000ff027b82 */ /* 0x001e220000000a00 */
[----:B------:R-:W-:Y:S01]  /*24c0*/  IMAD.MOV.U32 R5, RZ, RZ, 0x1de ;  /* 0x000001deff057424 */ /* 0x000fe200078e00ff */
[----:B0-----:R0:W-:Y:S06]  /*24d0*/  STG.E desc[UR4][R2.64+0x3b0], R7 ;  /* 0x0003b00702007986 */ /* 0x0011ec000c101904 */
[----:B0-----:R-:W0:Y:S01]  /*24e0*/  LDC.64 R2, c[0x4][RZ] ;  /* 0x01000000ff027b82 */ /* 0x001e220000000a00 */
[----:B------:R-:W-:Y:S01]  /*24f0*/  HFMA2 R7, -RZ, RZ, 0, 2.86102294921875e-05 ;  /* 0x000001e0ff077431 */ /* 0x000fe200000001ff */
[----:B0-----:R0:W-:Y:S06]  /*2500*/  STG.E desc[UR4][R2.64+0x3b4], R9 ;  /* 0x0003b40902007986 */ /* 0x0011ec000c101904 */
[----:B0-----:R-:W0:Y:S01]  /*2510*/  LDC.64 R2, c[0x4][RZ] ;  /* 0x01000000ff027b82 */ /* 0x001e220000000a00 */
[----:B------:R-:W-:Y:S01]  /*2520*/  IMAD.MOV.U32 R9, RZ, RZ, 0x1e2 ;  /* 0x000001e2ff097424 */ /* 0x000fe200078e00ff */
[----:B0-----:R0:W-:Y:S06]  /*2530*/  STG.E desc[UR4][R2.64+0x3b8], R11 ;  /* 0x0003b80b02007986 */ /* 0x0011ec000c101904 */
[----:B0-----:R-:W0:Y:S01]  /*2540*/  LDC.64 R2, c[0x4][RZ] ;  /* 0x01000000ff027b82 */ /* 0x001e220000000a00 */
[----:B------:R-:W-:Y:S01]  /*2550*/  HFMA2 R11, -RZ, RZ, 0, 2.88486480712890625e-05 ;  /* 0x000001e4ff0b7431 */ /* 0x000fe200000001ff */
[----:B0-----:R0:W-:Y:S06]  /*2560*/  STG.E desc[UR4][R2.64+0x3bc], R5 ;  /* 0x0003bc0502007986 */ /* 0x0011ec000c101904 */
[----:B0-----:R-:W0:Y:S01]  /*2570*/  LDC.64 R2, c[0x4][RZ] ;  /* 0x01000000ff027b82 */ /* 0x001e220000000a00 */
[----:B------:R-:W-:Y:S01]  /*2580*/  IMAD.MOV.U32 R5, RZ, RZ, 0x1e6 ;  /* 0x000001e6ff057424 */ /* 0x000fe200078e00ff */
[----:B0-----:R0:W-:Y:S06]  /*2590*/  STG.E desc[UR4][R2.64+0x3c0], R7 ;  /* 0x0003c00702007986 */ /* 0x0011ec000c101904 */
[----:B0-----:R-:W0:Y:S01]  /*25a0*/  LDC.64 R2, c[0x4][RZ] ;  /* 0x01000000ff027b82 */ /* 0x001e220000000a00 */
[----:B------:R-:W-:Y:S01]  /*25b0*/  HFMA2 R7, -RZ, RZ, 0, 2.9087066650390625e-05 ;  /* 0x000001e8ff077431 */ /* 0x000fe200000001ff */
[----:B0-----:R0:W-:Y:S06]  /*25c0*/  STG.E desc[UR4][R2.64+0x3c4], R9 ;  /* 0x0003c40902007986 */ /* 0x0011ec000c101904 */
[----:B0-----:R-:W0:Y:S01]  /*25d0*/  LDC.64 R2, c[0x4][RZ] ;  /* 0x01000000ff027b82 */ /* 0x001e220000000a00 */
[----:B------:R-:W-:Y:S01]  /*25e0*/  IMAD.MOV.U32 R9, RZ, RZ, 0x1ea ;  /* 0x000001eaff097424 */ /* 0x000fe200078e00ff */
[----:B0-----:R0:W-:Y:S06]  /*25f0*/  STG.E desc[UR4][R2.64+0x3c8], R11 ;  /* 0x0003c80b02007986 */ /* 0x0011ec000c101904 */
[----:B0-----:R-:W0:Y:S01]  /*2600*/  LDC.64 R2, c[0x4][RZ] ;  /* 0x01000000ff027b82 */ /* 0x001e220000000a00 */
[----:B------:R-:W-:Y:S01]  /*2610*/  HFMA2 R11, -RZ, RZ, 0, 2.93254852294921875e-05 ;  /* 0x000001ecff0b7431 */ /* 0x000fe200000001ff */
[----:B0-----:R0:W-:Y:S06]  /*2620*/  STG.E desc[UR4][R2.64+0x3cc], R5 ;  /* 0x0003cc0502007986 */ /* 0x0011ec000c101904 */
[----:B0-----:R-:W0:Y:S01]  /*2630*/  LDC.64 R2, c[0x4][RZ] ;  /* 0x01000000ff027b82 */ /* 0x001e220000000a00 */
[----:B------:R-:W-:Y:S01]  /*2640*/  IMAD.MOV.U32 R5, RZ, RZ, 0x1ee ;  /* 0x000001eeff057424 */ /* 0x000fe200078e00ff */
[----:B0-----:R0:W-:Y:S06]  /*2650*/  STG.E desc[UR4][R2.64+0x3d0], R7 ;  /* 0x0003d00702007986 */ /* 0x0011ec000c101904 */
[----:B0-----:R-:W0:Y:S01]  /*2660*/  LDC.64 R2, c[0x4][RZ] ;  /* 0x01000000ff027b82 */ /* 0x001e220000000a00 */
[----:B------:R-:W-:Y:S01]  /*2670*/  HFMA2 R7, -RZ, RZ, 0, 2.956390380859375e-05 ;  /* 0x000001f0ff077431 */ /* 0x000fe200000001ff */
[----:B0-----:R0:W-:Y:S06]  /*2680*/  STG.E desc[UR4][R2.64+0x3d4], R9 ;  /* 0x0003d40902007986 */ /* 0x0011ec000c101904 */
[----:B0-----:R-:W0:Y:S01]  /*2690*/  LDC.64 R2, c[0x4][RZ] ;  /* 0x01000000ff027b82 */ /* 0x001e220000000a00 */
[----:B------:R-:W-:Y:S01]  /*26a0*/  IMAD.MOV.U32 R9, RZ, RZ, 0x1f2 ;  /* 0x000001f2ff097424 */ /* 0x000fe200078e00ff */
[----:B0-----:R0:W-:Y:S06]  /*26b0*/  STG.E desc[UR4][R2.64+0x3d8], R11 ;  /* 0x0003d80b02007986 */ /* 0x0011ec000c101904 */
[----:B0-----:R-:W0:Y:S01]  /*26c0*/  LDC.64 R2, c[0x4][RZ] ;  /* 0x01000000ff027b82 */ /* 0x001e220000000a00 */
[----:B------:R-:W-:Y:S01]  /*26d0*/  HFMA2 R11, -RZ, RZ, 0, 2.98023223876953125e-05 ;  /* 0x000001f4ff0b7431 */ /* 0x000fe200000001ff */
[----:B0-----:R0:W-:Y:S06]  /*26e0*/  STG.E desc[UR4][R2.64+0x3dc], R5 ;  /* 0x0003dc0502007986 */ /* 0x0011ec000c101904 */
[----:B0-----:R-:W0:Y:S01]  /*26f0*/  LDC.64 R2, c[0x4][RZ] ;  /* 0x01000000ff027b82 */ /* 0x001e220000000a00 */
[----:B------:R-:W-:Y:S01]  /*2700*/  IMAD.MOV.U32 R5, RZ, RZ, 0x1f6 ;  /* 0x000001f6ff057424 */ /* 0x000fe200078e00ff */
[----:B0-----:R0:W-:Y:S06]  /*2710*/  STG.E desc[UR4][R2.64+0x3e0], R7 ;  /* 0x0003e00702007986 */ /* 0x0011ec000c101904 */
[----:B0-----:R-:W0:Y:S01]  /*2720*/  LDC.64 R2, c[0x4][RZ] ;  /* 0x01000000ff027b82 */ /* 0x001e220000000a00 */
[----:B------:R-:W-:Y:S01]  /*2730*/  HFMA2 R7, -RZ, RZ, 0, 3.0040740966796875e-05 ;  /* 0x000001f8ff077431 */ /* 0x000fe200000001ff */
[----:B0-----:R0:W-:Y:S06]  /*2740*/  STG.E desc[UR4][R2.64+0x3e4], R9 ;  /* 0x0003e40902007986 */ /* 0x0011ec000c101904 */
[----:B0-----:R-:W0:Y:S01]  /*2750*/  LDC.64 R2, c[0x4][RZ] ;  /* 0x01000000ff027b82 */ /* 0x001e220000000a00 */
[----:B------:R-:W-:Y:S01]  /*2760*/  IMAD.MOV.U32 R9, RZ, RZ, 0x1fa ;  /* 0x000001faff097424 */ /* 0x000fe200078e00ff */
[----:B0-----:R0:W-:Y:S06]  /*2770*/  STG.E desc[UR4][R2.64+0x3e8], R11 ;  /* 0x0003e80b02007986 */ /* 0x0011ec000c101904 */
[----:B0-----:R-:W0:Y:S01]  /*2780*/  LDC.64 R2, c[0x4][RZ] ;  /* 0x01000000ff027b82 */ /* 0x001e220000000a00 */
[----:B------:R-:W-:Y:S01]  /*2790*/  HFMA2 R11, -RZ, RZ, 0, 3.02791595458984375e-05 ;  /* 0x000001fcff0b7431 */ /* 0x000fe200000001ff */
[----:B0-----:R0:W-:Y:S06]  /*27a0*/  STG.E desc[UR4][R2.64+0x3ec], R5 ;  /* 0x0003ec0502007986 */ /* 0x0011ec000c101904 */
[----:B0-----:R-:W0:Y:S01]  /*27b0*/  LDC.64 R2, c[0x4][RZ] ;  /* 0x01000000ff027b82 */ /* 0x001e220000000a00 */
[----:B------:R-:W-:Y:S01]  /*27c0*/  IMAD.MOV.U32 R5, RZ, RZ, 0x1fe ;  /* 0x000001feff057424 */ /* 0x000fe200078e00ff */
[----:B0-----:R0:W-:Y:S06]  /*27d0*/  STG.E desc[UR4][R2.64+0x3f0], R7 ;  /* 0x0003f00702007986 */ /* 0x0011ec000c101904 */
[----:B0-----:R-:W0:Y:S01]  /*27e0*/  LDC.64 R2, c[0x4][RZ] ;  /* 0x01000000ff027b82 */ /* 0x001e220000000a00 */
[----:B------:R-:W-:Y:S01]  /*27f0*/  HFMA2 R7, -RZ, RZ, 0, 3.0517578125e-05 ;  /* 0x00000200ff077431 */ /* 0x000fe200000001ff */
[----:B0-----:R0:W-:Y:S06]  /*2800*/  STG.E desc[UR4][R2.64+0x3f4], R9 ;  /* 0x0003f40902007986 */ /* 0x0011ec000c101904 */
[----:B0-----:R-:W0:Y:S01]  /*2810*/  LDC.64 R2, c[0x4][RZ] ;  /* 0x01000000ff027b82 */ /* 0x001e220000000a00 */
[----:B------:R-:W-:Y:S01]  /*2820*/  IMAD.MOV.U32 R9, RZ, RZ, 0x202 ;  /* 0x00000202ff097424 */ /* 0x000fe200078e00ff */
[----:B0-----:R0:W-:Y:S06]  /*2830*/  STG.E desc[UR4][R2.64+0x3f8], R11 ;  /* 0x0003f80b02007986 */ /* 0x0011ec000c101904 */
[----:B0-----:R-:W0:Y:S01]  /*2840*/  LDC.64 R2, c[0x4][RZ] ;  /* 0x01000000ff027b82 */ /* 0x001e220000000a00 */
[----:B------:R-:W-:Y:S01]  /*2850*/  HFMA2 R11, -RZ, RZ, 0, 3.07559967041015625e-05 ;  /* 0x00000204ff0b7431 */ /* 0x000fe200000001ff */
[----:B0-----:R0:W-:Y:S06]  /*2860*/  STG.E desc[UR4][R2.64+0x3fc], R5 ;  /* 0x0003fc0502007986 */ /* 0x0011ec000c101904 */
[----:B0-----:R-:W0:Y:S01]  /*2870*/  LDC.64 R2, c[0x4][RZ] ;  /* 0x01000000ff027b82 */ /* 0x001e220000000a00 */
[----:B------:R-:W-:Y:S01]  /*2880*/  IMAD.MOV.U32 R5, RZ, RZ, 0x206 ;  /* 0x00000206ff057424 */ /* 0x000fe200078e00ff */
[----:B0-----:R0:W-:Y:S06]  /*2890*/  STG.E desc[UR4][R2.64+0x400], R7 ;  /* 0x0004000702007986 */ /* 0x0011ec000c101904 */
[----:B0-----:R-:W0:Y:S01]  /*28a0*/  LDC.64 R2, c[0x4][RZ] ;  /* 0x01000000ff027b82 */ /* 0x001e220000000a00 */
[----:B------:R-:W-:Y:S01]  /*28b0*/  HFMA2 R7, -RZ, RZ, 0, 3.0994415283203125e-05 ;  /* 0x00000208ff077431 */ /* 0x000fe200000001ff */
[----:B0-----:R0:W-:Y:S06]  /*28c0*/  STG.E desc[UR4][R2.64+0x404], R9 ;  /* 0x0004040902007986 */ /* 0x0011ec000c101904 */
[----:B0-----:R-:W0:Y:S01]  /*28d0*/  LDC.64 R2, c[0x4][RZ] ;  /* 0x01000000ff027b82 */ /* 0x001e220000000a00 */
[----:B------:R-:W-:Y:S01]  /*28e0*/  IMAD.MOV.U32 R9, RZ, RZ, 0x20a ;  /* 0x0000020aff097424 */ /* 0x000fe200078e00ff */
[----:B0-----:R0:W-:Y:S06]  /*28f0*/  STG.E desc[UR4][R2.64+0x408], R11 ;  /* 0x0004080b02007986 */ /* 0x0011ec000c101904 */
[----:B0-----:R-:W0:Y:S01]  /*2900*/  LDC.64 R2, c[0x4][RZ] ;  /* 0x01000000ff027b82 */ /* 0x001e220000000a00 */
[----:B------:R-:W-:Y:S01]  /*2910*/  HFMA2 R11, -RZ, RZ, 0, 3.12328338623046875e-05 ;  /* 0x0000020cff0b7431 */ /* 0x000fe200000001ff */
[----:B0-----:R0:W-:Y:S06]  /*2920*/  STG.E desc[UR4][R2.64+0x40c], R5 ;  /* 0x00040c0502007986 */ /* 0x0011ec000c101904 */
[----:B0-----:R-:W0:Y:S01]  /*2930*/  LDC.64 R2, c[0x4][RZ] ;  /* 0x01000000ff027b82 */ /* 0x001e220000000a00 */
[----:B------:R-:W-:Y:S01]  /*2940*/  IMAD.MOV.U32 R5, RZ, RZ, 0x20e ;  /* 0x0000020eff057424 */ /* 0x000fe200078e00ff */
[----:B0-----:R0:W-:Y:S06]  /*2950*/  STG.E desc[UR4][R2.64+0x410], R7 ;  /* 0x0004100702007986 */ /* 0x0011ec000c101904 */
[----:B0-----:R-:W0:Y:S01]  /*2960*/  LDC.64 R2, c[0x4][RZ] ;  /* 0x01000000ff027b82 */ /* 0x001e220000000a00 */
[----:B------:R-:W-:Y:S01]  /*2970*/  HFMA2 R7, -RZ, RZ, 0, 3.147125244140625e-05 ;  /* 0x00000210ff077431 */ /* 0x000fe200000001ff */
[----:B0-----:R0:W-:Y:S06]  /*2980*/  STG.E desc[UR4][R2.64+0x414], R9 ;  /* 0x0004140902007986 */ /* 0x0011ec000c101904 */
[----:B0-----:R-:W0:Y:S01]  /*2990*/  LDC.64 R2, c[0x4][RZ] ;  /* 0x01000000ff027b82 */ /* 0x001e220000000a00 */
[----:B------:R-:W-:Y:S01]  /*29a0*/  IMAD.MOV.U32 R9, RZ, RZ, 0x212 ;  /* 0x00000212ff097424 */ /* 0x000fe200078e00ff */
[----:B0-----:R0:W-:Y:S06]  /*29b0*/  STG.E desc[UR4][R2.64+0x418], R11 ;  /* 0x0004180b02007986 */ /* 0x0011ec000c101904 */
[----:B0-----:R-:W0:Y:S01]  /*29c0*/  LDC.64 R2, c[0x4][RZ] ;  /* 0x01000000ff027b82 */ /* 0x001e220000000a00 */
[----:B------:R-:W-:Y:S01]  /*29d0*/  HFMA2 R11, -RZ, RZ, 0, 3.17096710205078125e-05 ;  /* 0x00000214ff0b7431 */ /* 0x000fe200000001ff */
[----:B0-----:R0:W-:Y:S06]  /*29e0*/  STG.E desc[UR4][R2.64+0x41c], R5 ;  /* 0x00041c0502007986 */ /* 0x0011ec000c101904 */
[----:B0-----:R-:W0:Y:S01]  /*29f0*/  LDC.64 R2, c[0x4][RZ] ;  /* 0x01000000ff027b82 */ /* 0x001e220000000a00 */
[----:B------:R-:W-:Y:S01]  /*2a00*/  IMAD.MOV.U32 R5, RZ, RZ, 0x216 ;  /* 0x00000216ff057424 */ /* 0x000fe200078e00ff */
[----:B0-----:R0:W-:Y:S06]  /*2a10*/  STG.E desc[UR4][R2.64+0x420], R7 ;  /* 0x0004200702007986 */ /* 0x0011ec000c101904 */
[----:B0-----:R-:W0:Y:S01]  /*2a20*/  LDC.64 R2, c[0x4][RZ] ;  /* 0x01000000ff027b82 */ /* 0x001e220000000a00 */
[----:B------:R-:W-:Y:S01]  /*2a30*/  HFMA2 R7, -RZ, RZ, 0, 3.1948089599609375e-05 ;  /* 0x00000218ff077431 */ /* 0x000fe200000001ff */
[----:B0-----:R0:W-:Y:S06]  /*2a40*/  STG.E desc[UR4][R2.64+0x424], R9 ;  /* 0x0004240902007986 */ /* 0x0011ec000c101904 */
[----:B0-----:R-:W0:Y:S01]  /*2a50*/  LDC.64 R2, c[0x4][RZ] ;  /* 0x01000000ff027b82 */ /* 0x001e220000000a00 */
[----:B------:R-:W-:Y:S01]  /*2a60*/  IMAD.MOV.U32 R9, RZ, RZ, 0x21a ;  /* 0x0000021aff097424 */ /* 0x000fe200078e00ff */
[----:B0-----:R0:W-:Y:S06]  /*2a70*/  STG.E desc[UR4][R2.64+0x428], R11 ;  /* 0x0004280b02007986 */ /* 0x0011ec000c101904 */
[----:B0-----:R-:W0:Y:S01]  /*2a80*/  LDC.64 R2, c[0x4][RZ] ;  /* 0x01000000ff027b82 */ /* 0x001e220000000a00 */
[----:B------:R-:W-:Y:S01]  /*2a90*/  HFMA2 R11, -RZ, RZ, 0, 3.21865081787109375e-05 ;  /* 0x0000021cff0b7431 */ /* 0x000fe200000001ff */
[----:B0-----:R0:W-:Y:S06]  /*2aa0*/  STG.E desc[UR4][R2.64+0x42c], R5 ;  /* 0x00042c0502007986 */ /* 0x0011ec000c101904 */
[----:B0-----:R-:W0:Y:S01]  /*2ab0*/  LDC.64 R2, c[0x4][RZ] ;  /* 0x01000000ff027b82 */ /* 0x001e220000000a00 */
[----:B------:R-:W-:Y:S01]  /*2ac0*/  IMAD.MOV.U32 R5, RZ, RZ, 0x21e ;  /* 0x0000021eff057424 */ /* 0x000fe200078e00ff */
[----:B0-----:R0:W-:Y:S06]  /*2ad0*/  STG.E desc[UR4][R2.64+0x430], R7 ;  /* 0x0004300702007986 */ /* 0x0011ec000c101904 */
[----:B0-----:R-:W0:Y:S01]  /*2ae0*/  LDC.64 R2, c[0x4][RZ] ;  /* 0x01000000ff027b82 */ /* 0x001e220000000a00 */
[----:B------:R-:W-:Y:S01]  /*2af0*/  HFMA2 R7, -RZ, RZ, 0, 3.24249267578125e-05 ;  /* 0x00000220ff077431 */ /* 0x000fe200000001ff */
[----:B0-----:R0:W-:Y:S06]  /*2b00*/  STG.E desc[UR4][R2.64+0x434], R9 ;  /* 0x0004340902007986 */ /* 0x0011ec000c101904 */
[----:B0-----:R-:W0:Y:S01]  /*2b10*/  LDC.64 R2, c[0x4][RZ] ;  /* 0x01000000ff027b82 */ /* 0x001e220000000a00 */
[----:B------:R-:W-:Y:S01]  /*2b20*/  IMAD.MOV.U32 R9, RZ, RZ, 0x222 ;  /* 0x00000222ff097424 */ /* 0x000fe200078e00ff */
[----:B0-----:R0:W-:Y:S06]  /*2b30*/  STG.E desc[UR4][R2.64+0x438], R11 ;  /* 0x0004380b02007986 */ /* 0x0011ec000c101904 */
[----:B0-----:R-:W0:Y:S01]  /*2b40*/  LDC.64 R2, c[0x4][RZ] ;  /* 0x01000000ff027b82 */ /* 0x001e220000000a00 */
[----:B------:R-:W-:Y:S01]  /*2b50*/  HFMA2 R11, -RZ, RZ, 0, 3.26633453369140625e-05 ;  /* 0x00000224ff0b7431 */ /* 0x000fe200000001ff */
[----:B0-----:R0:W-:Y:S06]  /*2b60*/  STG.E desc[UR4][R2.64+0x43c], R5 ;  /* 0x00043c0502007986 */ /* 0x0011ec000c101904 */
[----:B0-----:R-:W0:Y:S01]  /*2b70*/  LDC.64 R2, c[0x4][RZ] ;  /* 0x01000000ff027b82 */ /* 0x001e220000000a00 */
[----:B------:R-:W-:Y:S01]  /*2b80*/  IMAD.MOV.U32 R5, RZ, RZ, 0x226 ;  /* 0x00000226ff057424 */ /* 0x000fe200078e00ff */
[----:B0-----:R0:W-:Y:S06]  /*2b90*/  STG.E desc[UR4][R2.64+0x440], R7 ;  /* 0x0004400702007986 */ /* 0x0011ec000c101904 */
[----:B0-----:R-:W0:Y:S01]  /*2ba0*/  LDC.64 R2, c[0x4][RZ] ;  /* 0x01000000ff027b82 */ /* 0x001e220000000a00 */
[----:B------:R-:W-:Y:S01]  /*2bb0*/  HFMA2 R7, -RZ, RZ, 0, 3.2901763916015625e-05 ;  /* 0x00000228ff077431 */ /* 0x000fe200000001ff */
[----:B0-----:R0:W-:Y:S06]  /*2bc0*/  STG.E desc[UR4][R2.64+0x444], R9 ;  /* 0x0004440902007986 */ /* 0x0011ec000c101904 */
[----:B0-----:R-:W0:Y:S01]  /*2bd0*/  LDC.64 R2, c[0x4][RZ] ;  /* 0x01000000ff027b82 */ /* 0x001e220000000a00 */
[----:B------:R-:W-:Y:S01]  /*2be0*/  IMAD.MOV.U32 R9, RZ, RZ, 0x22a ;  /* 0x0000022aff097424 */ /* 0x000fe200078e00ff */
[----:B0-----:R0:W-:Y:S06]  /*2bf0*/  STG.E desc[UR4][R2.64+0x448], R11 ;  /* 0x0004480b02007986 */ /* 0x0011ec000c101904 */
[----:B0-----:R-:W0:Y:S01]  /*2c00*/  LDC.64 R2, c[0x4][RZ] ;  /* 0x01000000ff027b82 */ /* 0x001e220000000a00 */
[----:B------:R-:W-:Y:S01]  /*2c10*/  HFMA2 R11, -RZ, RZ, 0, 3.31401824951171875e-05 ;  /* 0x0000022cff0b7431 */ /* 0x000fe200000001ff */
[----:B0-----:R0:W-:Y:S06]  /*2c20*/  STG.E desc[UR4][R2.64+0x44c], R5 ;  /* 0x00044c0502007986 */ /* 0x0011ec000c101904 */
[----:B0-----:R-:W0:Y:S01]  /*2c30*/  LDC.64 R2, c[0x4][RZ] ;  /* 0x01000000ff027b82 */ /* 0x001e220000000a00 */
[----:B------:R-:W-:Y:S01]  /*2c40*/  IMAD.MOV.U32 R5, RZ, RZ, 0x22e ;  /* 0x0000022eff057424 */ /* 0x000fe200078e00ff */
[----:B0-----:R0:W-:Y:S06]  /*2c50*/  STG.E desc[UR4][R2.64+0x450], R7 ;  /* 0x0004500702007986 */ /* 0x0011ec000c101904 */
[----:B0-----:R-:W0:Y:S01]  /*2c60*/  LDC.64 R2, c[0x4][RZ] ;  /* 0x01000000ff027b82 */ /* 0x001e220000000a00 */
[----:B------:R-:W-:Y:S01]  /*2c70*/  HFMA2 R7, -RZ, RZ, 0, 3.337860107421875e-05 ;  /* 0x00000230ff077431 */ /* 0x000fe200000001ff */
[----:B0-----:R0:W-:Y:S06]  /*2c80*/  STG.E desc[UR4][R2.64+0x454], R9 ;  /* 0x0004540902007986 */ /* 0x0011ec000c101904 */
[----:B0-----:R-:W0:Y:S01]  /*2c90*/  LDC.64 R2, c[0x4][RZ] ;  /* 0x01000000ff027b82 */ /* 0x001e220000000a00 */
[----:B------:R-:W-:Y:S01]  /*2ca0*/  IMAD.MOV.U32 R9, RZ, RZ, 0x232 ;  /* 0x00000232ff097424 */ /* 0x000fe200078e00ff */
[----:B0-----:R0:W-:Y:S06]  /*2cb0*/  STG.E desc[UR4][R2.64+0x458], R11 ;  /* 0x0004580b02007986 */ /* 0x0011ec000c101904 */
[----:B0-----:R-:W0:Y:S01]  /*2cc0*/  LDC.64 R2, c[0x4][RZ] ;  /* 0x01000000ff027b82 */ /* 0x001e220000000a00 */
[----:B------:R-:W-:Y:S01]  /*2cd0*/  HFMA2 R11, -RZ, RZ, 0, 3.36170196533203125e-05 ;  /* 0x00000234ff0b7431 */ /* 0x000fe200000001ff */
[----:B0-----:R0:W-:Y:S06]  /*2ce0*/  STG.E desc[UR4][R2.64+0x45c], R5 ;  /* 0x00045c0502007986 */ /* 0x0011ec000c101904 */
[----:B0-----:R-:W0:Y:S01]  /*2cf0*/  LDC.64 R2, c[0x4][RZ] ;  /* 0x01000000ff027b82 */ /* 0x001e220000000a00 */
[----:B------:R-:W-:Y:S01]  /*2d00*/  IMAD.MOV.U32 R5, RZ, RZ, 0x236 ;  /* 0x00000236ff057424 */ /* 0x000fe200078e00ff */
[----:B0-----:R0:W-:Y:S06]  /*2d10*/  STG.E desc[UR4][R2.64+0x460], R7 ;  /* 0x0004600702007986 */ /* 0x0011ec000c101904 */
[----:B0-----:R-:W0:Y:S01]  /*2d20*/  LDC.64 R2, c[0x4][RZ] ;  /* 0x01000000ff027b82 */ /* 0x001e220000000a00 */
[----:B------:R-:W-:Y:S01]  /*2d30*/  HFMA2 R7, -RZ, RZ, 0, 3.3855438232421875e-05 ;  /* 0x00000238ff077431 */ /* 0x000fe200000001ff */
[----:B0-----:R0:W-:Y:S06]  /*2d40*/  STG.E desc[UR4][R2.64+0x464], R9 ;  /* 0x0004640902007986 */ /* 0x0011ec000c101904 */
[----:B0-----:R-:W0:Y:S01]  /*2d50*/  LDC.64 R2, c[0x4][RZ] ;  /* 0x01000000ff027b82 */ /* 0x001e220000000a00 */
[----:B------:R-:W-:Y:S01]  /*2d60*/  IMAD.MOV.U32 R9, RZ, RZ, 0x23a ;  /* 0x0000023aff097424 */ /* 0x000fe200078e00ff */
[----:B0-----:R0:W-:Y:S06]  /*2d70*/  STG.E desc[UR4][R2.64+0x468], R11 ;  /* 0x0004680b02007986 */ /* 0x0011ec000c101904 */
[----:B0-----:R-:W0:Y:S01]  /*2d80*/  LDC.64 R2, c[0x4][RZ] ;  /* 0x01000000ff027b82 */ /* 0x001e220000000a00 */
[----:B------:R-:W-:Y:S01]  /*2d90*/  HFMA2 R11, -RZ, RZ, 0, 3.40938568115234375e-05 ;  /* 0x0000023cff0b7431 */ /* 0x000fe200000001ff */
[----:B0-----:R0:W-:Y:S06]  /*2da0*/  STG.E desc[UR4][R2.64+0x46c], R5 ;  /* 0x00046c0502007986 */ /* 0x0011ec000c101904 */
[----:B0-----:R-:W0:Y:S01]  /*2db0*/  LDC.64 R2, c[0x4][RZ] ;  /* 0x01000000ff027b82 */ /* 0x001e220000000a00 */
[----:B------:R-:W-:Y:S01]  /*2dc0*/  IMAD.MOV.U32 R5, RZ, RZ, 0x23e ;  /* 0x0000023eff057424 */ /* 0x000fe200078e00ff */
[----:B0-----:R0:W-:Y:S06]  /*2dd0*/  STG.E desc[UR4][R2.64+0x470], R7 ;  /* 0x0004700702007986 */ /* 0x0011ec000c101904 */
[----:B0-----:R-:W0:Y:S01]  /*2de0*/  LDC.64 R2, c[0x4][RZ] ;  /* 0x01000000ff027b82 */ /* 0x001e220000000a00 */
[----:B------:R-:W-:Y:S01]  /*2df0*/  HFMA2 R7, -RZ, RZ, 0, 3.4332275390625e-05 ;  /* 0x00000240ff077431 */ /* 0x000fe200000001ff */
[----:B0-----:R0:W-:Y:S06]  /*2e00*/  STG.E desc[UR4][R2.64+0x474], R9 ;  /* 0x0004740902007986 */ /* 0x0011ec000c101904 */
[----:B0-----:R-:W0:Y:S01]  /*2e10*/  LDC.64 R2, c[0x4][RZ] ;  /* 0x01000000ff027b82 */ /* 0x001e220000000a00 */
[----:B------:R-:W-:Y:S01]  /*2e20*/  IMAD.MOV.U32 R9, RZ, RZ, 0x242 ;  /* 0x00000242ff097424 */ /* 0x000fe200078e00ff */
[----:B0-----:R0:W-:Y:S06]  /*2e30*/  STG.E desc[UR4][R2.64+0x478], R11 ;  /* 0x0004780b02007986 */ /* 0x0011ec000c101904 */
[----:B0-----:R-:W0:Y:S01]  /*2e40*/  LDC.64 R2, c[0x4][RZ] ;  /* 0x01000000ff027b82 */ /* 0x001e220000000a00 */
[----:B------:R-:W-:Y:S01]  /*2e50*/  HFMA2 R11, -RZ, RZ, 0, 3.45706939697265625e-05 ;  /* 0x00000244ff0b7431 */ /* 0x000fe200000001ff */
[----:B0-----:R0:W-:Y:S06]  /*2e60*/  STG.E desc[UR4][R2.64+0x47c], R5 ;  /* 0x00047c0502007986 */ /* 0x0011ec000c101904 */
[----:B0-----:R-:W0:Y:S01]  /*2e70*/  LDC.64 R2, c[0x4][RZ] ;  /* 0x01000000ff027b82 */ /* 0x001e220000000a00 */
[----:B------:R-:W-:Y:S01]  /*2e80*/  IMAD.MOV.U32 R5, RZ, RZ, 0x246 ;  /* 0x00000246ff057424 */ /* 0x000fe200078e00ff */
[----:B0-----:R0:W-:Y:S06]  /*2e90*/  STG.E desc[UR4][R2.64+0x480], R7 ;  /* 0x0004800702007986 */ /* 0x0011ec000c101904 */
[----:B0-----:R-:W0:Y:S01]  /*2ea0*/  LDC.64 R2, c[0x4][RZ] ;  /* 0x01000000ff027b82 */ /* 0x001e220000000a00 */
[----:B------:R-:W-:Y:S01]  /*2eb0*/  HFMA2 R7, -RZ, RZ, 0, 3.4809112548828125e-05 ;  /* 0x00000248ff077431 */ /* 0x000fe200000001ff */
[----:B0-----:R0:W-:Y:S06]  /*2ec0*/  STG.E desc[UR4][R2.64+0x484], R9 ;  /* 0x0004840902007986 */ /* 0x0011ec000c101904 */
[----:B0-----:R-:W0:Y:S01]  /*2ed0*/  LDC.64 R2, c[0x4][RZ] ;  /* 0x01000000ff027b82 */ /* 0x001e220000000a00 */
[----:B------:R-:W-:Y:S01]  /*2ee0*/  IMAD.MOV.U32 R9, RZ, RZ, 0x24a ;  /* 0x0000024aff097424 */ /* 0x000fe200078e00ff */
[----:B0-----:R0:W-:Y:S06]  /*2ef0*/  STG.E desc[UR4][R2.64+0x488], R11 ;  /* 0x0004880b02007986 */ /* 0x0011ec000c101904 */
[----:B0-----:R-:W0:Y:S01]  /*2f00*/  LDC.64 R2, c[0x4][RZ] ;  /* 0x01000000ff027b82 */ /* 0x001e220000000a00 */
[----:B------:R-:W-:Y:S01]  /*2f10*/  HFMA2 R11, -RZ, RZ, 0, 3.50475311279296875e-05 ;  /* 0x0000024cff0b7431 */ /* 0x000fe200000001ff */
[----:B0-----:R0:W-:Y:S06]  /*2f20*/  STG.E desc[UR4][R2.64+0x48c], R5 ;  /* 0x00048c0502007986 */ /* 0x0011ec000c101904 */
[----:B0-----:R-:W0:Y:S01]  /*2f30*/  LDC.64 R2, c[0x4][RZ] ;  /* 0x01000000ff027b82 */ /* 0x001e220000000a00 */
[----:B------:R-:W-:Y:S01]  /*2f40*/  IMAD.MOV.U32 R5, RZ, RZ, 0x24e ;  /* 0x0000024eff057424 */ /* 0x000fe200078e00ff */
[----:B0-----:R0:W-:Y:S06]  /*2f50*/  STG.E desc[UR4][R2.64+0x490], R7 ;  /* 0x0004900702007986 */ /* 0x0011ec000c101904 */
[----:B0-----:R-:W0:Y:S01]  /*2f60*/  LDC.64 R2, c[0x4][RZ] ;  /* 0x01000000ff027b82 */ /* 0x001e220000000a00 */
[----:B------:R-:W-:Y:S01]  /*2f70*/  HFMA2 R7, -RZ, RZ, 0, 3.528594970703125e-05 ;  /* 0x00000250ff077431 */ /* 0x000fe200000001ff */
[----:B0-----:R0:W-:Y:S06]  /*2f80*/  STG.E desc[UR4][R2.64+0x494], R9 ;  /* 0x0004940902007986 */ /* 0x0011ec000c101904 */
[----:B0-----:R-:W0:Y:S01]  /*2f90*/  LDC.64 R2, c[0x4][RZ] ;  /* 0x01000000ff027b82 */ /* 0x001e220000000a00 */
[----:B------:R-:W-:Y:S01]  /*2fa0*/  IMAD.MOV.U32 R9, RZ, RZ, 0x252 ;  /* 0x00000252ff097424 */ /* 0x000fe200078e00ff */
[----:B0-----:R0:W-:Y:S06]  /*2fb0*/  STG.E desc[UR4][R2.64+0x498], R11 ;  /* 0x0004980b02007986 */ /* 0x0011ec000c101904 */
[----:B0-----:R-:W0:Y:S01]  /*2fc0*/  LDC.64 R2, c[0x4][RZ] ;  /* 0x01000000ff027b82 */ /* 0x001e220000000a00 */
[----:B------:R-:W-:Y:S01]  /*2fd0*/  HFMA2 R11, -RZ, RZ, 0, 3.55243682861328125e-05 ;  /* 0x00000254ff0b7431 */ /* 0x000fe200000001ff */
[----:B0-----:R0:W-:Y:S06]  /*2fe0*/  STG.E desc[UR4][R2.64+0x49c], R5 ;  /* 0x00049c0502007986 */ /* 0x0011ec000c101904 */
[----:B0-----:R-:W0:Y:S01]  /*2ff0*/  LDC.64 R2, c[0x4][RZ] ;  /* 0x01000000ff027b82 */ /* 0x001e220000000a00 */
[----:B------:R-:W-:Y:S01]  /*3000*/  IMAD.MOV.U32 R5, RZ, RZ, 0x256 ;  /* 0x00000256ff057424 */ /* 0x000fe200078e00ff */
[----:B0-----:R0:W-:Y:S06]  /*3010*/  STG.E desc[UR4][R2.64+0x4a0], R7 ;  /* 0x0004a00702007986 */ /* 0x0011ec000c101904 */
[----:B0-----:R-:W0:Y:S01]  /*3020*/  LDC.64 R2, c[0x4][RZ] ;  /* 0x01000000ff027b82 */ /* 0x001e220000000a00 */
[----:B------:R-:W-:Y:S01]  /*3030*/  HFMA2 R7, -RZ, RZ, 0, 3.5762786865234375e-05 ;  /* 0x00000258ff077431 */ /* 0x000fe200000001ff */
[----:B0-----:R0:W-:Y:S06]  /*3040*/  STG.E desc[UR4][R2.64+0x4a4], R9 ;  /* 0x0004a40902007986 */ /* 0x0011ec000c101904 */
[----:B0-----:R-:W0:Y:S01]  /*3050*/  LDC.64 R2, c[0x4][RZ] ;  /* 0x01000000ff027b82 */ /* 0x001e220000000a00 */
[----:B------:R-:W-:Y:S01]  /*3060*/  IMAD.MOV.U32 R9, RZ, RZ, 0x25a ;  /* 0x0000025aff097424 */ /* 0x000fe200078e00ff */
[----:B0-----:R0:W-:Y:S06]  /*3070*/  STG.E desc[UR4][R2.64+0x4a8], R11 ;  /* 0x0004a80b02007986 */ /* 0x0011ec000c101904 */
[----:B0-----:R-:W0:Y:S01]  /*3080*/  LDC.64 R2, c[0x4][RZ] ;  /* 0x01000000ff027b82 */ /* 0x001e220000000a00 */
[----:B------:R-:W-:Y:S01]  /*3090*/  HFMA2 R11, -RZ, RZ, 0, 3.60012054443359375e-05 ;  /* 0x0000025cff0b7431 */ /* 0x000fe200000001ff */
[----:B0-----:R0:W-:Y:S06]  /*30a0*/  STG.E desc[UR4][R2.64+0x4ac], R5 ;  /* 0x0004ac0502007986 */ /* 0x0011ec000c101904 */
[----:B0-----:R-:W0:Y:S01]  /*30b0*/  LDC.64 R2, c[0x4][RZ] ;  /* 0x01000000ff027b82 */ /* 0x001e220000000a00 */
[----:B------:R-:W-:Y:S01]  /*30c0*/  IMAD.MOV.U32 R5, RZ, RZ, 0x25e ;  /* 0x0000025eff057424 */ /* 0x000fe200078e00ff */
[----:B0-----:R0:W-:Y:S06]  /*30d0*/  STG.E desc[UR4][R2.64+0x4b0], R7 ;  /* 0x0004b00702007986 */ /* 0x0011ec000c101904 */
[----:B0-----:R-:W0:Y:S01]  /*30e0*/  LDC.64 R2, c[0x4][RZ] ;  /* 0x01000000ff027b82 */ /* 0x001e220000000a00 */
[----:B------:R-:W-:Y:S01]  /*30f0*/  HFMA2 R7, -RZ, RZ, 0, 3.62396240234375e-05 ;  /* 0x00000260ff077431 */ /* 0x000fe200000001ff */
[----:B0-----:R0:W-:Y:S06]  /*3100*/  STG.E desc[UR4][R2.64+0x4b4], R9 ;  /* 0x0004b40902007986 */ /* 0x0011ec000c101904 */
[----:B0-----:R-:W0:Y:S01]  /*3110*/  LDC.64 R2, c[0x4][RZ] ;  /* 0x01000000ff027b82 */ /* 0x001e220000000a00 */
[----:B------:R-:W-:Y:S01]  /*3120*/  IMAD.MOV.U32 R9, RZ, RZ, 0x262 ;  /* 0x00000262ff097424 */ /* 0x000fe200078e00ff */
[----:B0-----:R0:W-:Y:S06]  /*3130*/  STG.E desc[UR4][R2.64+0x4b8], R11 ;  /* 0x0004b80b02007986 */ /* 0x0011ec000c101904 */
[----:B0-----:R-:W0:Y:S01]  /*3140*/  LDC.64 R2, c[0x4][RZ] ;  /* 0x01000000ff027b82 */ /* 0x001e220000000a00 */
[----:B------:R-:W-:Y:S01]  /*3150*/  HFMA2 R11, -RZ, RZ, 0, 3.64780426025390625e-05 ;  /* 0x00000264ff0b7431 */ /* 0x000fe200000001ff */
[----:B0-----:R0:W-:Y:S06]  /*3160*/  STG.E desc[UR4][R2.64+0x4bc], R5 ;  /* 0x0004bc0502007986 */ /* 0x0011ec000c101904 */
[----:B0-----:R-:W0:Y:S01]  /*3170*/  LDC.64 R2, c[0x4][RZ] ;  /* 0x01000000ff027b82 */ /* 0x001e220000000a00 */
[----:B------:R-:W-:Y:S01]  /*3180*/  IMAD.MOV.U32 R5, RZ, RZ, 0x266 ;  /* 0x00000266ff057424 */ /* 0x000fe200078e00ff */
[----:B0-----:R0:W-:Y:S06]  /*3190*/  STG.E desc[UR4][R2.64+0x4c0], R7 ;  /* 0x0004c00702007986 */ /* 0x0011ec000c101904 */
[----:B0-----:R-:W0:Y:S01]  /*31a0*/  LDC.64 R2, c[0x4][RZ] ;  /* 0x01000000ff027b82 */ /* 0x001e220000000a00 */
[----:B------:R-:W-:Y:S01]  /*31b0*/  HFMA2 R7, -RZ, RZ, 0, 3.6716461181640625e-05 ;  /* 0x00000268ff077431 */ /* 0x000fe200000001ff */
[----:B0-----:R0:W-:Y:S06]  /*31c0*/  STG.E desc[UR4][R2.64+0x4c4], R9 ;  /* 0x0004c40902007986 */ /* 0x0011ec000c101904 */
[----:B0-----:R-:W0:Y:S01]  /*31d0*/  LDC.64 R2, c[0x4][RZ] ;  /* 0x01000000ff027b82 */ /* 0x001e220000000a00 */
[----:B------:R-:W-:Y:S01]  /*31e0*/  IMAD.MOV.U32 R9, RZ, RZ, 0x26a ;  /* 0x0000026aff097424 */ /* 0x000fe200078e00ff */
[----:B0-----:R0:W-:Y:S06]  /*31f0*/  STG.E desc[UR4][R2.64+0x4c8], R11 ;  /* 0x0004c80b02007986 */ /* 0x0011ec000c101904 */
[----:B0-----:R-:W0:Y:S01]  /*3200*/  LDC.64 R2, c[0x4][RZ] ;  /* 0x01000000ff027b82 */ /* 0x001e220000000a00 */
[----:B------:R-:W-:Y:S01]  /*3210*/  HFMA2 R11, -RZ, RZ, 0, 3.69548797607421875e-05 ;  /* 0x0000026cff0b7431 */ /* 0x000fe200000001ff */
[----:B0-----:R0:W-:Y:S06]  /*3220*/  STG.E desc[UR4][R2.64+0x4cc], R5 ;  /* 0x0004cc0502007986 */ /* 0x0011ec000c101904 */
[----:B0-----:R-:W0:Y:S01]  /*3230*/  LDC.64 R2, c[0x4][RZ] ;  /* 0x01000000ff027b82 */ /* 0x001e220000000a00 */
[----:B------:R-:W-:Y:S01]  /*3240*/  IMAD.MOV.U32 R5, RZ, RZ, 0x26e ;  /* 0x0000026eff057424 */ /* 0x000fe200078e00ff */
[----:B0-----:R0:W-:Y:S06]  /*3250*/  STG.E desc[UR4][R2.64+0x4d0], R7 ;  /* 0x0004d00702007986 */ /* 0x0011ec000c101904 */
[----:B0-----:R-:W0:Y:S01]  /*3260*/  LDC.64 R2, c[0x4][RZ] ;  /* 0x01000000ff027b82 */ /* 0x001e220000000a00 */
[----:B------:R-:W-:Y:S01]  /*3270*/  HFMA2 R7, -RZ, RZ, 0, 3.719329833984375e-05 ;  /* 0x00000270ff077431 */ /* 0x000fe200000001ff */
[----:B0-----:R0:W-:Y:S06]  /*3280*/  STG.E desc[UR4][R2.64+0x4d4], R9 ;  /* 0x0004d40902007986 */ /* 0x0011ec000c101904 */
[----:B0-----:R-:W0:Y:S01]  /*3290*/  LDC.64 R2, c[0x4][RZ] ;  /* 0x01000000ff027b82 */ /* 0x001e220000000a00 */
[----:B------:R-:W-:Y:S01]  /*32a0*/  IMAD.MOV.U32 R9, RZ, RZ, 0x272 ;  /* 0x00000272ff097424 */ /* 0x000fe200078e00ff */
[----:B0-----:R0:W-:Y:S06]  /*32b0*/  STG.E desc[UR4][R2.64+0x4d8], R11 ;  /* 0x0004d80b02007986 */ /* 0x0011ec000c101904 */
[----:B0-----:R-:W0:Y:S01]  /*32c0*/  LDC.64 R2, c[0x4][RZ] ;  /* 0x01000000ff027b82 */ /* 0x001e220000000a00 */
[----:B------:R-:W-:Y:S01]  /*32d0*/  HFMA2 R11, -RZ, RZ, 0, 3.74317169189453125e-05 ;  /* 0x00000274ff0b7431 */ /* 0x000fe200000001ff */
[----:B0-----:R0:W-:Y:S06]  /*32e0*/  STG.E desc[UR4][R2.64+0x4dc], R5 ;  /* 0x0004dc0502007986 */ /* 0x0011ec000c101904 */
[----:B0-----:R-:W0:Y:S01]  /*32f0*/  LDC.64 R2, c[0x4][RZ] ;  /* 0x01000000ff027b82 */ /* 0x001e220000000a00 */
[----:B------:R-:W-:Y:S01]  /*3300*/  IMAD.MOV.U32 R5, RZ, RZ, 0x276 ;  /* 0x00000276ff057424 */ /* 0x000fe200078e00ff */
[----:B0-----:R0:W-:Y:S06]  /*3310*/  STG.E desc[UR4][R2.64+0x4e0], R7 ;  /* 0x0004e00702007986 */ /* 0x0011ec000c101904 */
[----:B0-----:R-:W0:Y:S01]  /*3320*/  LDC.64 R2, c[0x4][RZ] ;  /* 0x01000000ff027b82 */ /* 0x001e220000000a00 */
[----:B------:R-:W-:Y:S01]  /*3330*/  HFMA2 R7, -RZ, RZ, 0, 3.7670135498046875e-05 ;  /* 0x00000278ff077431 */ /* 0x000fe200000001ff */
[----:B0-----:R0:W-:Y:S06]  /*3340*/  STG.E desc[UR4][R2.64+0x4e4], R9 ;  /* 0x0004e40902007986 */ /* 0x0011ec000c101904 */
[----:B0-----:R-:W0:Y:S01]  /*3350*/  LDC.64 R2, c[0x4][RZ] ;  /* 0x01000000ff027b82 */ /* 0x001e220000000a00 */
[----:B------:R-:W-:Y:S01]  /*3360*/  IMAD.MOV.U32 R9, RZ, RZ, 0x27a ;  /* 0x0000027aff097424 */ /* 0x000fe200078e00ff */
[----:B0-----:R0:W-:Y:S06]  /*3370*/  STG.E desc[UR4][R2.64+0x4e8], R11 ;  /* 0x0004e80b02007986 */ /* 0x0011ec000c101904 */
[----:B0-----:R-:W0:Y:S01]  /*3380*/  LDC.64 R2, c[0x4][RZ] ;  /* 0x01000000ff027b82 */ /* 0x001e220000000a00 */
[----:B------:R-:W-:Y:S01]  /*3390*/  HFMA2 R11, -RZ, RZ, 0, 3.79085540771484375e-05 ;  /* 0x0000027cff0b7431 */ /* 0x000fe200000001ff */
[----:B0-----:R0:W-:Y:S06]  /*33a0*/  STG.E desc[UR4][R2.64+0x4ec], R5 ;  /* 0x0004ec0502007986 */ /* 0x0011ec000c101904 */
[----:B0-----:R-:W0:Y:S01]  /*33b0*/  LDC.64 R2, c[0x4][RZ] ;  /* 0x01000000ff027b82 */ /* 0x001e220000000a00 */
[----:B------:R-:W-:Y:S01]  /*33c0*/  IMAD.MOV.U32 R5, RZ, RZ, 0x27e ;  /* 0x0000027eff057424 */ /* 0x000fe200078e00ff */
[----:B0-----:R0:W-:Y:S06]  /*33d0*/  STG.E desc[UR4][R2.64+0x4f0], R7 ;  /* 0x0004f00702007986 */ /* 0x0011ec000c101904 */
[----:B0-----:R-:W0:Y:S01]  /*33e0*/  LDC.64 R2, c[0x4][RZ] ;  /* 0x01000000ff027b82 */ /* 0x001e220000000a00 */
[----:B------:R-:W-:Y:S01]  /*33f0*/  HFMA2 R7, -RZ, RZ, 0, 3.814697265625e-05 ;  /* 0x00000280ff077431 */ /* 0x000fe200000001ff */
[----:B0-----:R0:W-:Y:S06]  /*3400*/  STG.E desc[UR4][R2.64+0x4f4], R9 ;  /* 0x0004f40902007986 */ /* 0x0011ec000c101904 */
[----:B0-----:R-:W0:Y:S01]  /*3410*/  LDC.64 R2, c[0x4][RZ] ;  /* 0x01000000ff027b82 */ /* 0x001e220000000a00 */
[----:B------:R-:W-:Y:S01]  /*3420*/  IMAD.MOV.U32 R9, RZ, RZ, 0x282 ;  /* 0x00000282ff097424 */ /* 0x000fe200078e00ff */
[----:B0-----:R0:W-:Y:S06]  /*3430*/  STG.E desc[UR4][R2.64+0x4f8], R11 ;  /* 0x0004f80b02007986 */ /* 0x0011ec000c101904 */
[----:B0-----:R-:W0:Y:S01]  /*3440*/  LDC.64 R2, c[0x4][RZ] ;  /* 0x01000000ff027b82 */ /* 0x001e220000000a00 */
[----:B------:R-:W-:Y:S01]  /*3450*/  HFMA2 R11, -RZ, RZ, 0, 3.83853912353515625e-05 ;  /* 0x00000284ff0b7431 */ /* 0x000fe200000001ff */
[----:B0-----:R0:W-:Y:S06]  /*3460*/  STG.E desc[UR4][R2.64+0x4fc], R5 ;  /* 0x0004fc0502007986 */ /* 0x0011ec000c101904 */
[----:B0-----:R-:W0:Y:S01]  /*3470*/  LDC.64 R2, c[0x4][RZ] ;  /* 0x01000000ff027b82 */ /* 0x001e220000000a00 */
[----:B------:R-:W-:Y:S01]  /*3480*/  IMAD.MOV.U32 R5, RZ, RZ, 0x286 ;  /* 0x00000286ff057424 */ /* 0x000fe200078e00ff */
[----:B0-----:R0:W-:Y:S06]  /*3490*/  STG.E desc[UR4][R2.64+0x500], R7 ;  /* 0x0005000702007986 */ /* 0x0011ec000c101904 */
[----:B0-----:R-:W0:Y:S01]  /*34a0*/  LDC.64 R2, c[0x4][RZ] ;  /* 0x01000000ff027b82 */ /* 0x001e220000000a00 */
[----:B------:R-:W-:Y:S01]  /*34b0*/  HFMA2 R7, -RZ, RZ, 0, 3.8623809814453125e-05 ;  /* 0x00000288ff077431 */ /* 0x000fe200000001ff */
[----:B0-----:R0:W-:Y:S06]  /*34c0*/  STG.E desc[UR4][R2.64+0x504], R9 ;  /* 0x0005040902007986 */ /* 0x0011ec000c101904 */
[----:B0-----:R-:W0:Y:S01]  /*34d0*/  LDC.64 R2, c[0x4][RZ] ;  /* 0x01000000ff027b82 */ /* 0x001e220000000a00 */
[----:B------:R-:W-:Y:S01]  /*34e0*/  IMAD.MOV.U32 R9, RZ, RZ, 0x28a ;  /* 0x0000028aff097424 */ /* 0x000fe200078e00ff */
[----:B0-----:R0:W-:Y:S06]  /*34f0*/  STG.E desc[UR4][R2.64+0x508], R11 ;  /* 0x0005080b02007986 */ /* 0x0011ec000c101904 */
[----:B0-----:R-:W0:Y:S01]  /*3500*/  LDC.64 R2, c[0x4][RZ] ;  /* 0x01000000ff027b82 */ /* 0x001e220000000a00 */
[----:B------:R-:W-:Y:S01]  /*3510*/  HFMA2 R11, -RZ, RZ, 0, 3.88622283935546875e-05 ;  /* 0x0000028cff0b7431 */ /* 0x000fe200000001ff */
[----:B0-----:R0:W-:Y:S06]  /*3520*/  STG.E desc[UR4][R2.64+0x50c], R5 ;  /* 0x00050c0502007986 */ /* 0x0011ec000c101904 */
[----:B0-----:R-:W0:Y:S01]  /*3530*/  LDC.64 R2, c[0x4][RZ] ;  /* 0x01000000ff027b82 */ /* 0x001e220000000a00 */
[----:B------:R-:W-:Y:S01]  /*3540*/  IMAD.MOV.U32 R5, RZ, RZ, 0x28e ;  /* 0x0000028eff057424 */ /* 0x000fe200078e00ff */
[----:B0-----:R0:W-:Y:S06]  /*3550*/  STG.E desc[UR4][R2.64+0x510], R7 ;  /* 0x0005100702007986 */ /* 0x0011ec000c101904 */
[----:B0-----:R-:W0:Y:S01]  /*3560*/  LDC.64 R2, c[0x4][RZ] ;  /* 0x01000000ff027b82 */ /* 0x001e220000000a00 */
[----:B------:R-:W-:Y:S01]  /*3570*/  HFMA2 R7, -RZ, RZ, 0, 3.910064697265625e-05 ;  /* 0x00000290ff077431 */ /* 0x000fe200000001ff */
[----:B0-----:R0:W-:Y:S06]  /*3580*/  STG.E desc[UR4][R2.64+0x514], R9 ;  /* 0x0005140902007986 */ /* 0x0011ec000c101904 */
[----:B0-----:R-:W0:Y:S01]  /*3590*/  LDC.64 R2, c[0x4][RZ] ;  /* 0x01000000ff027b82 */ /* 0x001e220000000a00 */
[----:B------:R-:W-:Y:S01]  /*35a0*/  IMAD.MOV.U32 R9, RZ, RZ, 0x292 ;  /* 0x00000292ff097424 */ /* 0x000fe200078e00ff */
[----:B0-----:R0:W-:Y:S06]  /*35b0*/  STG.E desc[UR4][R2.64+0x518], R11 ;  /* 0x0005180b02007986 */ /* 0x0011ec000c101904 */
[----:B0-----:R-:W0:Y:S01]  /*35c0*/  LDC.64 R2, c[0x4][RZ] ;  /* 0x01000000ff027b82 */ /* 0x001e220000000a00 */
[----:B------:R-:W-:Y:S01]  /*35d0*/  HFMA2 R11, -RZ, RZ, 0, 3.93390655517578125e-05 ;  /* 0x00000294ff0b7431 */ /* 0x000fe200000001ff */
[----:B0-----:R0:W-:Y:S06]  /*35e0*/  STG.E desc[UR4][R2.64+0x51c], R5 ;  /* 0x00051c0502007986 */ /* 0x0011ec000c101904 */
[----:B0-----:R-:W0:Y:S01]  /*35f0*/  LDC.64 R2, c[0x4][RZ] ;  /* 0x01000000ff027b82 */ /* 0x001e220000000a00 */
[----:B------:R-:W-:Y:S01]  /*3600*/  IMAD.MOV.U32 R5, RZ, RZ, 0x296 ;  /* 0x00000296ff057424 */ /* 0x000fe200078e00ff */
[----:B0-----:R0:W-:Y:S06]  /*3610*/  STG.E desc[UR4][R2.64+0x520], R7 ;  /* 0x0005200702007986 */ /* 0x0011ec000c101904 */
[----:B0-----:R-:W0:Y:S01]  /*3620*/  LDC.64 R2, c[0x4][RZ] ;  /* 0x01000000ff027b82 */ /* 0x001e220000000a00 */
[----:B------:R-:W-:Y:S01]  /*3630*/  HFMA2 R7, -RZ, RZ, 0, 3.9577484130859375e-05 ;  /* 0x00000298ff077431 */ /* 0x000fe200000001ff */
[----:B0-----:R0:W-:Y:S06]  /*3640*/  STG.E desc[UR4][R2.64+0x524], R9 ;  /* 0x0005240902007986 */ /* 0x0011ec000c101904 */
[----:B0-----:R-:W0:Y:S01]  /*3650*/  LDC.64 R2, c[0x4][RZ] ;  /* 0x01000000ff027b82 */ /* 0x001e220000000a00 */
[----:B------:R-:W-:Y:S01]  /*3660*/  IMAD.MOV.U32 R9, RZ, RZ, 0x29a ;  /* 0x0000029aff097424 */ /* 0x000fe200078e00ff */
[----:B0-----:R0:W-:Y:S06]  /*3670*/  STG.E desc[UR4][R2.64+0x528], R11 ;  /* 0x0005280b02007986 */ /* 0x0011ec000c101904 */
[----:B0-----:R-:W0:Y:S01]  /*3680*/  LDC.64 R2, c[0x4][RZ] ;  /* 0x01000000ff027b82 */ /* 0x001e220000000a00 */
[----:B------:R-:W-:Y:S01]  /*3690*/  HFMA2 R11, -RZ, RZ, 0, 3.98159027099609375e-05 ;  /* 0x0000029cff0b7431 */ /* 0x000fe200000001ff */
[----:B0-----:R0:W-:Y:S06]  /*36a0*/  STG.E desc[UR4][R2.64+0x52c], R5 ;  /* 0x00052c0502007986 */ /* 0x0011ec000c101904 */
[----:B0-----:R-:W0:Y:S01]  /*36b0*/  LDC.64 R2, c[0x4][RZ] ;  /* 0x01000000ff027b82 */ /* 0x001e220000000a00 */
[----:B------:R-:W-:Y:S01]  /*36c0*/  IMAD.MOV.U32 R5, RZ, RZ, 0x29e ;  /* 0x0000029eff057424 */ /* 0x000fe200078e00ff */
[----:B0-----:R0:W-:Y:S06]  /*36d0*/  STG.E desc[UR4][R2.64+0x530], R7 ;  /* 0x0005300702007986 */ /* 0x0011ec000c101904 */
[----:B0-----:R-:W0:Y:S01]  /*36e0*/  LDC.64 R2, c[0x4][RZ] ;  /* 0x01000000ff027b82 */ /* 0x001e220000000a00 */
[----:B------:R-:W-:Y:S01]  /*36f0*/  HFMA2 R7, -RZ, RZ, 0, 4.00543212890625e-05 ;  /* 0x000002a0ff077431 */ /* 0x000fe200000001ff */
[----:B0-----:R0:W-:Y:S06]  /*3700*/  STG.E desc[UR4][R2.64+0x534], R9 ;  /* 0x0005340902007986 */ /* 0x0011ec000c101904 */
[----:B0-----:R-:W0:Y:S01]  /*3710*/  LDC.64 R2, c[0x4][RZ] ;  /* 0x01000000ff027b82 */ /* 0x001e220000000a00 */
[----:B------:R-:W-:Y:S01]  /*3720*/  IMAD.MOV.U32 R9, RZ, RZ, 0x2a2 ;  /* 0x000002a2ff097424 */ /* 0x000fe200078e00ff */
[----:B0-----:R0:W-:Y:S06]  /*3730*/  STG.E desc[UR4][R2.64+0x538], R11 ;  /* 0x0005380b02007986 */ /* 0x0011ec000c101904 */
[----:B0-----:R-:W0:Y:S01]  /*3740*/  LDC.64 R2, c[0x4][RZ] ;  /* 0x01000000ff027b82 */ /* 0x001e220000000a00 */
[----:B------:R-:W-:Y:S01]  /*3750*/  HFMA2 R11, -RZ, RZ, 0, 4.02927398681640625e-05 ;  /* 0x000002a4ff0b7431 */ /* 0x000fe200000001ff */
[----:B0-----:R0:W-:Y:S06]  /*3760*/  STG.E desc[UR4][R2.64+0x53c], R5 ;  /* 0x00053c0502007986 */ /* 0x0011ec000c101904 */
[----:B0-----:R-:W0:Y:S01]  /*3770*/  LDC.64 R2, c[0x4][RZ] ;  /* 0x01000000ff027b82 */ /* 0x001e220000000a00 */
[----:B------:R-:W-:Y:S01]  /*3780*/  IMAD.MOV.U32 R5, RZ, RZ, 0x2a6 ;  /* 0x000002a6ff057424 */ /* 0x000fe200078e00ff */
[----:B0-----:R0:W-:Y:S06]  /*3790*/  STG.E desc[UR4][R2.64+0x540], R7 ;  /* 0x0005400702007986 */ /* 0x0011ec000c101904 */
[----:B0-----:R-:W0:Y:S01]  /*37a0*/  LDC.64 R2, c[0x4][RZ] ;  /* 0x01000000ff027b82 */ /* 0x001e220000000a00 */
[----:B------:R-:W-:Y:S01]  /*37b0*/  HFMA2 R7, -RZ, RZ, 0, 4.0531158447265625e-05 ;  /* 0x000002a8ff077431 */ /* 0x000fe200000001ff */
[----:B0-----:R0:W-:Y:S06]  /*37c0*/  STG.E desc[UR4][R2.64+0x544], R9 ;  /* 0x0005440902007986 */ /* 0x0011ec000c101904 */
[----:B0-----:R-:W0:Y:S01]  /*37d0*/  LDC.64 R2, c[0x4][RZ] ;  /* 0x01000000ff027b82 */ /* 0x001e220000000a00 */
[----:B------:R-:W-:Y:S01]  /*37e0*/  IMAD.MOV.U32 R9, RZ, RZ, 0x2aa ;  /* 0x000002aaff097424 */ /* 0x000fe200078e00ff */
[----:B0-----:R0:W-:Y:S06]  /*37f0*/  STG.E desc[UR4][R2.64+0x548], R11 ;  /* 0x0005480b02007986 */ /* 0x0011ec000c101904 */
[----:B0-----:R-:W0:Y:S01]  /*3800*/  LDC.64 R2, c[0x4][RZ] ;  /* 0x01000000ff027b82 */ /* 0x001e220000000a00 */
[----:B------:R-:W-:Y:S01]  /*3810*/  HFMA2 R11, -RZ, RZ, 0, 4.07695770263671875e-05 ;  /* 0x000002acff0b7431 */ /* 0x000fe200000001ff */
[----:B0-----:R0:W-:Y:S06]  /*3820*/  STG.E desc[UR4][R2.64+0x54c], R5 ;  /* 0x00054c0502007986 */ /* 0x0011ec000c101904 */
[----:B0-----:R-:W0:Y:S01]  /*3830*/  LDC.64 R2, c[0x4][RZ] ;  /* 0x01000000ff027b82 */ /* 0x001e220000000a00 */
[----:B------:R-:W-:Y:S01]  /*3840*/  IMAD.MOV.U32 R5, RZ, RZ, 0x2ae ;  /* 0x000002aeff057424 */ /* 0x000fe200078e00ff */
[----:B0-----:R0:W-:Y:S06]  /*3850*/  STG.E desc[UR4][R2.64+0x550], R7 ;  /* 0x0005500702007986 */ /* 0x0011ec000c101904 */
[----:B0-----:R-:W0:Y:S01]  /*3860*/  LDC.64 R2, c[0x4][RZ] ;  /* 0x01000000ff027b82 */ /* 0x001e220000000a00 */
[----:B------:R-:W-:Y:S01]  /*3870*/  HFMA2 R7, -RZ, RZ, 0, 4.100799560546875e-05 ;  /* 0x000002b0ff077431 */ /* 0x000fe200000001ff */
[----:B0-----:R0:W-:Y:S06]  /*3880*/  STG.E desc[UR4][R2.64+0x554], R9 ;  /* 0x0005540902007986 */ /* 0x0011ec000c101904 */
[----:B0-----:R-:W0:Y:S01]  /*3890*/  LDC.64 R2, c[0x4][RZ] ;  /* 0x01000000ff027b82 */ /* 0x001e220000000a00 */
[----:B------:R-:W-:Y:S01]  /*38a0*/  IMAD.MOV.U32 R9, RZ, RZ, 0x2b2 ;  /* 0x000002b2ff097424 */ /* 0x000fe200078e00ff */
[----:B0-----:R0:W-:Y:S06]  /*38b0*/  STG.E desc[UR4][R2.64+0x558], R11 ;  /* 0x0005580b02007986 */ /* 0x0011ec000c101904 */
[----:B0-----:R-:W0:Y:S01]  /*38c0*/  LDC.64 R2, c[0x4][RZ] ;  /* 0x01000000ff027b82 */ /* 0x001e220000000a00 */
[----:B------:R-:W-:Y:S01]  /*38d0*/  HFMA2 R11, -RZ, RZ, 0, 4.12464141845703125e-05 ;  /* 0x000002b4ff0b7431 */ /* 0x000fe200000001ff */
[----:B0-----:R0:W-:Y:S06]  /*38e0*/  STG.E desc[UR4][R2.64+0x55c], R5 ;  /* 0x00055c0502007986 */ /* 0x0011ec000c101904 */
[----:B0-----:R-:W0:Y:S01]  /*38f0*/  LDC.64 R2, c[0x4][RZ] ;  /* 0x01000000ff027b82 */ /* 0x001e220000000a00 */
[----:B------:R-:W-:Y:S01]  /*3900*/  IMAD.MOV.U32 R5, RZ, RZ, 0x2b6 ;  /* 0x000002b6ff057424 */ /* 0x000fe200078e00ff */
[----:B0-----:R0:W-:Y:S06]  /*3910*/  STG.E desc[UR4][R2.64+0x560], R7 ;  /* 0x0005600702007986 */ /* 0x0011ec000c101904 */
[----:B0-----:R-:W0:Y:S01]  /*3920*/  LDC.64 R2, c[0x4][RZ] ;  /* 0x01000000ff027b82 */ /* 0x001e220000000a00 */
[----:B------:R-:W-:Y:S01]  /*3930*/  HFMA2 R7, -RZ, RZ, 0, 4.1484832763671875e-05 ;  /* 0x000002b8ff077431 */ /* 0x000fe200000001ff */
[----:B0-----:R0:W-:Y:S06]  /*3940*/  STG.E desc[UR4][R2.64+0x564], R9 ;  /* 0x0005640902007986 */ /* 0x0011ec000c101904 */
[----:B0-----:R-:W0:Y:S01]  /*3950*/  LDC.64 R2, c[0x4][RZ] ;  /* 0x01000000ff027b82 */ /* 0x001e220000000a00 */
[----:B------:R-:W-:Y:S01]  /*3960*/  IMAD.MOV.U32 R9, RZ, RZ, 0x2ba ;  /* 0x000002baff097424 */ /* 0x000fe200078e00ff */
[----:B0-----:R0:W-:Y:S06]  /*3970*/  STG.E desc[UR4][R2.64+0x568], R11 ;  /* 0x0005680b02007986 */ /* 0x0011ec000c101904 */
[----:B0-----:R-:W0:Y:S01]  /*3980*/  LDC.64 R2, c[0x4][RZ] ;  /* 0x01000000ff027b82 */ /* 0x001e220000000a00 */
[----:B------:R-:W-:Y:S01]  /*3990*/  HFMA2 R11, -RZ, RZ, 0, 4.17232513427734375e-05 ;  /* 0x000002bcff0b7431 */ /* 0x000fe200000001ff */
[----:B0-----:R0:W-:Y:S06]  /*39a0*/  STG.E desc[UR4][R2.64+0x56c], R5 ;  /* 0x00056c0502007986 */ /* 0x0011ec000c101904 */
[----:B0-----:R-:W0:Y:S01]  /*39b0*/  LDC.64 R2, c[0x4][RZ] ;  /* 0x01000000ff027b82 */ /* 0x001e220000000a00 */
[----:B------:R-:W-:Y:S01]  /*39c0*/  IMAD.MOV.U32 R5, RZ, RZ, 0x2be ;  /* 0x000002beff057424 */ /* 0x000fe200078e00ff */
[----:B0-----:R0:W-:Y:S06]  /*39d0*/  STG.E desc[UR4][R2.64+0x570], R7 ;  /* 0x0005700702007986 */ /* 0x0011ec000c101904 */
[----:B0-----:R-:W0:Y:S01]  /*39e0*/  LDC.64 R2, c[0x4][RZ] ;  /* 0x01000000ff027b82 */ /* 0x001e220000000a00 */
[----:B------:R-:W-:Y:S01]  /*39f0*/  HFMA2 R7, -RZ, RZ, 0, 4.1961669921875e-05 ;  /* 0x000002c0ff077431 */ /* 0x000fe200000001ff */
[----:B0-----:R0:W-:Y:S06]  /*3a00*/  STG.E desc[UR4][R2.64+0x574], R9 ;  /* 0x0005740902007986 */ /* 0x0011ec000c101904 */
[----:B0-----:R-:W0:Y:S01]  /*3a10*/  LDC.64 R2, c[0x4][RZ] ;  /* 0x01000000ff027b82 */ /* 0x001e220000000a00 */
[----:B------:R-:W-:Y:S01]  /*3a20*/  IMAD.MOV.U32 R9, RZ, RZ, 0x2c2 ;  /* 0x000002c2ff097424 */ /* 0x000fe200078e00ff */
[----:B0-----:R0:W-:Y:S06]  /*3a30*/  STG.E desc[UR4][R2.64+0x578], R11 ;  /* 0x0005780b02007986 */ /* 0x0011ec000c101904 */
[----:B0-----:R-:W0:Y:S01]  /*3a40*/  LDC.64 R2, c[0x4][RZ] ;  /* 0x01000000ff027b82 */ /* 0x001e220000000a00 */
[----:B------:R-:W-:Y:S01]  /*3a50*/  HFMA2 R11, -RZ, RZ, 0, 4.22000885009765625e-05 ;  /* 0x000002c4ff0b7431 */ /* 0x000fe200000001ff */
[----:B0-----:R0:W-:Y:S06]  /*3a60*/  STG.E desc[UR4][R2.64+0x57c], R5 ;  /* 0x00057c0502007986 */ /* 0x0011ec000c101904 */
[----:B0-----:R-:W0:Y:S01]  /*3a70*/  LDC.64 R2, c[0x4][RZ] ;  /* 0x01000000ff027b82 */ /* 0x001e220000000a00 */
[----:B------:R-:W-:Y:S01]  /*3a80*/  IMAD.MOV.U32 R5, RZ, RZ, 0x2c6 ;  /* 0x000002c6ff057424 */ /* 0x000fe200078e00ff */
[----:B0-----:R0:W-:Y:S06]  /*3a90*/  STG.E desc[UR4][R2.64+0x580], R7 ;  /* 0x0005800702007986 */ /* 0x0011ec000c101904 */
[----:B0-----:R-:W0:Y:S01]  /*3aa0*/  LDC.64 R2, c[0x4][RZ] ;  /* 0x01000000ff027b82 */ /* 0x001e220000000a00 */
[----:B------:R-:W-:Y:S01]  /*3ab0*/  HFMA2 R7, -RZ, RZ, 0, 4.2438507080078125e-05 ;  /* 0x000002c8ff077431 */ /* 0x000fe200000001ff */
[----:B0-----:R0:W-:Y:S06]  /*3ac0*/  STG.E desc[UR4][R2.64+0x584], R9 ;  /* 0x0005840902007986 */ /* 0x0011ec000c101904 */
[----:B0-----:R-:W0:Y:S01]  /*3ad0*/  LDC.64 R2, c[0x4][RZ] ;  /* 0x01000000ff027b82 */ /* 0x001e220000000a00 */
[----:B------:R-:W-:Y:S01]  /*3ae0*/  IMAD.MOV.U32 R9, RZ, RZ, 0x2ca ;  /* 0x000002caff097424 */ /* 0x000fe200078e00ff */
[----:B0-----:R0:W-:Y:S06]  /*3af0*/  STG.E desc[UR4][R2.64+0x588], R11 ;  /* 0x0005880b02007986 */ /* 0x0011ec000c101904 */
[----:B0-----:R-:W0:Y:S01]  /*3b00*/  LDC.64 R2, c[0x4][RZ] ;  /* 0x01000000ff027b82 */ /* 0x001e220000000a00 */
[----:B------:R-:W-:Y:S01]  /*3b10*/  HFMA2 R11, -RZ, RZ, 0, 4.26769256591796875e-05 ;  /* 0x000002ccff0b7431 */ /* 0x000fe200000001ff */
[----:B0-----:R0:W-:Y:S06]  /*3b20*/  STG.E desc[UR4][R2.64+0x58c], R5 ;  /* 0x00058c0502007986 */ /* 0x0011ec000c101904 */
[----:B0-----:R-:W0:Y:S01]  /*3b30*/  LDC.64 R2, c[0x4][RZ] ;  /* 0x01000000ff027b82 */ /* 0x001e220000000a00 */
[----:B------:R-:W-:Y:S01]  /*3b40*/  IMAD.MOV.U32 R5, RZ, RZ, 0x2ce ;  /* 0x000002ceff057424 */ /* 0x000fe200078e00ff */
[----:B0-----:R0:W-:Y:S06]  /*3b50*/  STG.E desc[UR4][R2.64+0x590], R7 ;  /* 0x0005900702007986 */ /* 0x0011ec000c101904 */
[----:B0-----:R-:W0:Y:S01]  /*3b60*/  LDC.64 R2, c[0x4][RZ] ;  /* 0x01000000ff027b82 */ /* 0x001e220000000a00 */
[----:B------:R-:W-:Y:S01]  /*3b70*/  HFMA2 R7, -RZ, RZ, 0, 4.291534423828125e-05 ;  /* 0x000002d0ff077431 */ /* 0x000fe200000001ff */
[----:B0-----:R0:W-:Y:S06]  /*3b80*/  STG.E desc[UR4][R2.64+0x594], R9 ;  /* 0x0005940902007986 */ /* 0x0011ec000c101904 */
[----:B0-----:R-:W0:Y:S01]  /*3b90*/  LDC.64 R2, c[0x4][RZ] ;  /* 0x01000000ff027b82 */ /* 0x001e220000000a00 */
[----:B------:R-:W-:Y:S01]  /*3ba0*/  IMAD.MOV.U32 R9, RZ, RZ, 0x2d2 ;  /* 0x000002d2ff097424 */ /* 0x000fe200078e00ff */
[----:B0-----:R0:W-:Y:S06]  /*3bb0*/  STG.E desc[UR4][R2.64+0x598], R11 ;  /* 0x0005980b02007986 */ /* 0x0011ec000c101904 */
[----:B0-----:R-:W0:Y:S01]  /*3bc0*/  LDC.64 R2, c[0x4][RZ] ;  /* 0x01000000ff027b82 */ /* 0x001e220000000a00 */
[----:B------:R-:W-:Y:S01]  /*3bd0*/  HFMA2 R11, -RZ, RZ, 0, 4.31537628173828125e-05 ;  /* 0x000002d4ff0b7431 */ /* 0x000fe200000001ff */
[----:B0-----:R0:W-:Y:S06]  /*3be0*/  STG.E desc[UR4][R2.64+0x59c], R5 ;  /* 0x00059c0502007986 */ /* 0x0011ec000c101904 */
[----:B0-----:R-:W0:Y:S01]  /*3bf0*/  LDC.64 R2, c[0x4][RZ] ;  /* 0x01000000ff027b82 */ /* 0x001e220000000a00 */
[----:B------:R-:W-:Y:S01]  /*3c00*/  IMAD.MOV.U32 R5, RZ, RZ, 0x2d6 ;  /* 0x000002d6ff057424 */ /* 0x000fe200078e00ff */
[----:B0-----:R0:W-:Y:S06]  /*3c10*/  STG.E desc[UR4][R2.64+0x5a0], R7 ;  /* 0x0005a00702007986 */ /* 0x0011ec000c101904 */
[----:B0-----:R-:W0:Y:S01]  /*3c20*/  LDC.64 R2, c[0x4][RZ] ;  /* 0x01000000ff027b82 */ /* 0x001e220000000a00 */
[----:B------:R-:W-:Y:S01]  /*3c30*/  HFMA2 R7, -RZ, RZ, 0, 4.3392181396484375e-05 ;  /* 0x000002d8ff077431 */ /* 0x000fe200000001ff */
[----:B0-----:R0:W-:Y:S06]  /*3c40*/  STG.E desc[UR4][R2.64+0x5a4], R9 ;  /* 0x0005a40902007986 */ /* 0x0011ec000c101904 */
[----:B0-----:R-:W0:Y:S01]  /*3c50*/  LDC.64 R2, c[0x4][RZ] ;  /* 0x01000000ff027b82 */ /* 0x001e220000000a00 */
[----:B------:R-:W-:Y:S01]  /*3c60*/  IMAD.MOV.U32 R9, RZ, RZ, 0x2da ;  /* 0x000002daff097424 */ /* 0x000fe200078e00ff */
[----:B0-----:R0:W-:Y:S06]  /*3c70*/  STG.E desc[UR4][R2.64+0x5a8], R11 ;  /* 0x0005a80b02007986 */ /* 0x0011ec000c101904 */
[----:B0-----:R-:W0:Y:S01]  /*3c80*/  LDC.64 R2, c[0x4][RZ] ;  /* 0x01000000ff027b82 */ /* 0x001e220000000a00 */
[----:B------:R-:W-:Y:S01]  /*3c90*/  HFMA2 R11, -RZ, RZ, 0, 4.36305999755859375e-05 ;  /* 0x000002dcff0b7431 */ /* 0x000fe200000001ff */
[----:B0-----:R0:W-:Y:S06]  /*3ca0*/  STG.E desc[UR4][R2.64+0x5ac], R5 ;  /* 0x0005ac0502007986 */ /* 0x0011ec000c101904 */
[----:B0-----:R-:W0:Y:S01]  /*3cb0*/  LDC.64 R2, c[0x4][RZ] ;  /* 0x01000000ff027b82 */ /* 0x001e220000000a00 */
[----:B------:R-:W-:Y:S01]  /*3cc0*/  IMAD.MOV.U32 R5, RZ, RZ, 0x2de ;  /* 0x000002deff057424 */ /* 0x000fe200078e00ff */
[----:B0-----:R0:W-:Y:S06]  /*3cd0*/  STG.E desc[UR4][R2.64+0x5b0], R7 ;  /* 0x0005b00702007986 */ /* 0x0011ec000c101904 */
[----:B0-----:R-:W0:Y:S01]  /*3ce0*/  LDC.64 R2, c[0x4][RZ] ;  /* 0x01000000ff027b82 */ /* 0x001e220000000a00 */
[----:B------:R-:W-:Y:S01]  /*3cf0*/  HFMA2 R7, -RZ, RZ, 0, 4.38690185546875e-05 ;  /* 0x000002e0ff077431 */ /* 0x000fe200000001ff */
[----:B0-----:R0:W-:Y:S06]  /*3d00*/  STG.E desc[UR4][R2.64+0x5b4], R9 ;  /* 0x0005b40902007986 */ /* 0x0011ec000c101904 */
[----:B0-----:R-:W0:Y:S01]  /*3d10*/  LDC.64 R2, c[0x4][RZ] ;  /* 0x01000000ff027b82 */ /* 0x001e220000000a00 */
[----:B------:R-:W-:Y:S01]  /*3d20*/  IMAD.MOV.U32 R9, RZ, RZ, 0x2e2 ;  /* 0x000002e2ff097424 */ /* 0x000fe200078e00ff */
[----:B0-----:R0:W-:Y:S06]  /*3d30*/  STG.E desc[UR4][R2.64+0x5b8], R11 ;  /* 0x0005b80b02007986 */ /* 0x0011ec000c101904 */
[----:B0-----:R-:W0:Y:S01]  /*3d40*/  LDC.64 R2, c[0x4][RZ] ;  /* 0x01000000ff027b82 */ /* 0x001e220000000a00 */
[----:B------:R-:W-:Y:S01]  /*3d50*/  HFMA2 R11, -RZ, RZ, 0, 4.41074371337890625e-05 ;  /* 0x000002e4ff0b7431 */ /* 0x000fe200000001ff */
[----:B0-----:R0:W-:Y:S06]  /*3d60*/  STG.E desc[UR4][R2.64+0x5bc], R5 ;  /* 0x0005bc0502007986 */ /* 0x0011ec000c101904 */
[----:B0-----:R-:W0:Y:S01]  /*3d70*/  LDC.64 R2, c[0x4][RZ] ;  /* 0x01000000ff027b82 */ /* 0x001e220000000a00 */
[----:B------:R-:W-:Y:S01]  /*3d80*/  IMAD.MOV.U32 R5, RZ, RZ, 0x2e6 ;  /* 0x000002e6ff057424 */ /* 0x000fe200078e00ff */
[----:B0-----:R0:W-:Y:S06]  /*3d90*/  STG.E desc[UR4][R2.64+0x5c0], R7 ;  /* 0x0005c00702007986 */ /* 0x0011ec000c101904 */
[----:B0-----:R-:W0:Y:S01]  /*3da0*/  LDC.64 R2, c[0x4][RZ] ;  /* 0x01000000ff027b82 */ /* 0x001e220000000a00 */
[----:B------:R-:W-:Y:S01]  /*3db0*/  HFMA2 R7, -RZ, RZ, 0, 4.4345855712890625e-05 ;  /* 0x000002e8ff077431 */ /* 0x000fe200000001ff */
[----:B0-----:R0:W-:Y:S06]  /*3dc0*/  STG.E desc[UR4][R2.64+0x5c4], R9 ;  /* 0x0005c40902007986 */ /* 0x0011ec000c101904 */
[----:B0-----:R-:W0:Y:S01]  /*3dd0*/  LDC.64 R2, c[0x4][RZ] ;  /* 0x01000000ff027b82 */ /* 0x001e220000000a00 */
[----:B------:R-:W-:Y:S01]  /*3de0*/  IMAD.MOV.U32 R9, RZ, RZ, 0x2ea ;  /* 0x000002eaff097424 */ /* 0x000fe200078e00ff */
[----:B0-----:R0:W-:Y:S06]  /*3df0*/  STG.E desc[UR4][R2.64+0x5c8], R11 ;  /* 0x0005c80b02007986 */ /* 0x0011ec000c101904 */
[----:B0-----:R-:W0:Y:S01]  /*3e00*/  LDC.64 R2, c[0x4][RZ] ;  /* 0x01000000ff027b82 */ /* 0x001e220000000a00 */
[----:B------:R-:W-:Y:S01]  /*3e10*/  HFMA2 R11, -RZ, RZ, 0, 4.45842742919921875e-05 ;  /* 0x000002ecff0b7431 */ /* 0x000fe200000001ff */
[----:B0-----:R0:W-:Y:S06]  /*3e20*/  STG.E desc[UR4][R2.64+0x5cc], R5 ;  /* 0x0005cc0502007986 */ /* 0x0011ec000c101904 */
[----:B0-----:R-:W0:Y:S01]  /*3e30*/  LDC.64 R2, c[0x4][RZ] ;  /* 0x01000000ff027b82 */ /* 0x001e220000000a00 */
[----:B------:R-:W-:Y:S01]  /*3e40*/  IMAD.MOV.U32 R5, RZ, RZ, 0x2ee ;  /* 0x000002eeff057424 */ /* 0x000fe200078e00ff */
[----:B0-----:R0:W-:Y:S06]  /*3e50*/  STG.E desc[UR4][R2.64+0x5d0], R7 ;  /* 0x0005d00702007986 */ /* 0x0011ec000c101904 */
[----:B0-----:R-:W0:Y:S01]  /*3e60*/  LDC.64 R2, c[0x4][RZ] ;  /* 0x01000000ff027b82 */ /* 0x001e220000000a00 */
[----:B------:R-:W-:Y:S01]  /*3e70*/  HFMA2 R7, -RZ, RZ, 0, 4.482269287109375e-05 ;  /* 0x000002f0ff077431 */ /* 0x000fe200000001ff */
[----:B0-----:R0:W-:Y:S06]  /*3e80*/  STG.E desc[UR4][R2.64+0x5d4], R9 ;  /* 0x0005d40902007986 */ /* 0x0011ec000c101904 */
[----:B0-----:R-:W0:Y:S01]  /*3e90*/  LDC.64 R2, c[0x4][RZ] ;  /* 0x01000000ff027b82 */ /* 0x001e220000000a00 */
[----:B------:R-:W-:Y:S01]  /*3ea0*/  IMAD.MOV.U32 R9, RZ, RZ, 0x2f2 ;  /* 0x000002f2ff097424 */ /* 0x000fe200078e00ff */
[----:B0-----:R0:W-:Y:S06]  /*3eb0*/  STG.E desc[UR4][R2.64+0x5d8], R11 ;  /* 0x0005d80b02007986 */ /* 0x0011ec000c101904 */
[----:B0-----:R-:W0:Y:S01]  /*3ec0*/  LDC.64 R2, c[0x4][RZ] ;  /* 0x01000000ff027b82 */ /* 0x001e220000000a00 */
[----:B------:R-:W-:Y:S01]  /*3ed0*/  HFMA2 R11, -RZ, RZ, 0, 4.50611114501953125e-05 ;  /* 0x000002f4ff0b7431 */ /* 0x000fe200000001ff */
[----:B0-----:R0:W-:Y:S06]  /*3ee0*/  STG.E desc[UR4][R2.64+0x5dc], R5 ;  /* 0x0005dc0502007986 */ /* 0x0011ec000c101904 */
[----:B0-----:R-:W0:Y:S01]  /*3ef0*/  LDC.64 R2, c[0x4][RZ] ;  /* 0x01000000ff027b82 */ /* 0x001e220000000a00 */
[----:B------:R-:W-:Y:S01]  /*3f00*/  IMAD.MOV.U32 R5, RZ, RZ, 0x2f6 ;  /* 0x000002f6ff057424 */ /* 0x000fe200078e00ff */
[----:B0-----:R0:W-:Y:S06]  /*3f10*/  STG.E desc[UR4][R2.64+0x5e0], R7 ;  /* 0x0005e00702007986 */ /* 0x0011ec000c101904 */
[----:B0-----:R-:W0:Y:S01]  /*3f20*/  LDC.64 R2, c[0x4][RZ] ;  /* 0x01000000ff027b82 */ /* 0x001e220000000a00 */
[----:B------:R-:W-:Y:S01]  /*3f30*/  HFMA2 R7, -RZ, RZ, 0, 4.5299530029296875e-05 ;  /* 0x000002f8ff077431 */ /* 0x000fe200000001ff */
[----:B0-----:R0:W-:Y:S06]  /*3f40*/  STG.E desc[UR4][R2.64+0x5e4], R9 ;  /* 0x0005e40902007986 */ /* 0x0011ec000c101904 */
[----:B0-----:R-:W0:Y:S01]  /*3f50*/  LDC.64 R2, c[0x4][RZ] ;  /* 0x01000000ff027b82 */ /* 0x001e220000000a00 */
[----:B------:R-:W-:Y:S01]  /*3f60*/  IMAD.MOV.U32 R9, RZ, RZ, 0x2fa ;  /* 0x000002faff097424 */ /* 0x000fe200078e00ff */
[----:B0-----:R0:W-:Y:S06]  /*3f70*/  STG.E desc[UR4][R2.64+0x5e8], R11 ;  /* 0x0005e80b02007986 */ /* 0x0011ec000c101904 */
[----:B0-----:R-:W0:Y:S01]  /*3f80*/  LDC.64 R2, c[0x4][RZ] ;  /* 0x01000000ff027b82 */ /* 0x001e220000000a00 */
[----:B------:R-:W-:Y:S01]  /*3f90*/  HFMA2 R11, -RZ, RZ, 0, 4.55379486083984375e-05 ;  /* 0x000002fcff0b7431 */ /* 0x000fe200000001ff */
[----:B0-----:R0:W-:Y:S06]  /*3fa0*/  STG.E desc[UR4][R2.64+0x5ec], R5 ;  /* 0x0005ec0502007986 */ /* 0x0011ec000c101904 */
[----:B0-----:R-:W0:Y:S01]  /*3fb0*/  LDC.64 R2, c[0x4][RZ] ;  /* 0x01000000ff027b82 */ /* 0x001e220000000a00 */
[----:B------:R-:W-:Y:S01]  /*3fc0*/  IMAD.MOV.U32 R5, RZ, RZ, 0x2fe ;  /* 0x000002feff057424 */ /* 0x000fe200078e00ff */
[----:B0-----:R0:W-:Y:S06]  /*3fd0*/  STG.E desc[UR4][R2.64+0x5f0], R7 ;  /* 0x0005f00702007986 */ /* 0x0011ec000c101904 */
[----:B0-----:R-:W0:Y:S01]  /*3fe0*/  LDC.64 R2, c[0x4][RZ] ;  /* 0x01000000ff027b82 */ /* 0x001e220000000a00 */
[----:B------:R-:W-:Y:S01]  /*3ff0*/  HFMA2 R7, -RZ, RZ, 0, 4.57763671875e-05 ;  /* 0x00000300ff077431 */ /* 0x000fe200000001ff */
[----:B0-----:R0:W-:Y:S06]  /*4000*/  STG.E desc[UR4][R2.64+0x5f4], R9 ;  /* 0x0005f40902007986 */ /* 0x0011ec000c101904 */
[----:B0-----:R-:W0:Y:S01]  /*4010*/  LDC.64 R2, c[0x4][RZ] ;  /* 0x01000000ff027b82 */ /* 0x001e220000000a00 */
[----:B------:R-:W-:Y:S01]  /*4020*/  IMAD.MOV.U32 R9, RZ, RZ, 0x302 ;  /* 0x00000302ff097424 */ /* 0x000fe200078e00ff */
[----:B0-----:R0:W-:Y:S06]  /*4030*/  STG.E desc[UR4][R2.64+0x5f8], R11 ;  /* 0x0005f80b02007986 */ /* 0x0011ec000c101904 */
[----:B0-----:R-:W0:Y:S01]  /*4040*/  LDC.64 R2, c[0x4][RZ] ;  /* 0x01000000ff027b82 */ /* 0x001e220000000a00 */
[----:B------:R-:W-:Y:S01]  /*4050*/  HFMA2 R11, -RZ, RZ, 0, 4.60147857666015625e-05 ;  /* 0x00000304ff0b7431 */ /* 0x000fe200000001ff */
[----:B0-----:R0:W-:Y:S06]  /*4060*/  STG.E desc[UR4][R2.64+0x5fc], R5 ;  /* 0x0005fc0502007986 */ /* 0x0011ec000c101904 */
[----:B0-----:R-:W0:Y:S01]  /*4070*/  LDC.64 R2, c[0x4][RZ] ;  /* 0x01000000ff027b82 */ /* 0x001e220000000a00 */
[----:B------:R-:W-:Y:S01]  /*4080*/  IMAD.MOV.U32 R5, RZ, RZ, 0x306 ;  /* 0x00000306ff057424 */ /* 0x000fe200078e00ff */
[----:B0-----:R0:W-:Y:S06]  /*4090*/  STG.E desc[UR4][R2.64+0x600], R7 ;  /* 0x0006000702007986 */ /* 0x0011ec000c101904 */
[----:B0-----:R-:W0:Y:S01]  /*40a0*/  LDC.64 R2, c[0x4][RZ] ;  /* 0x01000000ff027b82 */ /* 0x001e220000000a00 */
[----:B------:R-:W-:Y:S01]  /*40b0*/  HFMA2 R7, -RZ, RZ, 0, 4.6253204345703125e-05 ;  /* 0x00000308ff077431 */ /* 0x000fe200000001ff */
[----:B0-----:R0:W-:Y:S06]  /*40c0*/  STG.E desc[UR4][R2.64+0x604], R9 ;  /* 0x0006040902007986 */ /* 0x0011ec000c101904 */
[----:B0-----:R-:W0:Y:S01]  /*40d0*/  LDC.64 R2, c[0x4][RZ] ;  /* 0x01000000ff027b82 */ /* 0x001e220000000a00 */
[----:B------:R-:W-:Y:S01]  /*40e0*/  IMAD.MOV.U32 R9, RZ, RZ, 0x30a ;  /* 0x0000030aff097424 */ /* 0x000fe200078e00ff */
[----:B0-----:R0:W-:Y:S06]  /*40f0*/  STG.E desc[UR4][R2.64+0x608], R11 ;  /* 0x0006080b02007986 */ /* 0x0011ec000c101904 */
[----:B0-----:R-:W0:Y:S01]  /*4100*/  LDC.64 R2, c[0x4][RZ] ;  /* 0x01000000ff027b82 */ /* 0x001e220000000a00 */
[----:B------:R-:W-:Y:S01]  /*4110*/  HFMA2 R11, -RZ, RZ, 0, 4.64916229248046875e-05 ;  /* 0x0000030cff0b7431 */ /* 0x000fe200000001ff */
[----:B0-----:R0:W-:Y:S06]  /*4120*/  STG.E desc[UR4][R2.64+0x60c], R5 ;  /* 0x00060c0502007986 */ /* 0x0011ec000c101904 */
[----:B0-----:R-:W0:Y:S01]  /*4130*/  LDC.64 R2, c[0x4][RZ] ;  /* 0x01000000ff027b82 */ /* 0x001e220000000a00 */
[----:B------:R-:W-:Y:S01]  /*4140*/  IMAD.MOV.U32 R5, RZ, RZ, 0x30e ;  /* 0x0000030eff057424 */ /* 0x000fe200078e00ff */
[----:B0-----:R0:W-:Y:S06]  /*4150*/  STG.E desc[UR4][R2.64+0x610], R7 ;  /* 0x0006100702007986 */ /* 0x0011ec000c101904 */
[----:B0-----:R-:W0:Y:S01]  /*4160*/  LDC.64 R2, c[0x4][RZ] ;  /* 0x01000000ff027b82 */ /* 0x001e220000000a00 */
[----:B------:R-:W-:Y:S01]  /*4170*/  HFMA2 R7, -RZ, RZ, 0, 4.673004150390625e-05 ;  /* 0x00000310ff077431 */ /* 0x000fe200000001ff */
[----:B0-----:R0:W-:Y:S06]  /*4180*/  STG.E desc[UR4][R2.64+0x614], R9 ;  /* 0x0006140902007986 */ /* 0x0011ec000c101904 */
[----:B0-----:R-:W0:Y:S01]  /*4190*/  LDC.64 R2, c[0x4][RZ] ;  /* 0x01000000ff027b82 */ /* 0x001e220000000a00 */
[----:B------:R-:W-:Y:S01]  /*41a0*/  IMAD.MOV.U32 R9, RZ, RZ, 0x312 ;  /* 0x00000312ff097424 */ /* 0x000fe200078e00ff */
[----:B0-----:R0:W-:Y:S06]  /*41b0*/  STG.E desc[UR4][R2.64+0x618], R11 ;  /* 0x0006180b02007986 */ /* 0x0011ec000c101904 */
[----:B0-----:R-:W0:Y:S01]  /*41c0*/  LDC.64 R2, c[0x4][RZ] ;  /* 0x01000000ff027b82 */ /* 0x001e220000000a00 */
[----:B------:R-:W-:Y:S01]  /*41d0*/  HFMA2 R11, -RZ, RZ, 0, 4.69684600830078125e-05 ;  /* 0x00000314ff0b7431 */ /* 0x000fe200000001ff */
[----:B0-----:R0:W-:Y:S06]  /*41e0*/  STG.E desc[UR4][R2.64+0x61c], R5 ;  /* 0x00061c0502007986 */ /* 0x0011ec000c101904 */
[----:B0-----:R-:W0:Y:S01]  /*41f0*/  LDC.64 R2, c[0x4][RZ] ;  /* 0x01000000ff027b82 */ /* 0x001e220000000a00 */
[----:B------:R-:W-:Y:S01]  /*4200*/  IMAD.MOV.U32 R5, RZ, RZ, 0x316 ;  /* 0x00000316ff057424 */ /* 0x000fe200078e00ff */
[----:B0-----:R0:W-:Y:S06]  /*4210*/  STG.E desc[UR4][R2.64+0x620], R7 ;  /* 0x0006200702007986 */ /* 0x0011ec000c101904 */
[----:B0-----:R-:W0:Y:S01]  /*4220*/  LDC.64 R2, c[0x4][RZ] ;  /* 0x01000000ff027b82 */ /* 0x001e220000000a00 */
[----:B------:R-:W-:Y:S01]  /*4230*/  HFMA2 R7, -RZ, RZ, 0, 4.7206878662109375e-05 ;  /* 0x00000318ff077431 */ /* 0x000fe200000001ff */
[----:B0-----:R0:W-:Y:S06]  /*4240*/  STG.E desc[UR4][R2.64+0x624], R9 ;  /* 0x0006240902007986 */ /* 0x0011ec000c101904 */
[----:B0-----:R-:W0:Y:S01]  /*4250*/  LDC.64 R2, c[0x4][RZ] ;  /* 0x01000000ff027b82 */ /* 0x001e220000000a00 */
[----:B------:R-:W-:Y:S01]  /*4260*/  IMAD.MOV.U32 R9, RZ, RZ, 0x31a ;  /* 0x0000031aff097424 */ /* 0x000fe200078e00ff */
[----:B0-----:R0:W-:Y:S06]  /*4270*/  STG.E desc[UR4][R2.64+0x628], R11 ;  /* 0x0006280b02007986 */ /* 0x0011ec000c101904 */
[----:B0-----:R-:W0:Y:S01]  /*4280*/  LDC.64 R2, c[0x4][RZ] ;  /* 0x01000000ff027b82 */ /* 0x001e220000000a00 */
[----:B------:R-:W-:Y:S01]  /*4290*/  HFMA2 R11, -RZ, RZ, 0, 4.74452972412109375e-05 ;  /* 0x0000031cff0b7431 */ /* 0x000fe200000001ff */
[----:B0-----:R0:W-:Y:S06]  /*42a0*/  STG.E desc[UR4][R2.64+0x62c], R5 ;  /* 0x00062c0502007986 */ /* 0x0011ec000c101904 */
[----:B0-----:R-:W0:Y:S01]  /*42b0*/  LDC.64 R2, c[0x4][RZ] ;  /* 0x01000000ff027b82 */ /* 0x001e220000000a00 */
[----:B------:R-:W-:Y:S01]  /*42c0*/  IMAD.MOV.U32 R5, RZ, RZ, 0x31e ;  /* 0x0000031eff057424 */ /* 0x000fe200078e00ff */
[----:B0-----:R0:W-:Y:S06]  /*42d0*/  STG.E desc[UR4][R2.64+0x630], R7 ;  /* 0x0006300702007986 */ /* 0x0011ec000c101904 */
[----:B0-----:R-:W0:Y:S01]  /*42e0*/  LDC.64 R2, c[0x4][RZ] ;  /* 0x01000000ff027b82 */ /* 0x001e220000000a00 */
[----:B------:R-:W-:Y:S01]  /*42f0*/  HFMA2 R7, -RZ, RZ, 0, 4.76837158203125e-05 ;  /* 0x00000320ff077431 */ /* 0x000fe200000001ff */
[----:B0-----:R0:W-:Y:S06]  /*4300*/  STG.E desc[UR4][R2.64+0x634], R9 ;  /* 0x0006340902007986 */ /* 0x0011ec000c101904 */
[----:B0-----:R-:W0:Y:S01]  /*4310*/  LDC.64 R2, c[0x4][RZ] ;  /* 0x01000000ff027b82 */ /* 0x001e220000000a00 */
[----:B------:R-:W-:Y:S01]  /*4320*/  IMAD.MOV.U32 R9, RZ, RZ, 0x322 ;  /* 0x00000322ff097424 */ /* 0x000fe200078e00ff */
[----:B0-----:R0:W-:Y:S06]  /*4330*/  STG.E desc[UR4][R2.64+0x638], R11 ;  /* 0x0006380b02007986 */ /* 0x0011ec000c101904 */
[----:B0-----:R-:W0:Y:S01]  /*4340*/  LDC.64 R2, c[0x4][RZ] ;  /* 0x01000000ff027b82 */ /* 0x001e220000000a00 */
[----:B------:R-:W-:Y:S01]  /*4350*/  HFMA2 R11, -RZ, RZ, 0, 4.79221343994140625e-05 ;  /* 0x00000324ff0b7431 */ /* 0x000fe200000001ff */
[----:B0-----:R0:W-:Y:S06]  /*4360*/  STG.E desc[UR4][R2.64+0x63c], R5 ;  /* 0x00063c0502007986 */ /* 0x0011ec000c101904 */
[----:B0-----:R-:W0:Y:S01]  /*4370*/  LDC.64 R2, c[0x4][RZ] ;  /* 0x01000000ff027b82 */ /* 0x001e220000000a00 */
[----:B------:R-:W-:Y:S01]  /*4380*/  IMAD.MOV.U32 R5, RZ, RZ, 0x326 ;  /* 0x00000326ff057424 */ /* 0x000fe200078e00ff */
[----:B0-----:R0:W-:Y:S06]  /*4390*/  STG.E desc[UR4][R2.64+0x640], R7 ;  /* 0x0006400702007986 */ /* 0x0011ec000c101904 */
[----:B0-----:R-:W0:Y:S01]  /*43a0*/  LDC.64 R2, c[0x4][RZ] ;  /* 0x01000000ff027b82 */ /* 0x001e220000000a00 */
[----:B------:R-:W-:Y:S01]  /*43b0*/  HFMA2 R7, -RZ, RZ, 0, 4.8160552978515625e-05 ;  /* 0x00000328ff077431 */ /* 0x000fe200000001ff */
[----:B0-----:R0:W-:Y:S06]  /*43c0*/  STG.E desc[UR4][R2.64+0x644], R9 ;  /* 0x0006440902007986 */ /* 0x0011ec000c101904 */
[----:B0-----:R-:W0:Y:S01]  /*43d0*/  LDC.64 R2, c[0x4][RZ] ;  /* 0x01000000ff027b82 */ /* 0x001e220000000a00 */
[----:B------:R-:W-:Y:S01]  /*43e0*/  IMAD.MOV.U32 R9, RZ, RZ, 0x32a ;  /* 0x0000032aff097424 */ /* 0x000fe200078e00ff */
[----:B0-----:R0:W-:Y:S06]  /*43f0*/  STG.E desc[UR4][R2.64+0x648], R11 ;  /* 0x0006480b02007986 */ /* 0x0011ec000c101904 */
[----:B0-----:R-:W0:Y:S01]  /*4400*/  LDC.64 R2, c[0x4][RZ] ;  /* 0x01000000ff027b82 */ /* 0x001e220000000a00 */
[----:B------:R-:W-:Y:S01]  /*4410*/  HFMA2 R11, -RZ, RZ, 0, 4.83989715576171875e-05 ;  /* 0x0000032cff0b7431 */ /* 0x000fe200000001ff */
[----:B0-----:R0:W-:Y:S06]  /*4420*/  STG.E desc[UR4][R2.64+0x64c], R5 ;  /* 0x00064c0502007986 */ /* 0x0011ec000c101904 */
[----:B0-----:R-:W0:Y:S01]  /*4430*/  LDC.64 R2, c[0x4][RZ] ;  /* 0x01000000ff027b82 */ /* 0x001e220000000a00 */
[----:B------:R-:W-:Y:S01]  /*4440*/  IMAD.MOV.U32 R5, RZ, RZ, 0x32e ;  /* 0x0000032eff057424 */ /* 0x000fe200078e00ff */
[----:B0-----:R0:W-:Y:S06]  /*4450*/  STG.E desc[UR4][R2.64+0x650], R7 ;  /* 0x0006500702007986 */ /* 0x0011ec000c101904 */
[----:B0-----:R-:W0:Y:S01]  /*4460*/  LDC.64 R2, c[0x4][RZ] ;  /* 0x01000000ff027b82 */ /* 0x001e220000000a00 */
[----:B------:R-:W-:Y:S01]  /*4470*/  HFMA2 R7, -RZ, RZ, 0, 4.863739013671875e-05 ;  /* 0x00000330ff077431 */ /* 0x000fe200000001ff */
[----:B0-----:R0:W-:Y:S06]  /*4480*/  STG.E desc[UR4][R2.64+0x654], R9 ;  /* 0x0006540902007986 */ /* 0x0011ec000c101904 */
[----:B0-----:R-:W0:Y:S01]  /*4490*/  LDC.64 R2, c[0x4][RZ] ;  /* 0x01000000ff027b82 */ /* 0x001e220000000a00 */
[----:B------:R-:W-:Y:S01]  /*44a0*/  IMAD.MOV.U32 R9, RZ, RZ, 0x332 ;  /* 0x00000332ff097424 */ /* 0x000fe200078e00ff */
[----:B0-----:R0:W-:Y:S06]  /*44b0*/  STG.E desc[UR4][R2.64+0x658], R11 ;  /* 0x0006580b02007986 */ /* 0x0011ec000c101904 */
[----:B0-----:R-:W0:Y:S01]  /*44c0*/  LDC.64 R2, c[0x4][RZ] ;  /* 0x01000000ff027b82 */ /* 0x001e220000000a00 */
[----:B------:R-:W-:Y:S01]  /*44d0*/  HFMA2 R11, -RZ, RZ, 0, 4.88758087158203125e-05 ;  /* 0x00000334ff0b7431 */ /* 0x000fe200000001ff */
[----:B0-----:R0:W-:Y:S06]  /*44e0*/  STG.E desc[UR4][R2.64+0x65c], R5 ;  /* 0x00065c0502007986 */ /* 0x0011ec000c101904 */
[----:B0-----:R-:W0:Y:S01]  /*44f0*/  LDC.64 R2, c[0x4][RZ] ;  /* 0x01000000ff027b82 */ /* 0x001e220000000a00 */
[----:B------:R-:W-:Y:S01]  /*4500*/  IMAD.MOV.U32 R5, RZ, RZ, 0x336 ;  /* 0x00000336ff057424 */ /* 0x000fe200078e00ff */
[----:B0-----:R0:W-:Y:S06]  /*4510*/  STG.E desc[UR4][R2.64+0x660], R7 ;  /* 0x0006600702007986 */ /* 0x0011ec000c101904 */
[----:B0-----:R-:W0:Y:S01]  /*4520*/  LDC.64 R2, c[0x4][RZ] ;  /* 0x01000000ff027b82 */ /* 0x001e220000000a00 */
[----:B------:R-:W-:Y:S01]  /*4530*/  HFMA2 R7, -RZ, RZ, 0, 4.9114227294921875e-05 ;  /* 0x00000338ff077431 */ /* 0x000fe200000001ff */
[----:B0-----:R0:W-:Y:S06]  /*4540*/  STG.E desc[UR4][R2.64+0x664], R9 ;  /* 0x0006640902007986 */ /* 0x0011ec000c101904 */
[----:B0-----:R-:W0:Y:S01]  /*4550*/  LDC.64 R2, c[0x4][RZ] ;  /* 0x01000000ff027b82 */ /* 0x001e220000000a00 */
[----:B------:R-:W-:Y:S01]  /*4560*/  IMAD.MOV.U32 R9, RZ, RZ, 0x33a ;  /* 0x0000033aff097424 */ /* 0x000fe200078e00ff */
[----:B0-----:R0:W-:Y:S06]  /*4570*/  STG.E desc[UR4][R2.64+0x668], R11 ;  /* 0x0006680b02007986 */ /* 0x0011ec000c101904 */
[----:B0-----:R-:W0:Y:S01]  /*4580*/  LDC.64 R2, c[0x4][RZ] ;  /* 0x01000000ff027b82 */ /* 0x001e220000000a00 */
[----:B------:R-:W-:Y:S01]  /*4590*/  HFMA2 R11, -RZ, RZ, 0, 4.93526458740234375e-05 ;  /* 0x0000033cff0b7431 */ /* 0x000fe200000001ff */
[----:B0-----:R0:W-:Y:S06]  /*45a0*/  STG.E desc[UR4][R2.64+0x66c], R5 ;  /* 0x00066c0502007986 */ /* 0x0011ec000c101904 */
[----:B0-----:R-:W0:Y:S01]  /*45b0*/  LDC.64 R2, c[0x4][RZ] ;  /* 0x01000000ff027b82 */ /* 0x001e220000000a00 */
[----:B------:R-:W-:Y:S01]  /*45c0*/  IMAD.MOV.U32 R5, RZ, RZ, 0x33e ;  /* 0x0000033eff057424 */ /* 0x000fe200078e00ff */
[----:B0-----:R0:W-:Y:S06]  /*45d0*/  STG.E desc[UR4][R2.64+0x670], R7 ;  /* 0x0006700702007986 */ /* 0x0011ec000c101904 */
[----:B0-----:R-:W0:Y:S01]  /*45e0*/  LDC.64 R2, c[0x4][RZ] ;  /* 0x01000000ff027b82 */ /* 0x001e220000000a00 */
[----:B------:R-:W-:Y:S01]  /*45f0*/  HFMA2 R7, -RZ, RZ, 0, 4.9591064453125e-05 ;  /* 0x00000340ff077431 */ /* 0x000fe200000001ff */
[----:B0-----:R0:W-:Y:S06]  /*4600*/  STG.E desc[UR4][R2.64+0x674], R9 ;  /* 0x0006740902007986 */ /* 0x0011ec000c101904 */
[----:B0-----:R-:W0:Y:S01]  /*4610*/  LDC.64 R2, c[0x4][RZ] ;  /* 0x01000000ff027b82 */ /* 0x001e220000000a00 */
[----:B------:R-:W-:Y:S01]  /*4620*/  IMAD.MOV.U32 R9, RZ, RZ, 0x342 ;  /* 0x00000342ff097424 */ /* 0x000fe200078e00ff */
[----:B0-----:R0:W-:Y:S06]  /*4630*/  STG.E desc[UR4][R2.64+0x678], R11 ;  /* 0x0006780b02007986 */ /* 0x0011ec000c101904 */
[----:B0-----:R-:W0:Y:S01]  /*4640*/  LDC.64 R2, c[0x4][RZ] ;  /* 0x01000000ff027b82 */ /* 0x001e220000000a00 */
[----:B------:R-:W-:Y:S01]  /*4650*/  HFMA2 R11, -RZ, RZ, 0, 4.98294830322265625e-05 ;  /* 0x00000344ff0b7431 */ /* 0x000fe200000001ff */
[----:B0-----:R0:W-:Y:S06]  /*4660*/  STG.E desc[UR4][R2.64+0x67c], R5 ;  /* 0x00067c0502007986 */ /* 0x0011ec000c101904 */
[----:B0-----:R-:W0:Y:S01]  /*4670*/  LDC.64 R2, c[0x4][RZ] ;  /* 0x01000000ff027b82 */ /* 0x001e220000000a00 */
[----:B------:R-:W-:Y:S01]  /*4680*/  IMAD.MOV.U32 R5, RZ, RZ, 0x346 ;  /* 0x00000346ff057424 */ /* 0x000fe200078e00ff */
[----:B0-----:R0:W-:Y:S06]  /*4690*/  STG.E desc[UR4][R2.64+0x680], R7 ;  /* 0x0006800702007986 */ /* 0x0011ec000c101904 */
[----:B0-----:R-:W0:Y:S01]  /*46a0*/  LDC.64 R2, c[0x4][RZ] ;  /* 0x01000000ff027b82 */ /* 0x001e220000000a00 */
[----:B------:R-:W-:Y:S01]  /*46b0*/  HFMA2 R7, -RZ, RZ, 0, 5.0067901611328125e-05 ;  /* 0x00000348ff077431 */ /* 0x000fe200000001ff */
[----:B0-----:R0:W-:Y:S06]  /*46c0*/  STG.E desc[UR4][R2.64+0x684], R9 ;  /* 0x0006840902007986 */ /* 0x0011ec000c101904 */
[----:B0-----:R-:W0:Y:S01]  /*46d0*/  LDC.64 R2, c[0x4][RZ] ;  /* 0x01000000ff027b82 */ /* 0x001e220000000a00 */
[----:B------:R-:W-:Y:S01]  /*46e0*/  IMAD.MOV.U32 R9, RZ, RZ, 0x34a ;  /* 0x0000034aff097424 */ /* 0x000fe200078e00ff */
[----:B0-----:R0:W-:Y:S06]  /*46f0*/  STG.E desc[UR4][R2.64+0x688], R11 ;  /* 0x0006880b02007986 */ /* 0x0011ec000c101904 */
[----:B0-----:R-:W0:Y:S01]  /*4700*/  LDC.64 R2, c[0x4][RZ] ;  /* 0x01000000ff027b82 */ /* 0x001e220000000a00 */
[----:B------:R-:W-:Y:S01]  /*4710*/  HFMA2 R11, -RZ, RZ, 0, 5.03063201904296875e-05 ;  /* 0x0000034cff0b7431 */ /* 0x000fe200000001ff */
[----:B0-----:R0:W-:Y:S06]  /*4720*/  STG.E desc[UR4][R2.64+0x68c], R5 ;  /* 0x00068c0502007986 */ /* 0x0011ec000c101904 */
[----:B0-----:R-:W0:Y:S01]  /*4730*/  LDC.64 R2, c[0x4][RZ] ;  /* 0x01000000ff027b82 */ /* 0x001e220000000a00 */
[----:B------:R-:W-:Y:S01]  /*4740*/  IMAD.MOV.U32 R5, RZ, RZ, 0x34e ;  /* 0x0000034eff057424 */ /* 0x000fe200078e00ff */
[----:B0-----:R0:W-:Y:S06]  /*4750*/  STG.E desc[UR4][R2.64+0x690], R7 ;  /* 0x0006900702007986 */ /* 0x0011ec000c101904 */
[----:B0-----:R-:W0:Y:S01]  /*4760*/  LDC.64 R2, c[0x4][RZ] ;  /* 0x01000000ff027b82 */ /* 0x001e220000000a00 */
[----:B------:R-:W-:Y:S01]  /*4770*/  HFMA2 R7, -RZ, RZ, 0, 5.054473876953125e-05 ;  /* 0x00000350ff077431 */ /* 0x000fe200000001ff */
[----:B0-----:R0:W-:Y:S06]  /*4780*/  STG.E desc[UR4][R2.64+0x694], R9 ;  /* 0x0006940902007986 */ /* 0x0011ec000c101904 */
[----:B0-----:R-:W0:Y:S01]  /*4790*/  LDC.64 R2, c[0x4][RZ] ;  /* 0x01000000ff027b82 */ /* 0x001e220000000a00 */
[----:B------:R-:W-:Y:S01]  /*47a0*/  IMAD.MOV.U32 R9, RZ, RZ, 0x352 ;  /* 0x00000352ff097424 */ /* 0x000fe200078e00ff */
[----:B0-----:R0:W-:Y:S06]  /*47b0*/  STG.E desc[UR4][R2.64+0x698], R11 ;  /* 0x0006980b02007986 */ /* 0x0011ec000c101904 */
[----:B0-----:R-:W0:Y:S01]  /*47c0*/  LDC.64 R2, c[0x4][RZ] ;  /* 0x01000000ff027b82 */ /* 0x001e220000000a00 */
[----:B------:R-:W-:Y:S01]  /*47d0*/  HFMA2 R11, -RZ, RZ, 0, 5.07831573486328125e-05 ;  /* 0x00000354ff0b7431 */ /* 0x000fe200000001ff */
[----:B0-----:R0:W-:Y:S06]  /*47e0*/  STG.E desc[UR4][R2.64+0x69c], R5 ;  /* 0x00069c0502007986 */ /* 0x0011ec000c101904 */
[----:B0-----:R-:W0:Y:S01]  /*47f0*/  LDC.64 R2, c[0x4][RZ] ;  /* 0x01000000ff027b82 */ /* 0x001e220000000a00 */
[----:B------:R-:W-:Y:S01]  /*4800*/  IMAD.MOV.U32 R5, RZ, RZ, 0x356 ;  /* 0x00000356ff057424 */ /* 0x000fe200078e00ff */
[----:B0-----:R0:W-:Y:S06]  /*4810*/  STG.E desc[UR4][R2.64+0x6a0], R7 ;  /* 0x0006a00702007986 */ /* 0x0011ec000c101904 */
[----:B0-----:R-:W0:Y:S01]  /*4820*/  LDC.64 R2, c[0x4][RZ] ;  /* 0x01000000ff027b82 */ /* 0x001e220000000a00 */
[----:B------:R-:W-:Y:S01]  /*4830*/  HFMA2 R7, -RZ, RZ, 0, 5.1021575927734375e-05 ;  /* 0x00000358ff077431 */ /* 0x000fe200000001ff */
[----:B0-----:R0:W-:Y:S06]  /*4840*/  STG.E desc[UR4][R2.64+0x6a4], R9 ;  /* 0x0006a40902007986 */ /* 0x0011ec000c101904 */
[----:B0-----:R-:W0:Y:S01]  /*4850*/  LDC.64 R2, c[0x4][RZ] ;  /* 0x01000000ff027b82 */ /* 0x001e220000000a00 */
[----:B------:R-:W-:Y:S01]  /*4860*/  IMAD.MOV.U32 R9, RZ, RZ, 0x35a ;  /* 0x0000035aff097424 */ /* 0x000fe200078e00ff */
[----:B0-----:R0:W-:Y:S06]  /*4870*/  STG.E desc[UR4][R2.64+0x6a8], R11 ;  /* 0x0006a80b02007986 */ /* 0x0011ec000c101904 */
[----:B0-----:R-:W0:Y:S01]  /*4880*/  LDC.64 R2, c[0x4][RZ] ;  /* 0x01000000ff027b82 */ /* 0x001e220000000a00 */
[----:B------:R-:W-:Y:S01]  /*4890*/  HFMA2 R11, -RZ, RZ, 0, 5.12599945068359375e-05 ;  /* 0x0000035cff0b7431 */ /* 0x000fe200000001ff */
[----:B0-----:R0:W-:Y:S06]  /*48a0*/  STG.E desc[UR4][R2.64+0x6ac], R5 ;  /* 0x0006ac0502007986 */ /* 0x0011ec000c101904 */
[----:B0-----:R-:W0:Y:S01]  /*48b0*/  LDC.64 R2, c[0x4][RZ] ;  /* 0x01000000ff027b82 */ /* 0x001e220000000a00 */
[----:B------:R-:W-:Y:S01]  /*48c0*/  IMAD.MOV.U32 R5, RZ, RZ, 0x35e ;  /* 0x0000035eff057424 */ /* 0x000fe200078e00ff */
[----:B0-----:R0:W-:Y:S06]  /*48d0*/  STG.E desc[UR4][R2.64+0x6b0], R7 ;  /* 0x0006b00702007986 */ /* 0x0011ec000c101904 */
[----:B0-----:R-:W0:Y:S01]  /*48e0*/  LDC.64 R2, c[0x4][RZ] ;  /* 0x01000000ff027b82 */ /* 0x001e220000000a00 */
[----:B------:R-:W-:Y:S01]  /*48f0*/  HFMA2 R7, -RZ, RZ, 0, 5.14984130859375e-05 ;  /* 0x00000360ff077431 */ /* 0x000fe200000001ff */
[----:B0-----:R0:W-:Y:S06]  /*4900*/  STG.E desc[UR4][R2.64+0x6b4], R9 ;  /* 0x0006b40902007986 */ /* 0x0011ec000c101904 */
[----:B0-----:R-:W0:Y:S01]  /*4910*/  LDC.64 R2, c[0x4][RZ] ;  /* 0x01000000ff027b82 */ /* 0x001e220000000a00 */
[----:B------:R-:W-:Y:S01]  /*4920*/  IMAD.MOV.U32 R9, RZ, RZ, 0x362 ;  /* 0x00000362ff097424 */ /* 0x000fe200078e00ff */
[----:B0-----:R0:W-:Y:S06]  /*4930*/  STG.E desc[UR4][R2.64+0x6b8], R11 ;  /* 0x0006b80b02007986 */ /* 0x0011ec000c101904 */
[----:B0-----:R-:W0:Y:S01]  /*4940*/  LDC.64 R2, c[0x4][RZ] ;  /* 0x01000000ff027b82 */ /* 0x001e220000000a00 */
[----:B------:R-:W-:Y:S01]  /*4950*/  HFMA2 R11, -RZ, RZ, 0, 5.17368316650390625e-05 ;  /* 0x00000364ff0b7431 */ /* 0x000fe200000001ff */
[----:B0-----:R0:W-:Y:S06]  /*4960*/  STG.E desc[UR4][R2.64+0x6bc], R5 ;  /* 0x0006bc0502007986 */ /* 0x0011ec000c101904 */
[----:B0-----:R-:W0:Y:S01]  /*4970*/  LDC.64 R2, c[0x4][RZ] ;  /* 0x01000000ff027b82 */ /* 0x001e220000000a00 */
[----:B------:R-:W-:Y:S01]  /*4980*/  IMAD.MOV.U32 R5, RZ, RZ, 0x366 ;  /* 0x00000366ff057424 */ /* 0x000fe200078e00ff */
[----:B0-----:R0:W-:Y:S06]  /*4990*/  STG.E desc[UR4][R2.64+0x6c0], R7 ;  /* 0x0006c00702007986 */ /* 0x0011ec000c101904 */
[----:B0-----:R-:W0:Y:S01]  /*49a0*/  LDC.64 R2, c[0x4][RZ] ;  /* 0x01000000ff027b82 */ /* 0x001e220000000a00 */
[----:B------:R-:W-:Y:S01]  /*49b0*/  HFMA2 R7, -RZ, RZ, 0, 5.1975250244140625e-05 ;  /* 0x00000368ff077431 */ /* 0x000fe200000001ff */
[----:B0-----:R0:W-:Y:S06]  /*49c0*/  STG.E desc[UR4][R2.64+0x6c4], R9 ;  /* 0x0006c40902007986 */ /* 0x0011ec000c101904 */
[----:B0-----:R-:W0:Y:S01]  /*49d0*/  LDC.64 R2, c[0x4][RZ] ;  /* 0x01000000ff027b82 */ /* 0x001e220000000a00 */
[----:B------:R-:W-:Y:S01]  /*49e0*/  IMAD.MOV.U32 R9, RZ, RZ, 0x36a ;  /* 0x0000036aff097424 */ /* 0x000fe200078e00ff */
[----:B0-----:R0:W-:Y:S06]  /*49f0*/  STG.E desc[UR4][R2.64+0x6c8], R11 ;  /* 0x0006c80b02007986 */ /* 0x0011ec000c101904 */
[----:B0-----:R-:W0:Y:S01]  /*4a00*/  LDC.64 R2, c[0x4][RZ] ;  /* 0x01000000ff027b82 */ /* 0x001e220000000a00 */
[----:B------:R-:W-:Y:S01]  /*4a10*/  HFMA2 R11, -RZ, RZ, 0, 5.22136688232421875e-05 ;  /* 0x0000036cff0b7431 */ /* 0x000fe200000001ff */
[----:B0-----:R0:W-:Y:S06]  /*4a20*/  STG.E desc[UR4][R2.64+0x6cc], R5 ;  /* 0x0006cc0502007986 */ /* 0x0011ec000c101904 */
[----:B0-----:R-:W0:Y:S01]  /*4a30*/  LDC.64 R2, c[0x4][RZ] ;  /* 0x01000000ff027b82 */ /* 0x001e220000000a00 */
[----:B------:R-:W-:Y:S01]  /*4a40*/  IMAD.MOV.U32 R5, RZ, RZ, 0x36e ;  /* 0x0000036eff057424 */ /* 0x000fe200078e00ff */
[----:B0-----:R0:W-:Y:S06]  /*4a50*/  STG.E desc[UR4][R2.64+0x6d0], R7 ;  /* 0x0006d00702007986 */ /* 0x0011ec000c101904 */
[----:B0-----:R-:W0:Y:S01]  /*4a60*/  LDC.64 R2, c[0x4][RZ] ;  /* 0x01000000ff027b82 */ /* 0x001e220000000a00 */
[----:B------:R-:W-:Y:S01]  /*4a70*/  HFMA2 R7, -RZ, RZ, 0, 5.245208740234375e-05 ;  /* 0x00000370ff077431 */ /* 0x000fe200000001ff */
[----:B0-----:R0:W-:Y:S06]  /*4a80*/  STG.E desc[UR4][R2.64+0x6d4], R9 ;  /* 0x0006d40902007986 */ /* 0x0011ec000c101904 */
[----:B0-----:R-:W0:Y:S01]  /*4a90*/  LDC.64 R2, c[0x4][RZ] ;  /* 0x01000000ff027b82 */ /* 0x001e220000000a00 */
[----:B------:R-:W-:Y:S01]  /*4aa0*/  IMAD.MOV.U32 R9, RZ, RZ, 0x372 ;  /* 0x00000372ff097424 */ /* 0x000fe200078e00ff */
[----:B0-----:R0:W-:Y:S06]  /*4ab0*/  STG.E desc[UR4][R2.64+0x6d8], R11 ;  /* 0x0006d80b02007986 */ /* 0x0011ec000c101904 */
[----:B0-----:R-:W0:Y:S01]  /*4ac0*/  LDC.64 R2, c[0x4][RZ] ;  /* 0x01000000ff027b82 */ /* 0x001e220000000a00 */
[----:B------:R-:W-:Y:S01]  /*4ad0*/  HFMA2 R11, -RZ, RZ, 0, 5.26905059814453125e-05 ;  /* 0x00000374ff0b7431 */ /* 0x000fe200000001ff */
[----:B0-----:R0:W-:Y:S06]  /*4ae0*/  STG.E desc[UR4][R2.64+0x6dc], R5 ;  /* 0x0006dc0502007986 */ /* 0x0011ec000c101904 */
[----:B0-----:R-:W0:Y:S01]  /*4af0*/  LDC.64 R2, c[0x4][RZ] ;  /* 0x01000000ff027b82 */ /* 0x001e220000000a00 */
[----:B------:R-:W-:Y:S01]  /*4b00*/  IMAD.MOV.U32 R5, RZ, RZ, 0x376 ;  /* 0x00000376ff057424 */ /* 0x000fe200078e00ff */
[----:B0-----:R0:W-:Y:S06]  /*4b10*/  STG.E desc[UR4][R2.64+0x6e0], R7 ;  /* 0x0006e00702007986 */ /* 0x0011ec000c101904 */
[----:B0-----:R-:W0:Y:S01]  /*4b20*/  LDC.64 R2, c[0x4][RZ] ;  /* 0x01000000ff027b82 */ /* 0x001e220000000a00 */
[----:B------:R-:W-:Y:S01]  /*4b30*/  HFMA2 R7, -RZ, RZ, 0, 5.2928924560546875e-05 ;  /* 0x00000378ff077431 */ /* 0x000fe200000001ff */
[----:B0-----:R0:W-:Y:S06]  /*4b40*/  STG.E desc[UR4][R2.64+0x6e4], R9 ;  /* 0x0006e40902007986 */ /* 0x0011ec000c101904 */
[----:B0-----:R-:W0:Y:S01]  /*4b50*/  LDC.64 R2, c[0x4][RZ] ;  /* 0x01000000ff027b82 */ /* 0x001e220000000a00 */
[----:B------:R-:W-:Y:S01]  /*4b60*/  IMAD.MOV.U32 R9, RZ, RZ, 0x37a ;  /* 0x0000037aff097424 */ /* 0x000fe200078e00ff */
[----:B0-----:R0:W-:Y:S06]  /*4b70*/  STG.E desc[UR4][R2.64+0x6e8], R11 ;  /* 0x0006e80b02007986 */ /* 0x0011ec000c101904 */
[----:B0-----:R-:W0:Y:S01]  /*4b80*/  LDC.64 R2, c[0x4][RZ] ;  /* 0x01000000ff027b82 */ /* 0x001e220000000a00 */
[----:B------:R-:W-:Y:S01]  /*4b90*/  HFMA2 R11, -RZ, RZ, 0, 5.31673431396484375e-05 ;  /* 0x0000037cff0b7431 */ /* 0x000fe200000001ff */
[----:B0-----:R0:W-:Y:S06]  /*4ba0*/  STG.E desc[UR4][R2.64+0x6ec], R5 ;  /* 0x0006ec0502007986 */ /* 0x0011ec000c101904 */
[----:B0-----:R-:W0:Y:S01]  /*4bb0*/  LDC.64 R2, c[0x4][RZ] ;  /* 0x01000000ff027b82 */ /* 0x001e220000000a00 */
[----:B------:R-:W-:Y:S01]  /*4bc0*/  IMAD.MOV.U32 R5, RZ, RZ, 0x37e ;  /* 0x0000037eff057424 */ /* 0x000fe200078e00ff */
[----:B0-----:R0:W-:Y:S06]  /*4bd0*/  STG.E desc[UR4][R2.64+0x6f0], R7 ;  /* 0x0006f00702007986 */ /* 0x0011ec000c101904 */
[----:B0-----:R-:W0:Y:S01]  /*4be0*/  LDC.64 R2, c[0x4][RZ] ;  /* 0x01000000ff027b82 */ /* 0x001e220000000a00 */
[----:B------:R-:W-:Y:S01]  /*4bf0*/  HFMA2 R7, -RZ, RZ, 0, 5.340576171875e-05 ;  /* 0x00000380ff077431 */ /* 0x000fe200000001ff */
[----:B0-----:R0:W-:Y:S06]  /*4c00*/  STG.E desc[UR4][R2.64+0x6f4], R9 ;  /* 0x0006f40902007986 */ /* 0x0011ec000c101904 */
[----:B0-----:R-:W0:Y:S01]  /*4c10*/  LDC.64 R2, c[0x4][RZ] ;  /* 0x01000000ff027b82 */ /* 0x001e220000000a00 */
[----:B------:R-:W-:Y:S01]  /*4c20*/  IMAD.MOV.U32 R9, RZ, RZ, 0x382 ;  /* 0x00000382ff097424 */ /* 0x000fe200078e00ff */
[----:B0-----:R0:W-:Y:S06]  /*4c30*/  STG.E desc[UR4][R2.64+0x6f8], R11 ;  /* 0x0006f80b02007986 */ /* 0x0011ec000c101904 */
[----:B0-----:R-:W0:Y:S01]  /*4c40*/  LDC.64 R2, c[0x4][RZ] ;  /* 0x01000000ff027b82 */ /* 0x001e220000000a00 */
[----:B------:R-:W-:Y:S01]  /*4c50*/  HFMA2 R11, -RZ, RZ, 0, 5.36441802978515625e-05 ;  /* 0x00000384ff0b7431 */ /* 0x000fe200000001ff */
[----:B0-----:R0:W-:Y:S06]  /*4c60*/  STG.E desc[UR4][R2.64+0x6fc], R5 ;  /* 0x0006fc0502007986 */ /* 0x0011ec000c101904 */
[----:B0-----:R-:W0:Y:S01]  /*4c70*/  LDC.64 R2, c[0x4][RZ] ;  /* 0x01000000ff027b82 */ /* 0x001e220000000a00 */
[----:B------:R-:W-:Y:S01]  /*4c80*/  IMAD.MOV.U32 R5, RZ, RZ, 0x386 ;  /* 0x00000386ff057424 */ /* 0x000fe200078e00ff */
[----:B0-----:R0:W-:Y:S06]  /*4c90*/  STG.E desc[UR4][R2.64+0x700], R7 ;  /* 0x0007000702007986 */ /* 0x0011ec000c101904 */
[----:B0-----:R-:W0:Y:S01]  /*4ca0*/  LDC.64 R2, c[0x4][RZ] ;  /* 0x01000000ff027b82 */ /* 0x001e220000000a00 */
[----:B------:R-:W-:Y:S01]  /*4cb0*/  HFMA2 R7, -RZ, RZ, 0, 5.3882598876953125e-05 ;  /* 0x00000388ff077431 */ /* 0x000fe200000001ff */
[----:B0-----:R0:W-:Y:S06]  /*4cc0*/  STG.E desc[UR4][R2.64+0x704], R9 ;  /* 0x0007040902007986 */ /* 0x0011ec000c101904 */
[----:B0-----:R-:W0:Y:S01]  /*4cd0*/  LDC.64 R2, c[0x4][RZ] ;  /* 0x01000000ff027b82 */ /* 0x001e220000000a00 */
[----:B------:R-:W-:Y:S01]  /*4ce0*/  IMAD.MOV.U32 R9, RZ, RZ, 0x38a ;  /* 0x0000038aff097424 */ /* 0x000fe200078e00ff */
[----:B0-----:R0:W-:Y:S06]  /*4cf0*/  STG.E desc[UR4][R2.64+0x708], R11 ;  /* 0x0007080b02007986 */ /* 0x0011ec000c101904 */
[----:B0-----:R-:W0:Y:S01]  /*4d00*/  LDC.64 R2, c[0x4][RZ] ;  /* 0x01000000ff027b82 */ /* 0x001e220000000a00 */
[----:B------:R-:W-:Y:S01]  /*4d10*/  HFMA2 R11, -RZ, RZ, 0, 5.41210174560546875e-05 ;  /* 0x0000038cff0b7431 */ /* 0x000fe200000001ff */
[----:B0-----:R0:W-:Y:S06]  /*4d20*/  STG.E desc[UR4][R2.64+0x70c], R5 ;  /* 0x00070c0502007986 */ /* 0x0011ec000c101904 */
[----:B0-----:R-:W0:Y:S01]  /*4d30*/  LDC.64 R2, c[0x4][RZ] ;  /* 0x01000000ff027b82 */ /* 0x001e220000000a00 */
[----:B------:R-:W-:Y:S01]  /*4d40*/  IMAD.MOV.U32 R5, RZ, RZ, 0x38e ;  /* 0x0000038eff057424 */ /* 0x000fe200078e00ff */
[----:B0-----:R0:W-:Y:S06]  /*4d50*/  STG.E desc[UR4][R2.64+0x710], R7 ;  /* 0x0007100702007986 */ /* 0x0011ec000c101904 */
[----:B0-----:R-:W0:Y:S01]  /*4d60*/  LDC.64 R2, c[0x4][RZ] ;  /* 0x01000000ff027b82 */ /* 0x001e220000000a00 */
[----:B------:R-:W-:Y:S01]  /*4d70*/  HFMA2 R7, -RZ, RZ, 0, 5.435943603515625e-05 ;  /* 0x00000390ff077431 */ /* 0x000fe200000001ff */
[----:B0-----:R0:W-:Y:S06]  /*4d80*/  STG.E desc[UR4][R2.64+0x714], R9 ;  /* 0x0007140902007986 */ /* 0x0011ec000c101904 */
[----:B0-----:R-:W0:Y:S01]  /*4d90*/  LDC.64 R2, c[0x4][RZ] ;  /* 0x01000000ff027b82 */ /* 0x001e220000000a00 */
[----:B------:R-:W-:Y:S01]  /*4da0*/  IMAD.MOV.U32 R9, RZ, RZ, 0x392 ;  /* 0x00000392ff097424 */ /* 0x000fe200078e00ff */
[----:B0-----:R0:W-:Y:S06]  /*4db0*/  STG.E desc[UR4][R2.64+0x718], R11 ;  /* 0x0007180b02007986 */ /* 0x0011ec000c101904 */
[----:B0-----:R-:W0:Y:S01]  /*4dc0*/  LDC.64 R2, c[0x4][RZ] ;  /* 0x01000000ff027b82 */ /* 0x001e220000000a00 */
[----:B------:R-:W-:Y:S01]  /*4dd0*/  HFMA2 R11, -RZ, RZ, 0, 5.45978546142578125e-05 ;  /* 0x00000394ff0b7431 */ /* 0x000fe200000001ff */
[----:B0-----:R0:W-:Y:S06]  /*4de0*/  STG.E desc[UR4][R2.64+0x71c], R5 ;  /* 0x00071c0502007986 */ /* 0x0011ec000c101904 */
[----:B0-----:R-:W0:Y:S01]  /*4df0*/  LDC.64 R2, c[0x4][RZ] ;  /* 0x01000000ff027b82 */ /* 0x001e220000000a00 */
[----:B------:R-:W-:Y:S01]  /*4e00*/  IMAD.MOV.U32 R5, RZ, RZ, 0x396 ;  /* 0x00000396ff057424 */ /* 0x000fe200078e00ff */
[----:B0-----:R0:W-:Y:S06]  /*4e10*/  STG.E desc[UR4][R2.64+0x720], R7 ;  /* 0x0007200702007986 */ /* 0x0011ec000c101904 */
[----:B0-----:R-:W0:Y:S01]  /*4e20*/  LDC.64 R2, c[0x4][RZ] ;  /* 0x01000000ff027b82 */ /* 0x001e220000000a00 */
[----:B------:R-:W-:Y:S01]  /*4e30*/  HFMA2 R7, -RZ, RZ, 0, 5.4836273193359375e-05 ;  /* 0x00000398ff077431 */ /* 0x000fe200000001ff */
[----:B0-----:R0:W-:Y:S06]  /*4e40*/  STG.E desc[UR4][R2.64+0x724], R9 ;  /* 0x0007240902007986 */ /* 0x0011ec000c101904 */
[----:B0-----:R-:W0:Y:S01]  /*4e50*/  LDC.64 R2, c[0x4][RZ] ;  /* 0x01000000ff027b82 */ /* 0x001e220000000a00 */
[----:B------:R-:W-:Y:S01]  /*4e60*/  IMAD.MOV.U32 R9, RZ, RZ, 0x39a ;  /* 0x0000039aff097424 */ /* 0x000fe200078e00ff */
[----:B0-----:R0:W-:Y:S06]  /*4e70*/  STG.E desc[UR4][R2.64+0x728], R11 ;  /* 0x0007280b02007986 */ /* 0x0011ec000c101904 */
[----:B0-----:R-:W0:Y:S01]  /*4e80*/  LDC.64 R2, c[0x4][RZ] ;  /* 0x01000000ff027b82 */ /* 0x001e220000000a00 */
[----:B------:R-:W-:Y:S01]  /*4e90*/  HFMA2 R11, -RZ, RZ, 0, 5.50746917724609375e-05 ;  /* 0x0000039cff0b7431 */ /* 0x000fe200000001ff */
[----:B0-----:R0:W-:Y:S06]  /*4ea0*/  STG.E desc[UR4][R2.64+0x72c], R5 ;  /* 0x00072c0502007986 */ /* 0x0011ec000c101904 */
[----:B0-----:R-:W0:Y:S01]  /*4eb0*/  LDC.64 R2, c[0x4][RZ] ;  /* 0x01000000ff027b82 */ /* 0x001e220000000a00 */
[----:B------:R-:W-:Y:S01]  /*4ec0*/  IMAD.MOV.U32 R5, RZ, RZ, 0x39e ;  /* 0x0000039eff057424 */ /* 0x000fe200078e00ff */
[----:B0-----:R0:W-:Y:S06]  /*4ed0*/  STG.E desc[UR4][R2.64+0x730], R7 ;  /* 0x0007300702007986 */ /* 0x0011ec000c101904 */
[----:B0-----:R-:W0:Y:S01]  /*4ee0*/  LDC.64 R2, c[0x4][RZ] ;  /* 0x01000000ff027b82 */ /* 0x001e220000000a00 */
[----:B------:R-:W-:Y:S01]  /*4ef0*/  HFMA2 R7, -RZ, RZ, 0, 5.53131103515625e-05 ;  /* 0x000003a0ff077431 */ /* 0x000fe200000001ff */
[----:B0-----:R0:W-:Y:S06]  /*4f00*/  STG.E desc[UR4][R2.64+0x734], R9 ;  /* 0x0007340902007986 */ /* 0x0011ec000c101904 */
[----:B0-----:R-:W0:Y:S01]  /*4f10*/  LDC.64 R2, c[0x4][RZ] ;  /* 0x01000000ff027b82 */ /* 0x001e220000000a00 */
[----:B------:R-:W-:Y:S01]  /*4f20*/  IMAD.MOV.U32 R9, RZ, RZ, 0x3a2 ;  /* 0x000003a2ff097424 */ /* 0x000fe200078e00ff */
[----:B0-----:R0:W-:Y:S06]  /*4f30*/  STG.E desc[UR4][R2.64+0x738], R11 ;  /* 0x0007380b02007986 */ /* 0x0011ec000c101904 */
[----:B0-----:R-:W0:Y:S01]  /*4f40*/  LDC.64 R2, c[0x4][RZ] ;  /* 0x01000000ff027b82 */ /* 0x001e220000000a00 */
[----:B------:R-:W-:Y:S01]  /*4f50*/  HFMA2 R11, -RZ, RZ, 0, 5.55515289306640625e-05 ;  /* 0x000003a4ff0b7431 */ /* 0x000fe200000001ff */
[----:B0-----:R0:W-:Y:S06]  /*4f60*/  STG.E desc[UR4][R2.64+0x73c], R5 ;  /* 0x00073c0502007986 */ /* 0x0011ec000c101904 */
[----:B0-----:R-:W0:Y:S01]  /*4f70*/  LDC.64 R2, c[0x4][RZ] ;  /* 0x01000000ff027b82 */ /* 0x001e220000000a00 */
[----:B------:R-:W-:Y:S01]  /*4f80*/  IMAD.MOV.U32 R5, RZ, RZ, 0x3a6 ;  /* 0x000003a6ff057424 */ /* 0x000fe200078e00ff */
[----:B0-----:R0:W-:Y:S06]  /*4f90*/  STG.E desc[UR4][R2.64+0x740], R7 ;  /* 0x0007400702007986 */ /* 0x0011ec000c101904 */
[----:B0-----:R-:W0:Y:S01]  /*4fa0*/  LDC.64 R2, c[0x4][RZ] ;  /* 0x01000000ff027b82 */ /* 0x001e220000000a00 */
[----:B------:R-:W-:Y:S01]  /*4fb0*/  HFMA2 R7, -RZ, RZ, 0, 5.5789947509765625e-05 ;  /* 0x000003a8ff077431 */ /* 0x000fe200000001ff */
[----:B0-----:R0:W-:Y:S06]  /*4fc0*/  STG.E desc[UR4][R2.64+0x744], R9 ;  /* 0x0007440902007986 */ /* 0x0011ec000c101904 */
[----:B0-----:R-:W0:Y:S01]  /*4fd0*/  LDC.64 R2, c[0x4][RZ] ;  /* 0x01000000ff027b82 */ /* 0x001e220000000a00 */
[----:B------:R-:W-:Y:S01]  /*4fe0*/  IMAD.MOV.U32 R9, RZ, RZ, 0x3aa ;  /* 0x000003aaff097424 */ /* 0x000fe200078e00ff */
[----:B0-----:R0:W-:Y:S06]  /*4ff0*/  STG.E desc[UR4][R2.64+0x748], R11 ;  /* 0x0007480b02007986 */ /* 0x0011ec000c101904 */
[----:B0-----:R-:W0:Y:S01]  /*5000*/  LDC.64 R2, c[0x4][RZ] ;  /* 0x01000000ff027b82 */ /* 0x001e220000000a00 */
[----:B------:R-:W-:Y:S01]  /*5010*/  HFMA2 R11, -RZ, RZ, 0, 5.60283660888671875e-05 ;  /* 0x000003acff0b7431 */ /* 0x000fe200000001ff */
[----:B0-----:R0:W-:Y:S06]  /*5020*/  STG.E desc[UR4][R2.64+0x74c], R5 ;  /* 0x00074c0502007986 */ /* 0x0011ec000c101904 */
[----:B0-----:R-:W0:Y:S01]  /*5030*/  LDC.64 R2, c[0x4][RZ] ;  /* 0x01000000ff027b82 */ /* 0x001e220000000a00 */
[----:B------:R-:W-:Y:S01]  /*5040*/  IMAD.MOV.U32 R5, RZ, RZ, 0x3ae ;  /* 0x000003aeff057424 */ /* 0x000fe200078e00ff */
[----:B0-----:R0:W-:Y:S06]  /*5050*/  STG.E desc[UR4][R2.64+0x750], R7 ;  /* 0x0007500702007986 */ /* 0x0011ec000c101904 */
[----:B0-----:R-:W0:Y:S01]  /*5060*/  LDC.64 R2, c[0x4][RZ] ;  /* 0x01000000ff027b82 */ /* 0x001e220000000a00 */
[----:B------:R-:W-:Y:S01]  /*5070*/  HFMA2 R7, -RZ, RZ, 0, 5.626678466796875e-05 ;  /* 0x000003b0ff077431 */ /* 0x000fe200000001ff */
[----:B0-----:R0:W-:Y:S06]  /*5080*/  STG.E desc[UR4][R2.64+0x754], R9 ;  /* 0x0007540902007986 */ /* 0x0011ec000c101904 */
[----:B0-----:R-:W0:Y:S01]  /*5090*/  LDC.64 R2, c[0x4][RZ] ;  /* 0x01000000ff027b82 */ /* 0x001e220000000a00 */
[----:B------:R-:W-:Y:S01]  /*50a0*/  IMAD.MOV.U32 R9, RZ, RZ, 0x3b2 ;  /* 0x000003b2ff097424 */ /* 0x000fe200078e00ff */
[----:B0-----:R0:W-:Y:S06]  /*50b0*/  STG.E desc[UR4][R2.64+0x758], R11 ;  /* 0x0007580b02007986 */ /* 0x0011ec000c101904 */
[----:B0-----:R-:W0:Y:S01]  /*50c0*/  LDC.64 R2, c[0x4][RZ] ;  /* 0x01000000ff027b82 */ /* 0x001e220000000a00 */
[----:B------:R-:W-:Y:S01]  /*50d0*/  HFMA2 R11, -RZ, RZ, 0, 5.65052032470703125e-05 ;  /* 0x000003b4ff0b7431 */ /* 0x000fe200000001ff */
[----:B0-----:R0:W-:Y:S06]  /*50e0*/  STG.E desc[UR4][R2.64+0x75c], R5 ;  /* 0x00075c0502007986 */ /* 0x0011ec000c101904 */
[----:B0-----:R-:W0:Y:S01]  /*50f0*/  LDC.64 R2, c[0x4][RZ] ;  /* 0x01000000ff027b82 */ /* 0x001e220000000a00 */
[----:B------:R-:W-:Y:S01]  /*5100*/  IMAD.MOV.U32 R5, RZ, RZ, 0x3b6 ;  /* 0x000003b6ff057424 */ /* 0x000fe200078e00ff */
[----:B0-----:R0:W-:Y:S06]  /*5110*/  STG.E desc[UR4][R2.64+0x760], R7 ;  /* 0x0007600702007986 */ /* 0x0011ec000c101904 */
[----:B0-----:R-:W0:Y:S01]  /*5120*/  LDC.64 R2, c[0x4][RZ] ;  /* 0x01000000ff027b82 */ /* 0x001e220000000a00 */
[----:B------:R-:W-:Y:S01]  /*5130*/  HFMA2 R7, -RZ, RZ, 0, 5.6743621826171875e-05 ;  /* 0x000003b8ff077431 */ /* 0x000fe200000001ff */
[----:B0-----:R0:W-:Y:S06]  /*5140*/  STG.E desc[UR4][R2.64+0x764], R9 ;  /* 0x0007640902007986 */ /* 0x0011ec000c101904 */
[----:B0-----:R-:W0:Y:S01]  /*5150*/  LDC.64 R2, c[0x4][RZ] ;  /* 0x01000000ff027b82 */ /* 0x001e220000000a00 */
[----:B------:R-:W-:Y:S01]  /*5160*/  IMAD.MOV.U32 R9, RZ, RZ, 0x3ba ;  /* 0x000003baff097424 */ /* 0x000fe200078e00ff */
[----:B0-----:R0:W-:Y:S06]  /*5170*/  STG.E desc[UR4][R2.64+0x768], R11 ;  /* 0x0007680b02007986 */ /* 0x0011ec000c101904 */
[----:B0-----:R-:W0:Y:S01]  /*5180*/  LDC.64 R2, c[0x4][RZ] ;  /* 0x01000000ff027b82 */ /* 0x001e220000000a00 */
[----:B------:R-:W-:Y:S01]  /*5190*/  HFMA2 R11, -RZ, RZ, 0, 5.69820404052734375e-05 ;  /* 0x000003bcff0b7431 */ /* 0x000fe200000001ff */
[----:B0-----:R0:W-:Y:S06]  /*51a0*/  STG.E desc[UR4][R2.64+0x76c], R5 ;  /* 0x00076c0502007986 */ /* 0x0011ec000c101904 */
[----:B0-----:R-:W0:Y:S01]  /*51b0*/  LDC.64 R2, c[0x4][RZ] ;  /* 0x01000000ff027b82 */ /* 0x001e220000000a00 */
[----:B------:R-:W-:Y:S01]  /*51c0*/  IMAD.MOV.U32 R5, RZ, RZ, 0x3be ;  /* 0x000003beff057424 */ /* 0x000fe200078e00ff */
[----:B0-----:R0:W-:Y:S06]  /*51d0*/  STG.E desc[UR4][R2.64+0x770], R7 ;  /* 0x0007700702007986 */ /* 0x0011ec000c101904 */
[----:B0-----:R-:W0:Y:S01]  /*51e0*/  LDC.64 R2, c[0x4][RZ] ;  /* 0x01000000ff027b82 */ /* 0x001e220000000a00 */
[----:B------:R-:W-:Y:S01]  /*51f0*/  HFMA2 R7, -RZ, RZ, 0, 5.7220458984375e-05 ;  /* 0x000003c0ff077431 */ /* 0x000fe200000001ff */
[----:B0-----:R0:W-:Y:S06]  /*5200*/  STG.E desc[UR4][R2.64+0x774], R9 ;  /* 0x0007740902007986 */ /* 0x0011ec000c101904 */
[----:B0-----:R-:W0:Y:S01]  /*5210*/  LDC.64 R2, c[0x4][RZ] ;  /* 0x01000000ff027b82 */ /* 0x001e220000000a00 */
[----:B------:R-:W-:Y:S01]  /*5220*/  IMAD.MOV.U32 R9, RZ, RZ, 0x3c2 ;  /* 0x000003c2ff097424 */ /* 0x000fe200078e00ff */
[----:B0-----:R0:W-:Y:S06]  /*5230*/  STG.E desc[UR4][R2.64+0x778], R11 ;  /* 0x0007780b02007986 */ /* 0x0011ec000c101904 */
[----:B0-----:R-:W0:Y:S01]  /*5240*/  LDC.64 R2, c[0x4][RZ] ;  /* 0x01000000ff027b82 */ /* 0x001e220000000a00 */
[----:B------:R-:W-:Y:S01]  /*5250*/  HFMA2 R11, -RZ, RZ, 0, 5.74588775634765625e-05 ;  /* 0x000003c4ff0b7431 */ /* 0x000fe200000001ff */
[----:B0-----:R0:W-:Y:S06]  /*5260*/  STG.E desc[UR4][R2.64+0x77c], R5 ;  /* 0x00077c0502007986 */ /* 0x0011ec000c101904 */
[----:B0-----:R-:W0:Y:S01]  /*5270*/  LDC.64 R2, c[0x4][RZ] ;  /* 0x01000000ff027b82 */ /* 0x001e220000000a00 */
[----:B------:R-:W-:Y:S01]  /*5280*/  IMAD.MOV.U32 R5, RZ, RZ, 0x3c6 ;  /* 0x000003c6ff057424 */ /* 0x000fe200078e00ff */
[----:B0-----:R0:W-:Y:S06]  /*5290*/  STG.E desc[UR4][R2.64+0x780], R7 ;  /* 0x0007800702007986 */ /* 0x0011ec000c101904 */
[----:B0-----:R-:W0:Y:S01]  /*52a0*/  LDC.64 R2, c[0x4][RZ] ;  /* 0x01000000ff027b82 */ /* 0x001e220000000a00 */
[----:B------:R-:W-:Y:S01]  /*52b0*/  HFMA2 R7, -RZ, RZ, 0, 5.7697296142578125e-05 ;  /* 0x000003c8ff077431 */ /* 0x000fe200000001ff */
[----:B0-----:R0:W-:Y:S06]  /*52c0*/  STG.E desc[UR4][R2.64+0x784], R9 ;  /* 0x0007840902007986 */ /* 0x0011ec000c101904 */
[----:B0-----:R-:W0:Y:S01]  /*52d0*/  LDC.64 R2, c[0x4][RZ] ;  /* 0x01000000ff027b82 */ /* 0x001e220000000a00 */
[----:B------:R-:W-:Y:S01]  /*52e0*/  IMAD.MOV.U32 R9, RZ, RZ, 0x3ca ;  /* 0x000003caff097424 */ /* 0x000fe200078e00ff */
[----:B0-----:R0:W-:Y:S06]  /*52f0*/  STG.E desc[UR4][R2.64+0x788], R11 ;  /* 0x0007880b02007986 */ /* 0x0011ec000c101904 */
[----:B0-----:R-:W0:Y:S01]  /*5300*/  LDC.64 R2, c[0x4][RZ] ;  /* 0x01000000ff027b82 */ /* 0x001e220000000a00 */
[----:B------:R-:W-:Y:S01]  /*5310*/  HFMA2 R11, -RZ, RZ, 0, 5.79357147216796875e-05 ;  /* 0x000003ccff0b7431 */ /* 0x000fe200000001ff */
[----:B0-----:R0:W-:Y:S06]  /*5320*/  STG.E desc[UR4][R2.64+0x78c], R5 ;  /* 0x00078c0502007986 */ /* 0x0011ec000c101904 */
[----:B0-----:R-:W0:Y:S01]  /*5330*/  LDC.64 R2, c[0x4][RZ] ;  /* 0x01000000ff027b82 */ /* 0x001e220000000a00 */
[----:B------:R-:W-:Y:S01]  /*5340*/  IMAD.MOV.U32 R5, RZ, RZ, 0x3ce ;  /* 0x000003ceff057424 */ /* 0x000fe200078e00ff */
[----:B0-----:R0:W-:Y:S06]  /*5350*/  STG.E desc[UR4][R2.64+0x790], R7 ;  /* 0x0007900702007986 */ /* 0x0011ec000c101904 */
[----:B0-----:R-:W0:Y:S01]  /*5360*/  LDC.64 R2, c[0x4][RZ] ;  /* 0x01000000ff027b82 */ /* 0x001e220000000a00 */
[----:B------:R-:W-:Y:S01]  /*5370*/  HFMA2 R7, -RZ, RZ, 0, 5.817413330078125e-05 ;  /* 0x000003d0ff077431 */ /* 0x000fe200000001ff */
[----:B0-----:R0:W-:Y:S06]  /*5380*/  STG.E desc[UR4][R2.64+0x794], R9 ;  /* 0x0007940902007986 */ /* 0x0011ec000c101904 */
[----:B0-----:R-:W0:Y:S01]  /*5390*/  LDC.64 R2, c[0x4][RZ] ;  /* 0x01000000ff027b82 */ /* 0x001e220000000a00 */
[----:B------:R-:W-:Y:S01]  /*53a0*/  IMAD.MOV.U32 R9, RZ, RZ, 0x3d2 ;  /* 0x000003d2ff097424 */ /* 0x000fe200078e00ff */
[----:B0-----:R0:W-:Y:S06]  /*53b0*/  STG.E desc[UR4][R2.64+0x798], R11 ;  /* 0x0007980b02007986 */ /* 0x0011ec000c101904 */
[----:B0-----:R-:W0:Y:S01]  /*53c0*/  LDC.64 R2, c[0x4][RZ] ;  /* 0x01000000ff027b82 */ /* 0x001e220000000a00 */
[----:B------:R-:W-:Y:S01]  /*53d0*/  HFMA2 R11, -RZ, RZ, 0, 5.84125518798828125e-05 ;  /* 0x000003d4ff0b7431 */ /* 0x000fe200000001ff */
[----:B0-----:R0:W-:Y:S06]  /*53e0*/  STG.E desc[UR4][R2.64+0x79c], R5 ;  /* 0x00079c0502007986 */ /* 0x0011ec000c101904 */
[----:B0-----:R-:W0:Y:S01]  /*53f0*/  LDC.64 R2, c[0x4][RZ] ;  /* 0x01000000ff027b82 */ /* 0x001e220000000a00 */
[----:B------:R-:W-:Y:S01]  /*5400*/  IMAD.MOV.U32 R5, RZ, RZ, 0x3d6 ;  /* 0x000003d6ff057424 */ /* 0x000fe200078e00ff */
[----:B0-----:R0:W-:Y:S06]  /*5410*/  STG.E desc[UR4][R2.64+0x7a0], R7 ;  /* 0x0007a00702007986 */ /* 0x0011ec000c101904 */
[----:B0-----:R-:W0:Y:S01]  /*5420*/  LDC.64 R2, c[0x4][RZ] ;  /* 0x01000000ff027b82 */ /* 0x001e220000000a00 */
[----:B------:R-:W-:Y:S01]  /*5430*/  HFMA2 R7, -RZ, RZ, 0, 5.8650970458984375e-05 ;  /* 0x000003d8ff077431 */ /* 0x000fe200000001ff */
[----:B0-----:R0:W-:Y:S06]  /*5440*/  STG.E desc[UR4][R2.64+0x7a4], R9 ;  /* 0x0007a40902007986 */ /* 0x0011ec000c101904 */
[----:B0-----:R-:W0:Y:S01]  /*5450*/  LDC.64 R2, c[0x4][RZ] ;  /* 0x01000000ff027b82 */ /* 0x001e220000000a00 */
[----:B------:R-:W-:Y:S01]  /*5460*/  IMAD.MOV.U32 R9, RZ, RZ, 0x3da ;  /* 0x000003daff097424 */ /* 0x000fe200078e00ff */
[----:B0-----:R0:W-:Y:S06]  /*5470*/  STG.E desc[UR4][R2.64+0x7a8], R11 ;  /* 0x0007a80b02007986 */ /* 0x0011ec000c101904 */
[----:B0-----:R-:W0:Y:S01]  /*5480*/  LDC.64 R2, c[0x4][RZ] ;  /* 0x01000000ff027b82 */ /* 0x001e220000000a00 */
[----:B------:R-:W-:Y:S01]  /*5490*/  HFMA2 R11, -RZ, RZ, 0, 5.88893890380859375e-05 ;  /* 0x000003dcff0b7431 */ /* 0x000fe200000001ff */
[----:B0-----:R0:W-:Y:S06]  /*54a0*/  STG.E desc[UR4][R2.64+0x7ac], R5 ;  /* 0x0007ac0502007986 */ /* 0x0011ec000c101904 */
[----:B0-----:R-:W0:Y:S01]  /*54b0*/  LDC.64 R2, c[0x4][RZ] ;  /* 0x01000000ff027b82 */ /* 0x001e220000000a00 */
[----:B------:R-:W-:Y:S01]  /*54c0*/  IMAD.MOV.U32 R5, RZ, RZ, 0x3de ;  /* 0x000003deff057424 */ /* 0x000fe200078e00ff */
[----:B0-----:R0:W-:Y:S06]  /*54d0*/  STG.E desc[UR4][R2.64+0x7b0], R7 ;  /* 0x0007b00702007986 */ /* 0x0011ec000c101904 */
[----:B0-----:R-:W0:Y:S01]  /*54e0*/  LDC.64 R2, c[0x4][RZ] ;  /* 0x01000000ff027b82 */ /* 0x001e220000000a00 */
[----:B------:R-:W-:Y:S01]  /*54f0*/  HFMA2 R7, -RZ, RZ, 0, 5.91278076171875e-05 ;  /* 0x000003e0ff077431 */ /* 0x000fe200000001ff */
[----:B0-----:R0:W-:Y:S06]  /*5500*/  STG.E desc[UR4][R2.64+0x7b4], R9 ;  /* 0x0007b40902007986 */ /* 0x0011ec000c101904 */
[----:B0-----:R-:W0:Y:S01]  /*5510*/  LDC.64 R2, c[0x4][RZ] ;  /* 0x01000000ff027b82 */ /* 0x001e220000000a00 */
[----:B------:R-:W-:Y:S01]  /*5520*/  IMAD.MOV.U32 R9, RZ, RZ, 0x3e2 ;  /* 0x000003e2ff097424 */ /* 0x000fe200078e00ff */
[----:B0-----:R0:W-:Y:S06]  /*5530*/  STG.E desc[UR4][R2.64+0x7b8], R11 ;  /* 0x0007b80b02007986 */ /* 0x0011ec000c101904 */
[----:B0-----:R-:W0:Y:S01]  /*5540*/  LDC.64 R2, c[0x4][RZ] ;  /* 0x01000000ff027b82 */ /* 0x001e220000000a00 */
[----:B------:R-:W-:Y:S01]  /*5550*/  HFMA2 R11, -RZ, RZ, 0, 5.93662261962890625e-05 ;  /* 0x000003e4ff0b7431 */ /* 0x000fe200000001ff */
[----:B0-----:R0:W-:Y:S06]  /*5560*/  STG.E desc[UR4][R2.64+0x7bc], R5 ;  /* 0x0007bc0502007986 */ /* 0x0011ec000c101904 */
[----:B0-----:R-:W0:Y:S01]  /*5570*/  LDC.64 R2, c[0x4][RZ] ;  /* 0x01000000ff027b82 */ /* 0x001e220000000a00 */
[----:B------:R-:W-:Y:S01]  /*5580*/  IMAD.MOV.U32 R5, RZ, RZ, 0x3e6 ;  /* 0x000003e6ff057424 */ /* 0x000fe200078e00ff */
[----:B0-----:R0:W-:Y:S06]  /*5590*/  STG.E desc[UR4][R2.64+0x7c0], R7 ;  /* 0x0007c00702007986 */ /* 0x0011ec000c101904 */
[----:B0-----:R-:W0:Y:S01]  /*55a0*/  LDC.64 R2, c[0x4][RZ] ;  /* 0x01000000ff027b82 */ /* 0x001e220000000a00 */
[----:B------:R-:W-:Y:S01]  /*55b0*/  HFMA2 R7, -RZ, RZ, 0, 5.9604644775390625e-05 ;  /* 0x000003e8ff077431 */ /* 0x000fe200000001ff */
[----:B0-----:R0:W-:Y:S06]  /*55c0*/  STG.E desc[UR4][R2.64+0x7c4], R9 ;  /* 0x0007c40902007986 */ /* 0x0011ec000c101904 */
[----:B0-----:R-:W0:Y:S01]  /*55d0*/  LDC.64 R2, c[0x4][RZ] ;  /* 0x01000000ff027b82 */ /* 0x001e220000000a00 */
[----:B------:R-:W-:Y:S01]  /*55e0*/  IMAD.MOV.U32 R9, RZ, RZ, 0x3ea ;  /* 0x000003eaff097424 */ /* 0x000fe200078e00ff */
[----:B0-----:R0:W-:Y:S06]  /*55f0*/  STG.E desc[UR4][R2.64+0x7c8], R11 ;  /* 0x0007c80b02007986 */ /* 0x0011ec000c101904 */
[----:B0-----:R-:W0:Y:S01]  /*5600*/  LDC.64 R2, c[0x4][RZ] ;  /* 0x01000000ff027b82 */ /* 0x001e220000000a00 */
[----:B------:R-:W-:Y:S01]  /*5610*/  HFMA2 R11, -RZ, RZ, 0, 5.98430633544921875e-05 ;  /* 0x000003ecff0b7431 */ /* 0x000fe200000001ff */
[----:B0-----:R0:W-:Y:S06]  /*5620*/  STG.E desc[UR4][R2.64+0x7cc], R5 ;  /* 0x0007cc0502007986 */ /* 0x0011ec000c101904 */
[----:B0-----:R-:W0:Y:S01]  /*5630*/  LDC.64 R2, c[0x4][RZ] ;  /* 0x01000000ff027b82 */ /* 0x001e220000000a00 */
[----:B------:R-:W-:Y:S01]  /*5640*/  IMAD.MOV.U32 R5, RZ, RZ, 0x3ee ;  /* 0x000003eeff057424 */ /* 0x000fe200078e00ff */
[----:B0-----:R0:W-:Y:S06]  /*5650*/  STG.E desc[UR4][R2.64+0x7d0], R7 ;  /* 0x0007d00702007986 */ /* 0x0011ec000c101904 */
[----:B0-----:R-:W0:Y:S01]  /*5660*/  LDC.64 R2, c[0x4][RZ] ;  /* 0x01000000ff027b82 */ /* 0x001e220000000a00 */
[----:B------:R-:W-:Y:S01]  /*5670*/  HFMA2 R7, -RZ, RZ, 0, 6.008148193359375e-05 ;  /* 0x000003f0ff077431 */ /* 0x000fe200000001ff */
[----:B0-----:R0:W-:Y:S06]  /*5680*/  STG.E desc[UR4][R2.64+0x7d4], R9 ;  /* 0x0007d40902007986 */ /* 0x0011ec000c101904 */
[----:B0-----:R-:W0:Y:S01]  /*5690*/  LDC.64 R2, c[0x4][RZ] ;  /* 0x01000000ff027b82 */ /* 0x001e220000000a00 */
[----:B------:R-:W-:Y:S01]  /*56a0*/  IMAD.MOV.U32 R9, RZ, RZ, 0x3f2 ;  /* 0x000003f2ff097424 */ /* 0x000fe200078e00ff */
[----:B0-----:R0:W-:Y:S06]  /*56b0*/  STG.E desc[UR4][R2.64+0x7d8], R11 ;  /* 0x0007d80b02007986 */ /* 0x0011ec000c101904 */
[----:B0-----:R-:W0:Y:S01]  /*56c0*/  LDC.64 R2, c[0x4][RZ] ;  /* 0x01000000ff027b82 */ /* 0x001e220000000a00 */
[----:B------:R-:W-:Y:S01]  /*56d0*/  HFMA2 R11, -RZ, RZ, 0, 6.03199005126953125e-05 ;  /* 0x000003f4ff0b7431 */ /* 0x000fe200000001ff */
[----:B0-----:R0:W-:Y:S06]  /*56e0*/  STG.E desc[UR4][R2.64+0x7dc], R5 ;  /* 0x0007dc0502007986 */ /* 0x0011ec000c101904 */
[----:B0-----:R-:W0:Y:S01]  /*56f0*/  LDC.64 R2, c[0x4][RZ] ;  /* 0x01000000ff027b82 */ /* 0x001e220000000a00 */
[----:B------:R-:W-:Y:S01]  /*5700*/  IMAD.MOV.U32 R5, RZ, RZ, 0x3f6 ;  /* 0x000003f6ff057424 */ /* 0x000fe200078e00ff */
[----:B0-----:R0:W-:Y:S06]  /*5710*/  STG.E desc[UR4][R2.64+0x7e0], R7 ;  /* 0x0007e00702007986 */ /* 0x0011ec000c101904 */
[----:B0-----:R-:W0:Y:S01]  /*5720*/  LDC.64 R2, c[0x4][RZ] ;  /* 0x01000000ff027b82 */ /* 0x001e220000000a00 */
[----:B------:R-:W-:Y:S01]  /*5730*/  HFMA2 R7, -RZ, RZ, 0, 6.0558319091796875e-05 ;  /* 0x000003f8ff077431 */ /* 0x000fe200000001ff */
[----:B0-----:R0:W-:Y:S06]  /*5740*/  STG.E desc[UR4][R2.64+0x7e4], R9 ;  /* 0x0007e40902007986 */ /* 0x0011ec000c101904 */
[----:B0-----:R-:W0:Y:S01]  /*5750*/  LDC.64 R2, c[0x4][RZ] ;  /* 0x01000000ff027b82 */ /* 0x001e220000000a00 */
[----:B------:R-:W-:Y:S01]  /*5760*/  IMAD.MOV.U32 R9, RZ, RZ, 0x3fa ;  /* 0x000003faff097424 */ /* 0x000fe200078e00ff */
[----:B0-----:R0:W-:Y:S06]  /*5770*/  STG.E desc[UR4][R2.64+0x7e8], R11 ;  /* 0x0007e80b02007986 */ /* 0x0011ec000c101904 */
[----:B0-----:R-:W0:Y:S01]  /*5780*/  LDC.64 R2, c[0x4][RZ] ;  /* 0x01000000ff027b82 */ /* 0x001e220000000a00 */
[----:B------:R-:W-:Y:S01]  /*5790*/  HFMA2 R11, -RZ, RZ, 0, 6.07967376708984375e-05 ;  /* 0x000003fcff0b7431 */ /* 0x000fe200000001ff */
[----:B0-----:R0:W-:Y:S06]  /*57a0*/  STG.E desc[UR4][R2.64+0x7ec], R5 ;  /* 0x0007ec0502007986 */ /* 0x0011ec000c101904 */
[----:B0-----:R-:W0:Y:S01]  /*57b0*/  LDC.64 R2, c[0x4][RZ] ;  /* 0x01000000ff027b82 */ /* 0x001e220000000a00 */
[----:B------:R-:W-:Y:S01]  /*57c0*/  IMAD.MOV.U32 R5, RZ, RZ, 0x3fe ;  /* 0x000003feff057424 */ /* 0x000fe200078e00ff */
[----:B0-----:R0:W-:Y:S06]  /*57d0*/  STG.E desc[UR4][R2.64+0x7f0], R7 ;  /* 0x0007f00702007986 */ /* 0x0011ec000c101904 */
[----:B0-----:R-:W0:Y:S01]  /*57e0*/  LDC.64 R2, c[0x4][RZ] ;  /* 0x01000000ff027b82 */ /* 0x001e220000000a00 */
[----:B------:R-:W-:Y:S01]  /*57f0*/  HFMA2 R7, -RZ, RZ, 0, 6.103515625e-05 ;  /* 0x00000400ff077431 */ /* 0x000fe200000001ff */
[----:B0-----:R0:W-:Y:S06]  /*5800*/  STG.E desc[UR4][R2.64+0x7f4], R9 ;  /* 0x0007f40902007986 */ /* 0x0011ec000c101904 */
[----:B0-----:R-:W0:Y:S01]  /*5810*/  LDC.64 R2, c[0x4][RZ] ;  /* 0x01000000ff027b82 */ /* 0x001e220000000a00 */
[----:B------:R-:W-:Y:S01]  /*5820*/  IMAD.MOV.U32 R9, RZ, RZ, 0x402 ;  /* 0x00000402ff097424 */ /* 0x000fe200078e00ff */
[----:B0-----:R0:W-:Y:S06]  /*5830*/  STG.E desc[UR4][R2.64+0x7f8], R11 ;  /* 0x0007f80b02007986 */ /* 0x0011ec000c101904 */
[----:B0-----:R-:W0:Y:S01]  /*5840*/  LDC.64 R2, c[0x4][RZ] ;  /* 0x01000000ff027b82 */ /* 0x001e220000000a00 */
[----:B------:R-:W-:Y:S01]  /*5850*/  HFMA2 R11, -RZ, RZ, 0, 6.12735748291015625e-05 ;  /* 0x00000404ff0b7431 */ /* 0x000fe200000001ff */
[----:B0-----:R0:W-:Y:S06]  /*5860*/  STG.E desc[UR4][R2.64+0x7fc], R5 ;  /* 0x0007fc0502007986 */ /* 0x0011ec000c101904 */
[----:B0-----:R-:W0:Y:S01]  /*5870*/  LDC.64 R2, c[0x4][RZ] ;  /* 0x01000000ff027b82 */ /* 0x001e220000000a00 */
[----:B------:R-:W-:Y:S01]  /*5880*/  IMAD.MOV.U32 R5, RZ, RZ, 0x406 ;  /* 0x00000406ff057424 */ /* 0x000fe200078e00ff */
[----:B0-----:R0:W-:Y:S06]  /*5890*/  STG.E desc[UR4][R2.64+0x800], R7 ;  /* 0x0008000702007986 */ /* 0x0011ec000c101904 */
[----:B0-----:R-:W0:Y:S01]  /*58a0*/  LDC.64 R2, c[0x4][RZ] ;  /* 0x01000000ff027b82 */ /* 0x001e220000000a00 */
[----:B------:R-:W-:Y:S01]  /*58b0*/  HFMA2 R7, -RZ, RZ, 0, 6.1511993408203125e-05 ;  /* 0x00000408ff077431 */ /* 0x000fe200000001ff */
[----:B0-----:R0:W-:Y:S06]  /*58c0*/  STG.E desc[UR4][R2.64+0x804], R9 ;  /* 0x0008040902007986 */ /* 0x0011ec000c101904 */
[----:B0-----:R-:W0:Y:S01]  /*58d0*/  LDC.64 R2, c[0x4][RZ] ;  /* 0x01000000ff027b82 */ /* 0x001e220000000a00 */
[----:B------:R-:W-:Y:S01]  /*58e0*/  IMAD.MOV.U32 R9, RZ, RZ, 0x40a ;  /* 0x0000040aff097424 */ /* 0x000fe200078e00ff */
[----:B0-----:R0:W-:Y:S06]  /*58f0*/  STG.E desc[UR4][R2.64+0x808], R11 ;  /* 0x0008080b02007986 */ /* 0x0011ec000c101904 */
[----:B0-----:R-:W0:Y:S01]  /*5900*/  LDC.64 R2, c[0x4][RZ] ;  /* 0x01000000ff027b82 */ /* 0x001e220000000a00 */
[----:B------:R-:W-:Y:S01]  /*5910*/  HFMA2 R11, -RZ, RZ, 0, 6.17504119873046875e-05 ;  /* 0x0000040cff0b7431 */ /* 0x000fe200000001ff */
[----:B0-----:R0:W-:Y:S06]  /*5920*/  STG.E desc[UR4][R2.64+0x80c], R5 ;  /* 0x00080c0502007986 */ /* 0x0011ec000c101904 */
[----:B0-----:R-:W0:Y:S01]  /*5930*/  LDC.64 R2, c[0x4][RZ] ;  /* 0x01000000ff027b82 */ /* 0x001e220000000a00 */
[----:B------:R-:W-:Y:S01]  /*5940*/  IMAD.MOV.U32 R5, RZ, RZ, 0x40e ;  /* 0x0000040eff057424 */ /* 0x000fe200078e00ff */
[----:B0-----:R0:W-:Y:S06]  /*5950*/  STG.E desc[UR4][R2.64+0x810], R7 ;  /* 0x0008100702007986 */ /* 0x0011ec000c101904 */
[----:B0-----:R-:W0:Y:S01]  /*5960*/  LDC.64 R2, c[0x4][RZ] ;  /* 0x01000000ff027b82 */ /* 0x001e220000000a00 */
[----:B------:R-:W-:Y:S01]  /*5970*/  HFMA2 R7, -RZ, RZ, 0, 6.198883056640625e-05 ;  /* 0x00000410ff077431 */ /* 0x000fe200000001ff */
[----:B0-----:R0:W-:Y:S06]  /*5980*/  STG.E desc[UR4][R2.64+0x814], R9 ;  /* 0x0008140902007986 */ /* 0x0011ec000c101904 */
[----:B0-----:R-:W0:Y:S01]  /*5990*/  LDC.64 R2, c[0x4][RZ] ;  /* 0x01000000ff027b82 */ /* 0x001e220000000a00 */
[----:B------:R-:W-:Y:S01]  /*59a0*/  IMAD.MOV.U32 R9, RZ, RZ, 0x412 ;  /* 0x00000412ff097424 */ /* 0x000fe200078e00ff */
[----:B0-----:R0:W-:Y:S06]  /*59b0*/  STG.E desc[UR4][R2.64+0x818], R11 ;  /* 0x0008180b02007986 */ /* 0x0011ec000c101904 */
[----:B0-----:R-:W0:Y:S01]  /*59c0*/  LDC.64 R2, c[0x4][RZ] ;  /* 0x01000000ff027b82 */ /* 0x001e220000000a00 */
[----:B------:R-:W-:Y:S01]  /*59d0*/  HFMA2 R11, -RZ, RZ, 0, 6.22272491455078125e-05 ;  /* 0x00000414ff0b7431 */ /* 0x000fe200000001ff */
[----:B0-----:R0:W-:Y:S06]  /*59e0*/  STG.E desc[UR4][R2.64+0x81c], R5 ;  /* 0x00081c0502007986 */ /* 0x0011ec000c101904 */
[----:B0-----:R-:W0:Y:S01]  /*59f0*/  LDC.64 R2, c[0x4][RZ] ;  /* 0x01000000ff027b82 */ /* 0x001e220000000a00 */
[----:B------:R-:W-:Y:S01]  /*5a00*/  IMAD.MOV.U32 R5, RZ, RZ, 0x416 ;  /* 0x00000416ff057424 */ /* 0x000fe200078e00ff */
[----:B0-----:R0:W-:Y:S06]  /*5a10*/  STG.E desc[UR4][R2.64+0x820], R7 ;  /* 0x0008200702007986 */ /* 0x0011ec000c101904 */
[----:B0-----:R-:W0:Y:S01]  /*5a20*/  LDC.64 R2, c[0x4][RZ] ;  /* 0x01000000ff027b82 */ /* 0x001e220000000a00 */
[----:B------:R-:W-:Y:S01]  /*5a30*/  HFMA2 R7, -RZ, RZ, 0, 6.2465667724609375e-05 ;  /* 0x00000418ff077431 */ /* 0x000fe200000001ff */
[----:B0-----:R0:W-:Y:S06]  /*5a40*/  STG.E desc[UR4][R2.64+0x824], R9 ;  /* 0x0008240902007986 */ /* 0x0011ec000c101904 */
[----:B0-----:R-:W0:Y:S01]  /*5a50*/  LDC.64 R2, c[0x4][RZ] ;  /* 0x01000000ff027b82 */ /* 0x001e220000000a00 */
[----:B------:R-:W-:Y:S01]  /*5a60*/  IMAD.MOV.U32 R9, RZ, RZ, 0x41a ;  /* 0x0000041aff097424 */ /* 0x000fe200078e00ff */
[----:B0-----:R0:W-:Y:S06]  /*5a70*/  STG.E desc[UR4][R2.64+0x828], R11 ;  /* 0x0008280b02007986 */ /* 0x0011ec000c101904 */
[----:B0-----:R-:W0:Y:S01]  /*5a80*/  LDC.64 R2, c[0x4][RZ] ;  /* 0x01000000ff027b82 */ /* 0x001e220000000a00 */
[----:B------:R-:W-:Y:S01]  /*5a90*/  HFMA2 R11, -RZ, RZ, 0, 6.27040863037109375e-05 ;  /* 0x0000041cff0b7431 */ /* 0x000fe200000001ff */
[----:B0-----:R0:W-:Y:S06]  /*5aa0*/  STG.E desc[UR4][R2.64+0x82c], R5 ;  /* 0x00082c0502007986 */ /* 0x0011ec000c101904 */
[----:B0-----:R-:W0:Y:S01]  /*5ab0*/  LDC.64 R2, c[0x4][RZ] ;  /* 0x01000000ff027b82 */ /* 0x001e220000000a00 */
[----:B------:R-:W-:Y:S01]  /*5ac0*/  IMAD.MOV.U32 R5, RZ, RZ, 0x41e ;  /* 0x0000041eff057424 */ /* 0x000fe200078e00ff */
[----:B0-----:R0:W-:Y:S06]  /*5ad0*/  STG.E desc[UR4][R2.64+0x830], R7 ;  /* 0x0008300702007986 */ /* 0x0011ec000c101904 */
[----:B0-----:R-:W0:Y:S01]  /*5ae0*/  LDC.64 R2, c[0x4][RZ] ;  /* 0x01000000ff027b82 */ /* 0x001e220000000a00 */
[----:B------:R-:W-:Y:S01]  /*5af0*/  HFMA2 R7, -RZ, RZ, 0, 6.29425048828125e-05 ;  /* 0x00000420ff077431 */ /* 0x000fe200000001ff */
[----:B0-----:R0:W-:Y:S06]  /*5b00*/  STG.E desc[UR4][R2.64+0x834], R9 ;  /* 0x0008340902007986 */ /* 0x0011ec000c101904 */
[----:B0-----:R-:W0:Y:S01]  /*5b10*/  LDC.64 R2, c[0x4][RZ] ;  /* 0x01000000ff027b82 */ /* 0x001e220000000a00 */
[----:B------:R-:W-:Y:S01]  /*5b20*/  IMAD.MOV.U32 R9, RZ, RZ, 0x422 ;  /* 0x00000422ff097424 */ /* 0x000fe200078e00ff */
[----:B0-----:R0:W-:Y:S06]  /*5b30*/  STG.E desc[UR4][R2.64+0x838], R11 ;  /* 0x0008380b02007986 */ /* 0x0011ec000c101904 */
[----:B0-----:R-:W0:Y:S01]  /*5b40*/  LDC.64 R2, c[0x4][RZ] ;  /* 0x01000000ff027b82 */ /* 0x001e220000000a00 */
[----:B------:R-:W-:Y:S01]  /*5b50*/  HFMA2 R11, -RZ, RZ, 0, 6.31809234619140625e-05 ;  /* 0x00000424ff0b7431 */ /* 0x000fe200000001ff */
[----:B0-----:R0:W-:Y:S06]  /*5b60*/  STG.E desc[UR4][R2.64+0x83c], R5 ;  /* 0x00083c0502007986 */ /* 0x0011ec000c101904 */
[----:B0-----:R-:W0:Y:S01]  /*5b70*/  LDC.64 R2, c[0x4][RZ] ;  /* 0x01000000ff027b82 */ /* 0x001e220000000a00 */
[----:B------:R-:W-:Y:S01]  /*5b80*/  IMAD.MOV.U32 R5, RZ, RZ, 0x426 ;  /* 0x00000426ff057424 */ /* 0x000fe200078e00ff */
[----:B0-----:R0:W-:Y:S06]  /*5b90*/  STG.E desc[UR4][R2.64+0x840], R7 ;  /* 0x0008400702007986 */ /* 0x0011ec000c101904 */
[----:B0-----:R-:W0:Y:S01]  /*5ba0*/  LDC.64 R2, c[0x4][RZ] ;  /* 0x01000000ff027b82 */ /* 0x001e220000000a00 */
[----:B------:R-:W-:Y:S01]  /*5bb0*/  HFMA2 R7, -RZ, RZ, 0, 6.3419342041015625e-05 ;  /* 0x00000428ff077431 */ /* 0x000fe200000001ff */
[----:B0-----:R0:W-:Y:S06]  /*5bc0*/  STG.E desc[UR4][R2.64+0x844], R9 ;  /* 0x0008440902007986 */ /* 0x0011ec000c101904 */
[----:B0-----:R-:W0:Y:S01]  /*5bd0*/  LDC.64 R2, c[0x4][RZ] ;  /* 0x01000000ff027b82 */ /* 0x001e220000000a00 */
[----:B------:R-:W-:Y:S01]  /*5be0*/  IMAD.MOV.U32 R9, RZ, RZ, 0x42a ;  /* 0x0000042aff097424 */ /* 0x000fe200078e00ff */
[----:B0-----:R0:W-:Y:S06]  /*5bf0*/  STG.E desc[UR4][R2.64+0x848], R11 ;  /* 0x0008480b02007986 */ /* 0x0011ec000c101904 */
[----:B0-----:R-:W0:Y:S01]  /*5c00*/  LDC.64 R2, c[0x4][RZ] ;  /* 0x01000000ff027b82 */ /* 0x001e220000000a00 */
[----:B------:R-:W-:Y:S01]  /*5c10*/  HFMA2 R11, -RZ, RZ, 0, 6.36577606201171875e-05 ;  /* 0x0000042cff0b7431 */ /* 0x000fe200000001ff */
[----:B0-----:R0:W-:Y:S06]  /*5c20*/  STG.E desc[UR4][R2.64+0x84c], R5 ;  /* 0x00084c0502007986 */ /* 0x0011ec000c101904 */
[----:B0-----:R-:W0:Y:S01]  /*5c30*/  LDC.64 R2, c[0x4][RZ] ;  /* 0x01000000ff027b82 */ /* 0x001e220000000a00 */
[----:B------:R-:W-:Y:S01]  /*5c40*/  IMAD.MOV.U32 R5, RZ, RZ, 0x42e ;  /* 0x0000042eff057424 */ /* 0x000fe200078e00ff */
[----:B0-----:R0:W-:Y:S06]  /*5c50*/  STG.E desc[UR4][R2.64+0x850], R7 ;  /* 0x0008500702007986 */ /* 0x0011ec000c101904 */
[----:B0-----:R-:W0:Y:S01]  /*5c60*/  LDC.64 R2, c[0x4][RZ] ;  /* 0x01000000ff027b82 */ /* 0x001e220000000a00 */
[----:B------:R-:W-:Y:S01]  /*5c70*/  HFMA2 R7, -RZ, RZ, 0, 6.389617919921875e-05 ;  /* 0x00000430ff077431 */ /* 0x000fe200000001ff */
[----:B0-----:R0:W-:Y:S06]  /*5c80*/  STG.E desc[UR4][R2.64+0x854], R9 ;  /* 0x0008540902007986 */ /* 0x0011ec000c101904 */
[----:B0-----:R-:W0:Y:S01]  /*5c90*/  LDC.64 R2, c[0x4][RZ] ;  /* 0x01000000ff027b82 */ /* 0x001e220000000a00 */
[----:B------:R-:W-:Y:S01]  /*5ca0*/  IMAD.MOV.U32 R9, RZ, RZ, 0x432 ;  /* 0x00000432ff097424 */ /* 0x000fe200078e00ff */
[----:B0-----:R0:W-:Y:S06]  /*5cb0*/  STG.E desc[UR4][R2.64+0x858], R11 ;  /* 0x0008580b02007986 */ /* 0x0011ec000c101904 */
[----:B0-----:R-:W0:Y:S01]  /*5cc0*/  LDC.64 R2, c[0x4][RZ] ;  /* 0x01000000ff027b82 */ /* 0x001e220000000a00 */
[----:B------:R-:W-:Y:S01]  /*5cd0*/  HFMA2 R11, -RZ, RZ, 0, 6.41345977783203125e-05 ;  /* 0x00000434ff0b7431 */ /* 0x000fe200000001ff */
[----:B0-----:R0:W-:Y:S06]  /*5ce0*/  STG.E desc[UR4][R2.64+0x85c], R5 ;  /* 0x00085c0502007986 */ /* 0x0011ec000c101904 */
[----:B0-----:R-:W0:Y:S01]  /*5cf0*/  LDC.64 R2, c[0x4][RZ] ;  /* 0x01000000ff027b82 */ /* 0x001e220000000a00 */
[----:B------:R-:W-:Y:S01]  /*5d00*/  IMAD.MOV.U32 R5, RZ, RZ, 0x436 ;  /* 0x00000436ff057424 */ /* 0x000fe200078e00ff */
[----:B0-----:R0:W-:Y:S06]  /*5d10*/  STG.E desc[UR4][R2.64+0x860], R7 ;  /* 0x0008600702007986 */ /* 0x0011ec000c101904 */
[----:B0-----:R-:W0:Y:S01]  /*5d20*/  LDC.64 R2, c[0x4][RZ] ;  /* 0x01000000ff027b82 */ /* 0x001e220000000a00 */
[----:B------:R-:W-:Y:S01]  /*5d30*/  HFMA2 R7, -RZ, RZ, 0, 6.4373016357421875e-05 ;  /* 0x00000438ff077431 */ /* 0x000fe200000001ff */
[----:B0-----:R0:W-:Y:S06]  /*5d40*/  STG.E desc[UR4][R2.64+0x864], R9 ;  /* 0x0008640902007986 */ /* 0x0011ec000c101904 */
[----:B0-----:R-:W0:Y:S01]  /*5d50*/  LDC.64 R2, c[0x4][RZ] ;  /* 0x01000000ff027b82 */ /* 0x001e220000000a00 */
[----:B------:R-:W-:Y:S01]  /*5d60*/  IMAD.MOV.U32 R9, RZ, RZ, 0x43a ;  /* 0x0000043aff097424 */ /* 0x000fe200078e00ff */
[----:B0-----:R0:W-:Y:S06]  /*5d70*/  STG.E desc[UR4][R2.64+0x868], R11 ;  /* 0x0008680b02007986 */ /* 0x0011ec000c101904 */
[----:B0-----:R-:W0:Y:S01]  /*5d80*/  LDC.64 R2, c[0x4][RZ] ;  /* 0x01000000ff027b82 */ /* 0x001e220000000a00 */
[----:B------:R-:W-:Y:S01]  /*5d90*/  HFMA2 R11, -RZ, RZ, 0, 6.46114349365234375e-05 ;  /* 0x0000043cff0b7431 */ /* 0x000fe200000001ff */
[----:B0-----:R0:W-:Y:S06]  /*5da0*/  STG.E desc[UR4][R2.64+0x86c], R5 ;  /* 0x00086c0502007986 */ /* 0x0011ec000c101904 */
[----:B0-----:R-:W0:Y:S01]  /*5db0*/  LDC.64 R2, c[0x4][RZ] ;  /* 0x01000000ff027b82 */ /* 0x001e220000000a00 */
[----:B------:R-:W-:Y:S01]  /*5dc0*/  IMAD.MOV.U32 R5, RZ, RZ, 0x43e ;  /* 0x0000043eff057424 */ /* 0x000fe200078e00ff */
[----:B0-----:R0:W-:Y:S06]  /*5dd0*/  STG.E desc[UR4][R2.64+0x870], R7 ;  /* 0x0008700702007986 */ /* 0x0011ec000c101904 */
[----:B0-----:R-:W0:Y:S01]  /*5de0*/  LDC.64 R2, c[0x4][RZ] ;  /* 0x01000000ff027b82 */ /* 0x001e220000000a00 */
[----:B------:R-:W-:Y:S01]  /*5df0*/  HFMA2 R7, -RZ, RZ, 0, 6.4849853515625e-05 ;  /* 0x00000440ff077431 */ /* 0x000fe200000001ff */
[----:B0-----:R0:W-:Y:S06]  /*5e00*/  STG.E desc[UR4][R2.64+0x874], R9 ;  /* 0x0008740902007986 */ /* 0x0011ec000c101904 */
[----:B0-----:R-:W0:Y:S01]  /*5e10*/  LDC.64 R2, c[0x4][RZ] ;  /* 0x01000000ff027b82 */ /* 0x001e220000000a00 */
[----:B------:R-:W-:Y:S01]  /*5e20*/  IMAD.MOV.U32 R9, RZ, RZ, 0x442 ;  /* 0x00000442ff097424 */ /* 0x000fe200078e00ff */
[----:B0-----:R0:W-:Y:S06]  /*5e30*/  STG.E desc[UR4][R2.64+0x878], R11 ;  /* 0x0008780b02007986 */ /* 0x0011ec000c101904 */
[----:B0-----:R-:W0:Y:S01]  /*5e40*/  LDC.64 R2, c[0x4][RZ] ;  /* 0x01000000ff027b82 */ /* 0x001e220000000a00 */
[----:B------:R-:W-:Y:S01]  /*5e50*/  HFMA2 R11, -RZ, RZ, 0, 6.50882720947265625e-05 ;  /* 0x00000444ff0b7431 */ /* 0x000fe200000001ff */
[----:B0-----:R0:W-:Y:S06]  /*5e60*/  STG.E desc[UR4][R2.64+0x87c], R5 ;  /* 0x00087c0502007986 */ /* 0x0011ec000c101904 */
[----:B0-----:R-:W0:Y:S01]  /*5e70*/  LDC.64 R2, c[0x4][RZ] ;  /* 0x01000000ff027b82 */ /* 0x001e220000000a00 */
[----:B------:R-:W-:Y:S01]  /*5e80*/  IMAD.MOV.U32 R5, RZ, RZ, 0x446 ;  /* 0x00000446ff057424 */ /* 0x000fe200078e00ff */
[----:B0-----:R0:W-:Y:S06]  /*5e90*/  STG.E desc[UR4][R2.64+0x880], R7 ;  /* 0x0008800702007986 */ /* 0x0011ec000c101904 */
[----:B0-----:R-:W0:Y:S01]  /*5ea0*/  LDC.64 R2, c[0x4][RZ] ;  /* 0x01000000ff027b82 */ /* 0x001e220000000a00 */
[----:B------:R-:W-:Y:S01]  /*5eb0*/  HFMA2 R7, -RZ, RZ, 0, 6.5326690673828125e-05 ;  /* 0x00000448ff077431 */ /* 0x000fe200000001ff */
[----:B0-----:R0:W-:Y:S06]  /*5ec0*/  STG.E desc[UR4][R2.64+0x884], R9 ;  /* 0x0008840902007986 */ /* 0x0011ec000c101904 */
[----:B0-----:R-:W0:Y:S01]  /*5ed0*/  LDC.64 R2, c[0x4][RZ] ;  /* 0x01000000ff027b82 */ /* 0x001e220000000a00 */
[----:B------:R-:W-:Y:S01]  /*5ee0*/  IMAD.MOV.U32 R9, RZ, RZ, 0x44a ;  /* 0x0000044aff097424 */ /* 0x000fe200078e00ff */
[----:B0-----:R0:W-:Y:S06]  /*5ef0*/  STG.E desc[UR4][R2.64+0x888], R11 ;  /* 0x0008880b02007986 */ /* 0x0011ec000c101904 */
[----:B0-----:R-:W0:Y:S01]  /*5f00*/  LDC.64 R2, c[0x4][RZ] ;  /* 0x01000000ff027b82 */ /* 0x001e220000000a00 */
[----:B------:R-:W-:Y:S01]  /*5f10*/  HFMA2 R11, -RZ, RZ, 0, 6.55651092529296875e-05 ;  /* 0x0000044cff0b7431 */ /* 0x000fe200000001ff */
[----:B0-----:R0:W-:Y:S06]  /*5f20*/  STG.E desc[UR4][R2.64+0x88c], R5 ;  /* 0x00088c0502007986 */ /* 0x0011ec000c101904 */
[----:B0-----:R-:W0:Y:S01]  /*5f30*/  LDC.64 R2, c[0x4][RZ] ;  /* 0x01000000ff027b82 */ /* 0x001e220000000a00 */
[----:B------:R-:W-:Y:S01]  /*5f40*/  IMAD.MOV.U32 R5, RZ, RZ, 0x44e ;  /* 0x0000044eff057424 */ /* 0x000fe200078e00ff */
[----:B0-----:R0:W-:Y:S06]  /*5f50*/  STG.E desc[UR4][R2.64+0x890], R7 ;  /* 0x0008900702007986 */ /* 0x0011ec000c101904 */
[----:B0-----:R-:W0:Y:S01]  /*5f60*/  LDC.64 R2, c[0x4][RZ] ;  /* 0x01000000ff027b82 */ /* 0x001e220000000a00 */
[----:B------:R-:W-:Y:S01]  /*5f70*/  HFMA2 R7, -RZ, RZ, 0, 6.580352783203125e-05 ;  /* 0x00000450ff077431 */ /* 0x000fe200000001ff */
[----:B0-----:R0:W-:Y:S06]  /*5f80*/  STG.E desc[UR4][R2.64+0x894], R9 ;  /* 0x0008940902007986 */ /* 0x0011ec000c101904 */
[----:B0-----:R-:W0:Y:S01]  /*5f90*/  LDC.64 R2, c[0x4][RZ] ;  /* 0x01000000ff027b82 */ /* 0x001e220000000a00 */
[----:B------:R-:W-:Y:S01]  /*5fa0*/  IMAD.MOV.U32 R9, RZ, RZ, 0x452 ;  /* 0x00000452ff097424 */ /* 0x000fe200078e00ff */
[----:B0-----:R0:W-:Y:S06]  /*5fb0*/  STG.E desc[UR4][R2.64+0x898], R11 ;  /* 0x0008980b02007986 */ /* 0x0011ec000c101904 */
[----:B0-----:R-:W0:Y:S01]  /*5fc0*/  LDC.64 R2, c[0x4][RZ] ;  /* 0x01000000ff027b82 */ /* 0x001e220000000a00 */
[----:B------:R-:W-:Y:S01]  /*5fd0*/  HFMA2 R11, -RZ, RZ, 0, 6.60419464111328125e-05 ;  /* 0x00000454ff0b7431 */ /* 0x000fe200000001ff */
[----:B0-----:R0:W-:Y:S06]  /*5fe0*/  STG.E desc[UR4][R2.64+0x89c], R5 ;  /* 0x00089c0502007986 */ /* 0x0011ec000c101904 */
[----:B0-----:R-:W0:Y:S01]  /*5ff0*/  LDC.64 R2, c[0x4][RZ] ;  /* 0x01000000ff027b82 */ /* 0x001e220000000a00 */
[----:B------:R-:W-:Y:S01]  /*6000*/  IMAD.MOV.U32 R5, RZ, RZ, 0x456 ;  /* 0x00000456ff057424 */ /* 0x000fe200078e00ff */
[----:B0-----:R0:W-:Y:S06]  /*6010*/  STG.E desc[UR4][R2.64+0x8a0], R7 ;  /* 0x0008a00702007986 */ /* 0x0011ec000c101904 */
[----:B0-----:R-:W0:Y:S01]  /*6020*/  LDC.64 R2, c[0x4][RZ] ;  /* 0x01000000ff027b82 */ /* 0x001e220000000a00 */
[----:B------:R-:W-:Y:S01]  /*6030*/  HFMA2 R7, -RZ, RZ, 0, 6.6280364990234375e-05 ;  /* 0x00000458ff077431 */ /* 0x000fe200000001ff */
[----:B0-----:R0:W-:Y:S06]  /*6040*/  STG.E desc[UR4][R2.64+0x8a4], R9 ;  /* 0x0008a40902007986 */ /* 0x0011ec000c101904 */
[----:B0-----:R-:W0:Y:S01]  /*6050*/  LDC.64 R2, c[0x4][RZ] ;  /* 0x01000000ff027b82 */ /* 0x001e220000000a00 */
[----:B------:R-:W-:Y:S01]  /*6060*/  IMAD.MOV.U32 R9, RZ, RZ, 0x45a ;  /* 0x0000045aff097424 */ /* 0x000fe200078e00ff */
[----:B0-----:R0:W-:Y:S06]  /*6070*/  STG.E desc[UR4][R2.64+0x8a8], R11 ;  /* 0x0008a80b02007986 */ /* 0x0011ec000c101904 */
[----:B0-----:R-:W0:Y:S01]  /*6080*/  LDC.64 R2, c[0x4][RZ] ;  /* 0x01000000ff027b82 */ /* 0x001e220000000a00 */
[----:B------:R-:W-:Y:S01]  /*6090*/  HFMA2 R11, -RZ, RZ, 0, 6.65187835693359375e-05 ;  /* 0x0000045cff0b7431 */ /* 0x000fe200000001ff */
[----:B0-----:R0:W-:Y:S06]  /*60a0*/  STG.E desc[UR4][R2.64+0x8ac], R5 ;  /* 0x0008ac0502007986 */ /* 0x0011ec000c101904 */
[----:B0-----:R-:W0:Y:S01]  /*60b0*/  LDC.64 R2, c[0x4][RZ] ;  /* 0x01000000ff027b82 */ /* 0x001e220000000a00 */
[----:B------:R-:W-:Y:S01]  /*60c0*/  IMAD.MOV.U32 R5, RZ, RZ, 0x45e ;  /* 0x0000045eff057424 */ /* 0x000fe200078e00ff */
[----:B0-----:R0:W-:Y:S06]  /*60d0*/  STG.E desc[UR4][R2.64+0x8b0], R7 ;  /* 0x0008b00702007986 */ /* 0x0011ec000c101904 */
[----:B0-----:R-:W0:Y:S01]  /*60e0*/  LDC.64 R2, c[0x4][RZ] ;  /* 0x01000000ff027b82 */ /* 0x001e220000000a00 */
[----:B------:R-:W-:Y:S01]  /*60f0*/  HFMA2 R7, -RZ, RZ, 0, 6.67572021484375e-05 ;  /* 0x00000460ff077431 */ /* 0x000fe200000001ff */
[----:B0-----:R0:W-:Y:S06]  /*6100*/  STG.E desc[UR4][R2.64+0x8b4], R9 ;  /* 0x0008b40902007986 */ /* 0x0011ec000c101904 */
[----:B0-----:R-:W0:Y:S01]  /*6110*/  LDC.64 R2, c[0x4][RZ] ;  /* 0x01000000ff027b82 */ /* 0x001e220000000a00 */
[----:B------:R-:W-:Y:S01]  /*6120*/  IMAD.MOV.U32 R9, RZ, RZ, 0x462 ;  /* 0x00000462ff097424 */ /* 0x000fe200078e00ff */
[----:B0-----:R0:W-:Y:S06]  /*6130*/  STG.E desc[UR4][R2.64+0x8b8], R11 ;  /* 0x0008b80b02007986 */ /* 0x0011ec000c101904 */
[----:B0-----:R-:W0:Y:S01]  /*6140*/  LDC.64 R2, c[0x4][RZ] ;  /* 0x01000000ff027b82 */ /* 0x001e220000000a00 */
[----:B------:R-:W-:Y:S01]  /*6150*/  HFMA2 R11, -RZ, RZ, 0, 6.69956207275390625e-05 ;  /* 0x00000464ff0b7431 */ /* 0x000fe200000001ff */
[----:B0-----:R0:W-:Y:S06]  /*6160*/  STG.E desc[UR4][R2.64+0x8bc], R5 ;  /* 0x0008bc0502007986 */ /* 0x0011ec000c101904 */
[----:B0-----:R-:W0:Y:S01]  /*6170*/  LDC.64 R2, c[0x4][RZ] ;  /* 0x01000000ff027b82 */ /* 0x001e220000000a00 */
[----:B------:R-:W-:Y:S01]  /*6180*/  IMAD.MOV.U32 R5, RZ, RZ, 0x466 ;  /* 0x00000466ff057424 */ /* 0x000fe200078e00ff */
[----:B0-----:R0:W-:Y:S06]  /*6190*/  STG.E desc[UR4][R2.64+0x8c0], R7 ;  /* 0x0008c00702007986 */ /* 0x0011ec000c101904 */
[----:B0-----:R-:W0:Y:S01]  /*61a0*/  LDC.64 R2, c[0x4][RZ] ;  /* 0x01000000ff027b82 */ /* 0x001e220000000a00 */
[----:B------:R-:W-:Y:S01]  /*61b0*/  HFMA2 R7, -RZ, RZ, 0, 6.7234039306640625e-05 ;  /* 0x00000468ff077431 */ /* 0x000fe200000001ff */
[----:B0-----:R0:W-:Y:S06]  /*61c0*/  STG.E desc[UR4][R2.64+0x8c4], R9 ;  /* 0x0008c40902007986 */ /* 0x0011ec000c101904 */
[----:B0-----:R-:W0:Y:S01]  /*61d0*/  LDC.64 R2, c[0x4][RZ] ;  /* 0x01000000ff027b82 */ /* 0x001e220000000a00 */
[----:B------:R-:W-:Y:S01]  /*61e0*/  IMAD.MOV.U32 R9, RZ, RZ, 0x46a ;  /* 0x0000046aff097424 */ /* 0x000fe200078e00ff */
[----:B0-----:R0:W-:Y:S06]  /*61f0*/  STG.E desc[UR4][R2.64+0x8c8], R11 ;  /* 0x0008c80b02007986 */ /* 0x0011ec000c101904 */
[----:B0-----:R-:W0:Y:S01]  /*6200*/  LDC.64 R2, c[0x4][RZ] ;  /* 0x01000000ff027b82 */ /* 0x001e220000000a00 */
[----:B------:R-:W-:Y:S01]  /*6210*/  HFMA2 R11, -RZ, RZ, 0, 6.74724578857421875e-05 ;  /* 0x0000046cff0b7431 */ /* 0x000fe200000001ff */
[----:B0-----:R0:W-:Y:S06]  /*6220*/  STG.E desc[UR4][R2.64+0x8cc], R5 ;  /* 0x0008cc0502007986 */ /* 0x0011ec000c101904 */
[----:B0-----:R-:W0:Y:S01]  /*6230*/  LDC.64 R2, c[0x4][RZ] ;  /* 0x01000000ff027b82 */ /* 0x001e220000000a00 */
[----:B------:R-:W-:Y:S01]  /*6240*/  IMAD.MOV.U32 R5, RZ, RZ, 0x46e ;  /* 0x0000046eff057424 */ /* 0x000fe200078e00ff */
[----:B0-----:R0:W-:Y:S06]  /*6250*/  STG.E desc[UR4][R2.64+0x8d0], R7 ;  /* 0x0008d00702007986 */ /* 0x0011ec000c101904 */
[----:B0-----:R-:W0:Y:S01]  /*6260*/  LDC.64 R2, c[0x4][RZ] ;  /* 0x01000000ff027b82 */ /* 0x001e220000000a00 */
[----:B------:R-:W-:Y:S01]  /*6270*/  HFMA2 R7, -RZ, RZ, 0, 6.771087646484375e-05 ;  /* 0x00000470ff077431 */ /* 0x000fe200000001ff */
[----:B0-----:R0:W-:Y:S06]  /*6280*/  STG.E desc[UR4][R2.64+0x8d4], R9 ;  /* 0x0008d40902007986 */ /* 0x0011ec000c101904 */
[----:B0-----:R-:W0:Y:S01]  /*6290*/  LDC.64 R2, c[0x4][RZ] ;  /* 0x01000000ff027b82 */ /* 0x001e220000000a00 */
[----:B------:R-:W-:Y:S01]  /*62a0*/  IMAD.MOV.U32 R9, RZ, RZ, 0x472 ;  /* 0x00000472ff097424 */ /* 0x000fe200078e00ff */
[----:B0-----:R0:W-:Y:S06]  /*62b0*/  STG.E desc[UR4][R2.64+0x8d8], R11 ;  /* 0x0008d80b02007986 */ /* 0x0011ec000c101904 */
[----:B0-----:R-:W0:Y:S01]  /*62c0*/  LDC.64 R2, c[0x4][RZ] ;  /* 0x01000000ff027b82 */ /* 0x001e220000000a00 */
[----:B------:R-:W-:Y:S01]  /*62d0*/  HFMA2 R11, -RZ, RZ, 0, 6.79492950439453125e-05 ;  /* 0x00000474ff0b7431 */ /* 0x000fe200000001ff */
[----:B0-----:R0:W-:Y:S06]  /*62e0*/  STG.E desc[UR4][R2.64+0x8dc], R5 ;  /* 0x0008dc0502007986 */ /* 0x0011ec000c101904 */
[----:B0-----:R-:W0:Y:S01]  /*62f0*/  LDC.64 R2, c[0x4][RZ] ;  /* 0x01000000ff027b82 */ /* 0x001e220000000a00 */
[----:B------:R-:W-:Y:S01]  /*6300*/  IMAD.MOV.U32 R5, RZ, RZ, 0x476 ;  /* 0x00000476ff057424 */ /* 0x000fe200078e00ff */
[----:B0-----:R0:W-:Y:S06]  /*6310*/  STG.E desc[UR4][R2.64+0x8e0], R7 ;  /* 0x0008e00702007986 */ /* 0x0011ec000c101904 */
[----:B0-----:R-:W0:Y:S01]  /*6320*/  LDC.64 R2, c[0x4][RZ] ;  /* 0x01000000ff027b82 */ /* 0x001e220000000a00 */
[----:B------:R-:W-:Y:S01]  /*6330*/  HFMA2 R7, -RZ, RZ, 0, 6.8187713623046875e-05 ;  /* 0x00000478ff077431 */ /* 0x000fe200000001ff */
[----:B0-----:R0:W-:Y:S06]  /*6340*/  STG.E desc[UR4][R2.64+0x8e4], R9 ;  /* 0x0008e40902007986 */ /* 0x0011ec000c101904 */
[----:B0-----:R-:W0:Y:S01]  /*6350*/  LDC.64 R2, c[0x4][RZ] ;  /* 0x01000000ff027b82 */ /* 0x001e220000000a00 */
[----:B------:R-:W-:Y:S01]  /*6360*/  IMAD.MOV.U32 R9, RZ, RZ, 0x47a ;  /* 0x0000047aff097424 */ /* 0x000fe200078e00ff */
[----:B0-----:R0:W-:Y:S06]  /*6370*/  STG.E desc[UR4][R2.64+0x8e8], R11 ;  /* 0x0008e80b02007986 */ /* 0x0011ec000c101904 */
[----:B0-----:R-:W0:Y:S01]  /*6380*/  LDC.64 R2, c[0x4][RZ] ;  /* 0x01000000ff027b82 */ /* 0x001e220000000a00 */
[----:B------:R-:W-:Y:S01]  /*6390*/  HFMA2 R11, -RZ, RZ, 0, 6.84261322021484375e-05 ;  /* 0x0000047cff0b7431 */ /* 0x000fe200000001ff */
[----:B0-----:R0:W-:Y:S06]  /*63a0*/  STG.E desc[UR4][R2.64+0x8ec], R5 ;  /* 0x0008ec0502007986 */ /* 0x0011ec000c101904 */
[----:B0-----:R-:W0:Y:S01]  /*63b0*/  LDC.64 R2, c[0x4][RZ] ;  /* 0x01000000ff027b82 */ /* 0x001e220000000a00 */
[----:B------:R-:W-:Y:S01]  /*63c0*/  IMAD.MOV.U32 R5, RZ, RZ, 0x47e ;  /* 0x0000047eff057424 */ /* 0x000fe200078e00ff */
[----:B0-----:R0:W-:Y:S06]  /*63d0*/  STG.E desc[UR4][R2.64+0x8f0], R7 ;  /* 0x0008f00702007986 */ /* 0x0011ec000c101904 */
[----:B0-----:R-:W0:Y:S01]  /*63e0*/  LDC.64 R2, c[0x4][RZ] ;  /* 0x01000000ff027b82 */ /* 0x001e220000000a00 */
[----:B------:R-:W-:Y:S01]  /*63f0*/  HFMA2 R7, -RZ, RZ, 0, 6.866455078125e-05 ;  /* 0x00000480ff077431 */ /* 0x000fe200000001ff */
[----:B0-----:R0:W-:Y:S06]  /*6400*/  STG.E desc[UR4][R2.64+0x8f4], R9 ;  /* 0x0008f40902007986 */ /* 0x0011ec000c101904 */
[----:B0-----:R-:W0:Y:S01]  /*6410*/  LDC.64 R2, c[0x4][RZ] ;  /* 0x01000000ff027b82 */ /* 0x001e220000000a00 */
[----:B------:R-:W-:Y:S01]  /*6420*/  IMAD.MOV.U32 R9, RZ, RZ, 0x482 ;  /* 0x00000482ff097424 */ /* 0x000fe200078e00ff */
[----:B0-----:R0:W-:Y:S06]  /*6430*/  STG.E desc[UR4][R2.64+0x8f8], R11 ;  /* 0x0008f80b02007986 */ /* 0x0011ec000c101904 */
[----:B0-----:R-:W0:Y:S01]  /*6440*/  LDC.64 R2, c[0x4][RZ] ;  /* 0x01000000ff027b82 */ /* 0x001e220000000a00 */
[----:B------:R-:W-:Y:S01]  /*6450*/  HFMA2 R11, -RZ, RZ, 0, 6.89029693603515625e-05 ;  /* 0x00000484ff0b7431 */ /* 0x000fe200000001ff */
[----:B0-----:R0:W-:Y:S06]  /*6460*/  STG.E desc[UR4][R2.64+0x8fc], R5 ;  /* 0x0008fc0502007986 */ /* 0x0011ec000c101904 */
[----:B0-----:R-:W0:Y:S01]  /*6470*/  LDC.64 R2, c[0x4][RZ] ;  /* 0x01000000ff027b82 */ /* 0x001e220000000a00 */
[----:B------:R-:W-:Y:S01]  /*6480*/  IMAD.MOV.U32 R5, RZ, RZ, 0x486 ;  /* 0x00000486ff057424 */ /* 0x000fe200078e00ff */
[----:B0-----:R0:W-:Y:S06]  /*6490*/  STG.E desc[UR4][R2.64+0x900], R7 ;  /* 0x0009000702007986 */ /* 0x0011ec000c101904 */
[----:B0-----:R-:W0:Y:S01]  /*64a0*/  LDC.64 R2, c[0x4][RZ] ;  /* 0x01000000ff027b82 */ /* 0x001e220000000a00 */
[----:B------:R-:W-:Y:S01]  /*64b0*/  HFMA2 R7, -RZ, RZ, 0, 6.9141387939453125e-05 ;  /* 0x00000488ff077431 */ /* 0x000fe200000001ff */
[----:B0-----:R0:W-:Y:S06]  /*64c0*/  STG.E desc[UR4][R2.64+0x904], R9 ;  /* 0x0009040902007986 */ /* 0x0011ec000c101904 */
[----:B0-----:R-:W0:Y:S01]  /*64d0*/  LDC.64 R2, c[0x4][RZ] ;  /* 0x01000000ff027b82 */ /* 0x001e220000000a00 */
[----:B------:R-:W-:Y:S01]  /*64e0*/  IMAD.MOV.U32 R9, RZ, RZ, 0x48a ;  /* 0x0000048aff097424 */ /* 0x000fe200078e00ff */
[----:B0-----:R0:W-:Y:S06]  /*64f0*/  STG.E desc[UR4][R2.64+0x908], R11 ;  /* 0x0009080b02007986 */ /* 0x0011ec000c101904 */
[----:B0-----:R-:W0:Y:S01]  /*6500*/  LDC.64 R2, c[0x4][RZ] ;  /* 0x01000000ff027b82 */ /* 0x001e220000000a00 */
[----:B------:R-:W-:Y:S01]  /*6510*/  HFMA2 R11, -RZ, RZ, 0, 6.93798065185546875e-05 ;  /* 0x0000048cff0b7431 */ /* 0x000fe200000001ff */
[----:B0-----:R0:W-:Y:S06]  /*6520*/  STG.E desc[UR4][R2.64+0x90c], R5 ;  /* 0x00090c0502007986 */ /* 0x0011ec000c101904 */
[----:B0-----:R-:W0:Y:S01]  /*6530*/  LDC.64 R2, c[0x4][RZ] ;  /* 0x01000000ff027b82 */ /* 0x001e220000000a00 */
[----:B------:R-:W-:Y:S01]  /*6540*/  IMAD.MOV.U32 R5, RZ, RZ, 0x48e ;  /* 0x0000048eff057424 */ /* 0x000fe200078e00ff */
[----:B0-----:R0:W-:Y:S06]  /*6550*/  STG.E desc[UR4][R2.64+0x910], R7 ;  /* 0x0009100702007986 */ /* 0x0011ec000c101904 */
[----:B0-----:R-:W0:Y:S01]  /*6560*/  LDC.64 R2, c[0x4][RZ] ;  /* 0x01000000ff027b82 */ /* 0x001e220000000a00 */
[----:B------:R-:W-:Y:S01]  /*6570*/  HFMA2 R7, -RZ, RZ, 0, 6.961822509765625e-05 ;  /* 0x00000490ff077431 */ /* 0x000fe200000001ff */
[----:B0-----:R0:W-:Y:S06]  /*6580*/  STG.E desc[UR4][R2.64+0x914], R9 ;  /* 0x0009140902007986 */ /* 0x0011ec000c101904 */
[----:B0-----:R-:W0:Y:S01]  /*6590*/  LDC.64 R2, c[0x4][RZ] ;  /* 0x01000000ff027b82 */ /* 0x001e220000000a00 */
[----:B------:R-:W-:Y:S01]  /*65a0*/  IMAD.MOV.U32 R9, RZ, RZ, 0x492 ;  /* 0x00000492ff097424 */ /* 0x000fe200078e00ff */
[----:B0-----:R0:W-:Y:S06]  /*65b0*/  STG.E desc[UR4][R2.64+0x918], R11 ;  /* 0x0009180b02007986 */ /* 0x0011ec000c101904 */
[----:B0-----:R-:W0:Y:S01]  /*65c0*/  LDC.64 R2, c[0x4][RZ] ;  /* 0x01000000ff027b82 */ /* 0x001e220000000a00 */
[----:B------:R-:W-:Y:S01]  /*65d0*/  HFMA2 R11, -RZ, RZ, 0, 6.98566436767578125e-05 ;  /* 0x00000494ff0b7431 */ /* 0x000fe200000001ff */
[----:B0-----:R0:W-:Y:S06]  /*65e0*/  STG.E desc[UR4][R2.64+0x91c], R5 ;  /* 0x00091c0502007986 */ /* 0x0011ec000c101904 */
[----:B0-----:R-:W0:Y:S01]  /*65f0*/  LDC.64 R2, c[0x4][RZ] ;  /* 0x01000000ff027b82 */ /* 0x001e220000000a00 */
[----:B------:R-:W-:Y:S01]  /*6600*/  IMAD.MOV.U32 R5, RZ, RZ, 0x496 ;  /* 0x00000496ff057424 */ /* 0x000fe200078e00ff */
[----:B0-----:R0:W-:Y:S06]  /*6610*/  STG.E desc[UR4][R2.64+0x920], R7 ;  /* 0x0009200702007986 */ /* 0x0011ec000c101904 */
[----:B0-----:R-:W0:Y:S01]  /*6620*/  LDC.64 R2, c[0x4][RZ] ;  /* 0x01000000ff027b82 */ /* 0x001e220000000a00 */
[----:B------:R-:W-:Y:S01]  /*6630*/  HFMA2 R7, -RZ, RZ, 0, 7.0095062255859375e-05 ;  /* 0x00000498ff077431 */ /* 0x000fe200000001ff */
[----:B0-----:R0:W-:Y:S06]  /*6640*/  STG.E desc[UR4][R2.64+0x924], R9 ;  /* 0x0009240902007986 */ /* 0x0011ec000c101904 */
[----:B0-----:R-:W0:Y:S01]  /*6650*/  LDC.64 R2, c[0x4][RZ] ;  /* 0x01000000ff027b82 */ /* 0x001e220000000a00 */
[----:B------:R-:W-:Y:S01]  /*6660*/  IMAD.MOV.U32 R9, RZ, RZ, 0x49a ;  /* 0x0000049aff097424 */ /* 0x000fe200078e00ff */
[----:B0-----:R0:W-:Y:S06]  /*6670*/  STG.E desc[UR4][R2.64+0x928], R11 ;  /* 0x0009280b02007986 */ /* 0x0011ec000c101904 */
[----:B0-----:R-:W0:Y:S01]  /*6680*/  LDC.64 R2, c[0x4][RZ] ;  /* 0x01000000ff027b82 */ /* 0x001e220000000a00 */
[----:B------:R-:W-:Y:S01]  /*6690*/  HFMA2 R11, -RZ, RZ, 0, 7.03334808349609375e-05 ;  /* 0x0000049cff0b7431 */ /* 0x000fe200000001ff */
[----:B0-----:R0:W-:Y:S06]  /*66a0*/  STG.E desc[UR4][R2.64+0x92c], R5 ;  /* 0x00092c0502007986 */ /* 0x0011ec000c101904 */
[----:B0-----:R-:W0:Y:S01]  /*66b0*/  LDC.64 R2, c[0x4][RZ] ;  /* 0x01000000ff027b82 */ /* 0x001e220000000a00 */
[----:B------:R-:W-:Y:S01]  /*66c0*/  IMAD.MOV.U32 R5, RZ, RZ, 0x49e ;  /* 0x0000049eff057424 */ /* 0x000fe200078e00ff */
[----:B0-----:R0:W-:Y:S06]  /*66d0*/  STG.E desc[UR4][R2.64+0x930], R7 ;  /* 0x0009300702007986 */ /* 0x0011ec000c101904 */
[----:B0-----:R-:W0:Y:S01]  /*66e0*/  LDC.64 R2, c[0x4][RZ] ;  /* 0x01000000ff027b82 */ /* 0x001e220000000a00 */
[----:B------:R-:W-:Y:S01]  /*66f0*/  HFMA2 R7, -RZ, RZ, 0, 7.05718994140625e-05 ;  /* 0x000004a0ff077431 */ /* 0x000fe200000001ff */
[----:B0-----:R0:W-:Y:S06]  /*6700*/  STG.E desc[UR4][R2.64+0x934], R9 ;  /* 0x0009340902007986 */ /* 0x0011ec000c101904 */
[----:B0-----:R-:W0:Y:S01]  /*6710*/  LDC.64 R2, c[0x4][RZ] ;  /* 0x01000000ff027b82 */ /* 0x001e220000000a00 */
[----:B------:R-:W-:Y:S01]  /*6720*/  IMAD.MOV.U32 R9, RZ, RZ, 0x4a2 ;  /* 0x000004a2ff097424 */ /* 0x000fe200078e00ff */
[----:B0-----:R0:W-:Y:S06]  /*6730*/  STG.E desc[UR4][R2.64+0x938], R11 ;  /* 0x0009380b02007986 */ /* 0x0011ec000c101904 */
[----:B0-----:R-:W0:Y:S01]  /*6740*/  LDC.64 R2, c[0x4][RZ] ;  /* 0x01000000ff027b82 */ /* 0x001e220000000a00 */
[----:B------:R-:W-:Y:S01]  /*6750*/  HFMA2 R11, -RZ, RZ, 0, 7.08103179931640625e-05 ;  /* 0x000004a4ff0b7431 */ /* 0x000fe200000001ff */
[----:B0-----:R0:W-:Y:S06]  /*6760*/  STG.E desc[UR4][R2.64+0x93c], R5 ;  /* 0x00093c0502007986 */ /* 0x0011ec000c101904 */
[----:B0-----:R-:W0:Y:S01]  /*6770*/  LDC.64 R2, c[0x4][RZ] ;  /* 0x01000000ff027b82 */ /* 0x001e220000000a00 */
[----:B------:R-:W-:Y:S01]  /*6780*/  IMAD.MOV.U32 R5, RZ, RZ, 0x4a6 ;  /* 0x000004a6ff057424 */ /* 0x000fe200078e00ff */
[----:B0-----:R0:W-:Y:S06]  /*6790*/  STG.E desc[UR4][R2.64+0x940], R7 ;  /* 0x0009400702007986 */ /* 0x0011ec000c101904 */
[----:B0-----:R-:W0:Y:S01]  /*67a0*/  LDC.64 R2, c[0x4][RZ] ;  /* 0x01000000ff027b82 */ /* 0x001e220000000a00 */
[----:B------:R-:W-:Y:S01]  /*67b0*/  HFMA2 R7, -RZ, RZ, 0, 7.1048736572265625e-05 ;  /* 0x000004a8ff077431 */ /* 0x000fe200000001ff */
[----:B0-----:R0:W-:Y:S06]  /*67c0*/  STG.E desc[UR4][R2.64+0x944], R9 ;  /* 0x0009440902007986 */ /* 0x0011ec000c101904 */
[----:B0-----:R-:W0:Y:S01]  /*67d0*/  LDC.64 R2, c[0x4][RZ] ;  /* 0x01000000ff027b82 */ /* 0x001e220000000a00 */
[----:B------:R-:W-:Y:S01]  /*67e0*/  IMAD.MOV.U32 R9, RZ, RZ, 0x4aa ;  /* 0x000004aaff097424 */ /* 0x000fe200078e00ff */
[----:B0-----:R0:W-:Y:S06]  /*67f0*/  STG.E desc[UR4][R2.64+0x948], R11 ;  /* 0x0009480b02007986 */ /* 0x0011ec000c101904 */
[----:B0-----:R-:W0:Y:S01]  /*6800*/  LDC.64 R2, c[0x4][RZ] ;  /* 0x01000000ff027b82 */ /* 0x001e220000000a00 */
[----:B------:R-:W-:Y:S01]  /*6810*/  HFMA2 R11, -RZ, RZ, 0, 7.12871551513671875e-05 ;  /* 0x000004acff0b7431 */ /* 0x000fe200000001ff */
[----:B0-----:R0:W-:Y:S06]  /*6820*/  STG.E desc[UR4][R2.64+0x94c], R5 ;  /* 0x00094c0502007986 */ /* 0x0011ec000c101904 */
[----:B0-----:R-:W0:Y:S01]  /*6830*/  LDC.64 R2, c[0x4][RZ] ;  /* 0x01000000ff027b82 */ /* 0x001e220000000a00 */
[----:B------:R-:W-:Y:S01]  /*6840*/  IMAD.MOV.U32 R5, RZ, RZ, 0x4ae ;  /* 0x000004aeff057424 */ /* 0x000fe200078e00ff */
[----:B0-----:R0:W-:Y:S06]  /*6850*/  STG.E desc[UR4][R2.64+0x950], R7 ;  /* 0x0009500702007986 */ /* 0x0011ec000c101904 */
[----:B0-----:R-:W0:Y:S01]  /*6860*/  LDC.64 R2, c[0x4][RZ] ;  /* 0x01000000ff027b82 */ /* 0x001e220000000a00 */
[----:B------:R-:W-:Y:S01]  /*6870*/  HFMA2 R7, -RZ, RZ, 0, 7.152557373046875e-05 ;  /* 0x000004b0ff077431 */ /* 0x000fe200000001ff */
[----:B0-----:R0:W-:Y:S06]  /*6880*/  STG.E desc[UR4][R2.64+0x954], R9 ;  /* 0x0009540902007986 */ /* 0x0011ec000c101904 */
[----:B0-----:R-:W0:Y:S01]  /*6890*/  LDC.64 R2, c[0x4][RZ] ;  /* 0x01000000ff027b82 */ /* 0x001e220000000a00 */
[----:B------:R-:W-:Y:S01]  /*68a0*/  IMAD.MOV.U32 R9, RZ, RZ, 0x4b2 ;  /* 0x000004b2ff097424 */ /* 0x000fe200078e00ff */
[----:B0-----:R0:W-:Y:S06]  /*68b0*/  STG.E desc[UR4][R2.64+0x958], R11 ;  /* 0x0009580b02007986 */ /* 0x0011ec000c101904 */
[----:B0-----:R-:W0:Y:S01]  /*68c0*/  LDC.64 R2, c[0x4][RZ] ;  /* 0x01000000ff027b82 */ /* 0x001e220000000a00 */
[----:B------:R-:W-:Y:S01]  /*68d0*/  HFMA2 R11, -RZ, RZ, 0, 7.17639923095703125e-05 ;  /* 0x000004b4ff0b7431 */ /* 0x000fe200000001ff */
[----:B0-----:R0:W-:Y:S06]  /*68e0*/  STG.E desc[UR4][R2.64+0x95c], R5 ;  /* 0x00095c0502007986 */ /* 0x0011ec000c101904 */
[----:B0-----:R-:W0:Y:S01]  /*68f0*/  LDC.64 R2, c[0x4][RZ] ;  /* 0x01000000ff027b82 */ /* 0x001e220000000a00 */
[----:B------:R-:W-:Y:S01]  /*6900*/  IMAD.MOV.U32 R5, RZ, RZ, 0x4b6 ;  /* 0x000004b6ff057424 */ /* 0x000fe200078e00ff */
[----:B0-----:R0:W-:Y:S06]  /*6910*/  STG.E desc[UR4][R2.64+0x960], R7 ;  /* 0x0009600702007986 */ /* 0x0011ec000c101904 */
[----:B0-----:R-:W0:Y:S01]  /*6920*/  LDC.64 R2, c[0x4][RZ] ;  /* 0x01000000ff027b82 */ /* 0x001e220000000a00 */
[----:B------:R-:W-:Y:S01]  /*6930*/  HFMA2 R7, -RZ, RZ, 0, 7.2002410888671875e-05 ;  /* 0x000004b8ff077431 */ /* 0x000fe200000001ff */
[----:B0-----:R0:W-:Y:S06]  /*6940*/  STG.E desc[UR4][R2.64+0x964], R9 ;  /* 0x0009640902007986 */ /* 0x0011ec000c101904 */
[----:B0-----:R-:W0:Y:S01]  /*6950*/  LDC.64 R2, c[0x4][RZ] ;  /* 0x01000000ff027b82 */ /* 0x001e220000000a00 */
[----:B------:R-:W-:Y:S01]  /*6960*/  IMAD.MOV.U32 R9, RZ, RZ, 0x4ba ;  /* 0x000004baff097424 */ /* 0x000fe200078e00ff */
[----:B0-----:R0:W-:Y:S06]  /*6970*/  STG.E desc[UR4][R2.64+0x968], R11 ;  /* 0x0009680b02007986 */ /* 0x0011ec000c101904 */
[----:B0-----:R-:W0:Y:S01]  /*6980*/  LDC.64 R2, c[0x4][RZ] ;  /* 0x01000000ff027b82 */ /* 0x001e220000000a00 */
[----:B------:R-:W-:Y:S01]  /*6990*/  HFMA2 R11, -RZ, RZ, 0, 7.22408294677734375e-05 ;  /* 0x000004bcff0b7431 */ /* 0x000fe200000001ff */
[----:B0-----:R0:W-:Y:S06]  /*69a0*/  STG.E desc[UR4][R2.64+0x96c], R5 ;  /* 0x00096c0502007986 */ /* 0x0011ec000c101904 */
[----:B0-----:R-:W0:Y:S01]  /*69b0*/  LDC.64 R2, c[0x4][RZ] ;  /* 0x01000000ff027b82 */ /* 0x001e220000000a00 */
[----:B------:R-:W-:Y:S01]  /*69c0*/  IMAD.MOV.U32 R5, RZ, RZ, 0x4be ;  /* 0x000004beff057424 */ /* 0x000fe200078e00ff */
[----:B0-----:R0:W-:Y:S06]  /*69d0*/  STG.E desc[UR4][R2.64+0x970], R7 ;  /* 0x0009700702007986 */ /* 0x0011ec000c101904 */
[----:B0-----:R-:W0:Y:S01]  /*69e0*/  LDC.64 R2, c[0x4][RZ] ;  /* 0x01000000ff027b82 */ /* 0x001e220000000a00 */
[----:B------:R-:W-:Y:S01]  /*69f0*/  HFMA2 R7, -RZ, RZ, 0, 7.2479248046875e-05 ;  /* 0x000004c0ff077431 */ /* 0x000fe200000001ff */
[----:B0-----:R0:W-:Y:S06]  /*6a00*/  STG.E desc[UR4][R2.64+0x974], R9 ;  /* 0x0009740902007986 */ /* 0x0011ec000c101904 */
[----:B0-----:R-:W0:Y:S01]  /*6a10*/  LDC.64 R2, c[0x4][RZ] ;  /* 0x01000000ff027b82 */ /* 0x001e220000000a00 */
[----:B------:R-:W-:Y:S01]  /*6a20*/  IMAD.MOV.U32 R9, RZ, RZ, 0x4c2 ;  /* 0x000004c2ff097424 */ /* 0x000fe200078e00ff */
[----:B0-----:R0:W-:Y:S06]  /*6a30*/  STG.E desc[UR4][R2.64+0x978], R11 ;  /* 0x0009780b02007986 */ /* 0x0011ec000c101904 */
[----:B0-----:R-:W0:Y:S01]  /*6a40*/  LDC.64 R2, c[0x4][RZ] ;  /* 0x01000000ff027b82 */ /* 0x001e220000000a00 */
[----:B------:R-:W-:Y:S01]  /*6a50*/  HFMA2 R11, -RZ, RZ, 0, 7.27176666259765625e-05 ;  /* 0x000004c4ff0b7431 */ /* 0x000fe200000001ff */
[----:B0-----:R0:W-:Y:S06]  /*6a60*/  STG.E desc[UR4][R2.64+0x97c], R5 ;  /* 0x00097c0502007986 */ /* 0x0011ec000c101904 */
[----:B0-----:R-:W0:Y:S01]  /*6a70*/  LDC.64 R2, c[0x4][RZ] ;  /* 0x01000000ff027b82 */ /* 0x001e220000000a00 */
[----:B------:R-:W-:Y:S01]  /*6a80*/  IMAD.MOV.U32 R5, RZ, RZ, 0x4c6 ;  /* 0x000004c6ff057424 */ /* 0x000fe200078e00ff */
[----:B0-----:R0:W-:Y:S06]  /*6a90*/  STG.E desc[UR4][R2.64+0x980], R7 ;  /* 0x0009800702007986 */ /* 0x0011ec000c101904 */
[----:B0-----:R-:W0:Y:S01]  /*6aa0*/  LDC.64 R2, c[0x4][RZ] ;  /* 0x01000000ff027b82 */ /* 0x001e220000000a00 */
[----:B------:R-:W-:Y:S01]  /*6ab0*/  HFMA2 R7, -RZ, RZ, 0, 7.2956085205078125e-05 ;  /* 0x000004c8ff077431 */ /* 0x000fe200000001ff */
[----:B0-----:R0:W-:Y:S06]  /*6ac0*/  STG.E desc[UR4][R2.64+0x984], R9 ;  /* 0x0009840902007986 */ /* 0x0011ec000c101904 */
[----:B0-----:R-:W0:Y:S01]  /*6ad0*/  LDC.64 R2, c[0x4][RZ] ;  /* 0x01000000ff027b82 */ /* 0x001e220000000a00 */
[----:B------:R-:W-:Y:S01]  /*6ae0*/  IMAD.MOV.U32 R9, RZ, RZ, 0x4ca ;  /* 0x000004caff097424 */ /* 0x000fe200078e00ff */
[----:B0-----:R0:W-:Y:S06]  /*6af0*/  STG.E desc[UR4][R2.64+0x988], R11 ;  /* 0x0009880b02007986 */ /* 0x0011ec000c101904 */
[----:B0-----:R-:W0:Y:S01]  /*6b00*/  LDC.64 R2, c[0x4][RZ] ;  /* 0x01000000ff027b82 */ /* 0x001e220000000a00 */
[----:B------:R-:W-:Y:S01]  /*6b10*/  HFMA2 R11, -RZ, RZ, 0, 7.31945037841796875e-05 ;  /* 0x000004ccff0b7431 */ /* 0x000fe200000001ff */
[----:B0-----:R0:W-:Y:S06]  /*6b20*/  STG.E desc[UR4][R2.64+0x98c], R5 ;  /* 0x00098c0502007986 */ /* 0x0011ec000c101904 */
[----:B0-----:R-:W0:Y:S01]  /*6b30*/  LDC.64 R2, c[0x4][RZ] ;  /* 0x01000000ff027b82 */ /* 0x001e220000000a00 */
[----:B------:R-:W-:Y:S01]  /*6b40*/  IMAD.MOV.U32 R5, RZ, RZ, 0x4ce ;  /* 0x000004ceff057424 */ /* 0x000fe200078e00ff */
[----:B0-----:R0:W-:Y:S06]  /*6b50*/  STG.E desc[UR4][R2.64+0x990], R7 ;  /* 0x0009900702007986 */ /* 0x0011ec000c101904 */
[----:B0-----:R-:W0:Y:S01]  /*6b60*/  LDC.64 R2, c[0x4][RZ] ;  /* 0x01000000ff027b82 */ /* 0x001e220000000a00 */
[----:B------:R-:W-:Y:S01]  /*6b70*/  HFMA2 R7, -RZ, RZ, 0, 7.343292236328125e-05 ;  /* 0x000004d0ff077431 */ /* 0x000fe200000001ff */
[----:B0-----:R0:W-:Y:S06]  /*6b80*/  STG.E desc[UR4][R2.64+0x994], R9 ;  /* 0x0009940902007986 */ /* 0x0011ec000c101904 */
[----:B0-----:R-:W0:Y:S01]  /*6b90*/  LDC.64 R2, c[0x4][RZ] ;  /* 0x01000000ff027b82 */ /* 0x001e220000000a00 */
[----:B------:R-:W-:Y:S01]  /*6ba0*/  IMAD.MOV.U32 R9, RZ, RZ, 0x4d2 ;  /* 0x000004d2ff097424 */ /* 0x000fe200078e00ff */
[----:B0-----:R0:W-:Y:S06]  /*6bb0*/  STG.E desc[UR4][R2.64+0x998], R11 ;  /* 0x0009980b02007986 */ /* 0x0011ec000c101904 */
[----:B0-----:R-:W0:Y:S01]  /*6bc0*/  LDC.64 R2, c[0x4][RZ] ;  /* 0x01000000ff027b82 */ /* 0x001e220000000a00 */
[----:B------:R-:W-:Y:S01]  /*6bd0*/  HFMA2 R11, -RZ, RZ, 0, 7.36713409423828125e-05 ;  /* 0x000004d4ff0b7431 */ /* 0x000fe200000001ff */
[----:B0-----:R0:W-:Y:S06]  /*6be0*/  STG.E desc[UR4][R2.64+0x99c], R5 ;  /* 0x00099c0502007986 */ /* 0x0011ec000c101904 */
[----:B0-----:R-:W0:Y:S01]  /*6bf0*/  LDC.64 R2, c[0x4][RZ] ;  /* 0x01000000ff027b82 */ /* 0x001e220000000a00 */
[----:B------:R-:W-:Y:S01]  /*6c00*/  IMAD.MOV.U32 R5, RZ, RZ, 0x4d6 ;  /* 0x000004d6ff057424 */ /* 0x000fe200078e00ff */
[----:B0-----:R0:W-:Y:S06]  /*6c10*/  STG.E desc[UR4][R2.64+0x9a0], R7 ;  /* 0x0009a00702007986 */ /* 0x0011ec000c101904 */
[----:B0-----:R-:W0:Y:S01]  /*6c20*/  LDC.64 R2, c[0x4][RZ] ;  /* 0x01000000ff027b82 */ /* 0x001e220000000a00 */
[----:B------:R-:W-:Y:S01]  /*6c30*/  HFMA2 R7, -RZ, RZ, 0, 7.3909759521484375e-05 ;  /* 0x000004d8ff077431 */ /* 0x000fe200000001ff */
[----:B0-----:R0:W-:Y:S06]  /*6c40*/  STG.E desc[UR4][R2.64+0x9a4], R9 ;  /* 0x0009a40902007986 */ /* 0x0011ec000c101904 */
[----:B0-----:R-:W0:Y:S01]  /*6c50*/  LDC.64 R2, c[0x4][RZ] ;  /* 0x01000000ff027b82 */ /* 0x001e220000000a00 */
[----:B------:R-:W-:Y:S01]  /*6c60*/  IMAD.MOV.U32 R9, RZ, RZ, 0x4da ;  /* 0x000004daff097424 */ /* 0x000fe200078e00ff */
[----:B0-----:R0:W-:Y:S06]  /*6c70*/  STG.E desc[UR4][R2.64+0x9a8], R11 ;  /* 0x0009a80b02007986 */ /* 0x0011ec000c101904 */
[----:B0-----:R-:W0:Y:S01]  /*6c80*/  LDC.64 R2, c[0x4][RZ] ;  /* 0x01000000ff027b82 */ /* 0x001e220000000a00 */
[----:B------:R-:W-:Y:S01]  /*6c90*/  HFMA2 R11, -RZ, RZ, 0, 7.41481781005859375e-05 ;  /* 0x000004dcff0b7431 */ /* 0x000fe200000001ff */
[----:B0-----:R0:W-:Y:S06]  /*6ca0*/  STG.E desc[UR4][R2.64+0x9ac], R5 ;  /* 0x0009ac0502007986 */ /* 0x0011ec000c101904 */
[----:B0-----:R-:W0:Y:S01]  /*6cb0*/  LDC.64 R2, c[0x4][RZ] ;  /* 0x01000000ff027b82 */ /* 0x001e220000000a00 */
[----:B------:R-:W-:Y:S01]  /*6cc0*/  IMAD.MOV.U32 R5, RZ, RZ, 0x4de ;  /* 0x000004deff057424 */ /* 0x000fe200078e00ff */
[----:B0-----:R0:W-:Y:S06]  /*6cd0*/  STG.E desc[UR4][R2.64+0x9b0], R7 ;  /* 0x0009b00702007986 */ /* 0x0011ec000c101904 */
[----:B0-----:R-:W0:Y:S01]  /*6ce0*/  LDC.64 R2, c[0x4][RZ] ;  /* 0x01000000ff027b82 */ /* 0x001e220000000a00 */
[----:B------:R-:W-:Y:S01]  /*6cf0*/  HFMA2 R7, -RZ, RZ, 0, 7.43865966796875e-05 ;  /* 0x000004e0ff077431 */ /* 0x000fe200000001ff */
[----:B0-----:R0:W-:Y:S06]  /*6d00*/  STG.E desc[UR4][R2.64+0x9b4], R9 ;  /* 0x0009b40902007986 */ /* 0x0011ec000c101904 */
[----:B0-----:R-:W0:Y:S01]  /*6d10*/  LDC.64 R2, c[0x4][RZ] ;  /* 0x01000000ff027b82 */ /* 0x001e220000000a00 */
[----:B------:R-:W-:Y:S01]  /*6d20*/  IMAD.MOV.U32 R9, RZ, RZ, 0x4e2 ;  /* 0x000004e2ff097424 */ /* 0x000fe200078e00ff */
[----:B0-----:R0:W-:Y:S06]  /*6d30*/  STG.E desc[UR4][R2.64+0x9b8], R11 ;  /* 0x0009b80b02007986 */ /* 0x0011ec000c101904 */
[----:B0-----:R-:W0:Y:S01]  /*6d40*/  LDC.64 R2, c[0x4][RZ] ;  /* 0x01000000ff027b82 */ /* 0x001e220000000a00 */
[----:B------:R-:W-:Y:S01]  /*6d50*/  HFMA2 R11, -RZ, RZ, 0, 7.46250152587890625e-05 ;  /* 0x000004e4ff0b7431 */ /* 0x000fe200000001ff */
[----:B0-----:R0:W-:Y:S06]  /*6d60*/  STG.E desc[UR4][R2.64+0x9bc], R5 ;  /* 0x0009bc0502007986 */ /* 0x0011ec000c101904 */
[----:B0-----:R-:W0:Y:S01]  /*6d70*/  LDC.64 R2, c[0x4][RZ] ;  /* 0x01000000ff027b82 */ /* 0x001e220000000a00 */
[----:B------:R-:W-:Y:S01]  /*6d80*/  IMAD.MOV.U32 R5, RZ, RZ, 0x4e6 ;  /* 0x000004e6ff057424 */ /* 0x000fe200078e00ff */
[----:B0-----:R0:W-:Y:S06]  /*6d90*/  STG.E desc[UR4][R2.64+0x9c0], R7 ;  /* 0x0009c00702007986 */ /* 0x0011ec000c101904 */
[----:B0-----:R-:W0:Y:S01]  /*6da0*/  LDC.64 R2, c[0x4][RZ] ;  /* 0x01000000ff027b82 */ /* 0x001e220000000a00 */
[----:B------:R-:W-:Y:S01]  /*6db0*/  HFMA2 R7, -RZ, RZ, 0, 7.4863433837890625e-05 ;  /* 0x000004e8ff077431 */ /* 0x000fe200000001ff */
[----:B0-----:R0:W-:Y:S06]  /*6dc0*/  STG.E desc[UR4][R2.64+0x9c4], R9 ;  /* 0x0009c40902007986 */ /* 0x0011ec000c101904 */
[----:B0-----:R-:W0:Y:S01]  /*6dd0*/  LDC.64 R2, c[0x4][RZ] ;  /* 0x01000000ff027b82 */ /* 0x001e220000000a00 */
[----:B------:R-:W-:Y:S01]  /*6de0*/  IMAD.MOV.U32 R9, RZ, RZ, 0x4ea ;  /* 0x000004eaff097424 */ /* 0x000fe200078e00ff */
[----:B0-----:R0:W-:Y:S06]  /*6df0*/  STG.E desc[UR4][R2.64+0x9c8], R11 ;  /* 0x0009c80b02007986 */ /* 0x0011ec000c101904 */
[----:B0-----:R-:W0:Y:S01]  /*6e00*/  LDC.64 R2, c[0x4][RZ] ;  /* 0x01000000ff027b82 */ /* 0x001e220000000a00 */
[----:B------:R-:W-:Y:S01]  /*6e10*/  HFMA2 R11, -RZ, RZ, 0, 7.51018524169921875e-05 ;  /* 0x000004ecff0b7431 */ /* 0x000fe200000001ff */
[----:B0-----:R0:W-:Y:S06]  /*6e20*/  STG.E desc[UR4][R2.64+0x9cc], R5 ;  /* 0x0009cc0502007986 */ /* 0x0011ec000c101904 */
[----:B0-----:R-:W0:Y:S01]  /*6e30*/  LDC.64 R2, c[0x4][RZ] ;  /* 0x01000000ff027b82 */ /* 0x001e220000000a00 */
[----:B------:R-:W-:Y:S01]  /*6e40*/  IMAD.MOV.U32 R5, RZ, RZ, 0x4ee ;  /* 0x000004eeff057424 */ /* 0x000fe200078e00ff */
[----:B0-----:R0:W-:Y:S06]  /*6e50*/  STG.E desc[UR4][R2.64+0x9d0], R7 ;  /* 0x0009d00702007986 */ /* 0x0011ec000c101904 */
[----:B0-----:R-:W0:Y:S01]  /*6e60*/  LDC.64 R2, c[0x4][RZ] ;  /* 0x01000000ff027b82 */ /* 0x001e220000000a00 */
[----:B------:R-:W-:Y:S01]  /*6e70*/  HFMA2 R7, -RZ, RZ, 0, 7.534027099609375e-05 ;  /* 0x000004f0ff077431 */ /* 0x000fe200000001ff */
[----:B0-----:R0:W-:Y:S06]  /*6e80*/  STG.E desc[UR4][R2.64+0x9d4], R9 ;  /* 0x0009d40902007986 */ /* 0x0011ec000c101904 */
[----:B0-----:R-:W0:Y:S01]  /*6e90*/  LDC.64 R2, c[0x4][RZ] ;  /* 0x01000000ff027b82 */ /* 0x001e220000000a00 */
[----:B------:R-:W-:Y:S01]  /*6ea0*/  IMAD.MOV.U32 R9, RZ, RZ, 0x4f2 ;  /* 0x000004f2ff097424 */ /* 0x000fe200078e00ff */
[----:B0-----:R0:W-:Y:S06]  /*6eb0*/  STG.E desc[UR4][R2.64+0x9d8], R11 ;  /* 0x0009d80b02007986 */ /* 0x0011ec000c101904 */
[----:B0-----:R-:W0:Y:S01]  /*6ec0*/  LDC.64 R2, c[0x4][RZ] ;  /* 0x01000000ff027b82 */ /* 0x001e220000000a00 */
[----:B------:R-:W-:Y:S01]  /*6ed0*/  HFMA2 R11, -RZ, RZ, 0, 7.55786895751953125e-05 ;  /* 0x000004f4ff0b7431 */ /* 0x000fe200000001ff */
[----:B0-----:R0:W-:Y:S06]  /*6ee0*/  STG.E desc[UR4][R2.64+0x9dc], R5 ;  /* 0x0009dc0502007986 */ /* 0x0011ec000c101904 */
[----:B0-----:R-:W0:Y:S01]  /*6ef0*/  LDC.64 R2, c[0x4][RZ] ;  /* 0x01000000ff027b82 */ /* 0x001e220000000a00 */
[----:B------:R-:W-:Y:S01]  /*6f00*/  IMAD.MOV.U32 R5, RZ, RZ, 0x4f6 ;  /* 0x000004f6ff057424 */ /* 0x000fe200078e00ff */
[----:B0-----:R0:W-:Y:S06]  /*6f10*/  STG.E desc[UR4][R2.64+0x9e0], R7 ;  /* 0x0009e00702007986 */ /* 0x0011ec000c101904 */
[----:B0-----:R-:W0:Y:S01]  /*6f20*/  LDC.64 R2, c[0x4][RZ] ;  /* 0x01000000ff027b82 */ /* 0x001e220000000a00 */
[----:B------:R-:W-:Y:S01]  /*6f30*/  HFMA2 R7, -RZ, RZ, 0, 7.5817108154296875e-05 ;  /* 0x000004f8ff077431 */ /* 0x000fe200000001ff */
[----:B0-----:R0:W-:Y:S06]  /*6f40*/  STG.E desc[UR4][R2.64+0x9e4], R9 ;  /* 0x0009e40902007986 */ /* 0x0011ec000c101904 */
[----:B0-----:R-:W0:Y:S01]  /*6f50*/  LDC.64 R2, c[0x4][RZ] ;  /* 0x01000000ff027b82 */ /* 0x001e220000000a00 */
[----:B------:R-:W-:Y:S01]  /*6f60*/  IMAD.MOV.U32 R9, RZ, RZ, 0x4fa ;  /* 0x000004faff097424 */ /* 0x000fe200078e00ff */
[----:B0-----:R0:W-:Y:S06]  /*6f70*/  STG.E desc[UR4][R2.64+0x9e8], R11 ;  /* 0x0009e80b02007986 */ /* 0x0011ec000c101904 */
[----:B0-----:R-:W0:Y:S01]  /*6f80*/  LDC.64 R2, c[0x4][RZ] ;  /* 0x01000000ff027b82 */ /* 0x001e220000000a00 */
[----:B------:R-:W-:Y:S01]  /*6f90*/  HFMA2 R11, -RZ, RZ, 0, 7.60555267333984375e-05 ;  /* 0x000004fcff0b7431 */ /* 0x000fe200000001ff */
[----:B0-----:R0:W-:Y:S06]  /*6fa0*/  STG.E desc[UR4][R2.64+0x9ec], R5 ;  /* 0x0009ec0502007986 */ /* 0x0011ec000c101904 */
[----:B0-----:R-:W0:Y:S01]  /*6fb0*/  LDC.64 R2, c[0x4][RZ] ;  /* 0x01000000ff027b82 */ /* 0x001e220000000a00 */
[----:B------:R-:W-:Y:S01]  /*6fc0*/  IMAD.MOV.U32 R5, RZ, RZ, 0x4fe ;  /* 0x000004feff057424 */ /* 0x000fe200078e00ff */
[----:B0-----:R0:W-:Y:S06]  /*6fd0*/  STG.E desc[UR4][R2.64+0x9f0], R7 ;  /* 0x0009f00702007986 */ /* 0x0011ec000c101904 */
[----:B0-----:R-:W0:Y:S01]  /*6fe0*/  LDC.64 R2, c[0x4][RZ] ;  /* 0x01000000ff027b82 */ /* 0x001e220000000a00 */
[----:B------:R-:W-:Y:S01]  /*6ff0*/  HFMA2 R7, -RZ, RZ, 0, 7.62939453125e-05 ;  /* 0x00000500ff077431 */ /* 0x000fe200000001ff */
[----:B0-----:R0:W-:Y:S06]  /*7000*/  STG.E desc[UR4][R2.64+0x9f4], R9 ;  /* 0x0009f40902007986 */ /* 0x0011ec000c101904 */
[----:B0-----:R-:W0:Y:S01]  /*7010*/  LDC.64 R2, c[0x4][RZ] ;  /* 0x01000000ff027b82 */ /* 0x001e220000000a00 */
[----:B------:R-:W-:Y:S01]  /*7020*/  IMAD.MOV.U32 R9, RZ, RZ, 0x502 ;  /* 0x00000502ff097424 */ /* 0x000fe200078e00ff */
[----:B0-----:R0:W-:Y:S06]  /*7030*/  STG.E desc[UR4][R2.64+0x9f8], R11 ;  /* 0x0009f80b02007986 */ /* 0x0011ec000c101904 */
[----:B0-----:R-:W0:Y:S01]  /*7040*/  LDC.64 R2, c[0x4][RZ] ;  /* 0x01000000ff027b82 */ /* 0x001e220000000a00 */
[----:B------:R-:W-:Y:S01]  /*7050*/  HFMA2 R11, -RZ, RZ, 0, 7.65323638916015625e-05 ;  /* 0x00000504ff0b7431 */ /* 0x000fe200000001ff */
[----:B0-----:R0:W-:Y:S06]  /*7060*/  STG.E desc[UR4][R2.64+0x9fc], R5 ;  /* 0x0009fc0502007986 */ /* 0x0011ec000c101904 */
[----:B0-----:R-:W0:Y:S01]  /*7070*/  LDC.64 R2, c[0x4][RZ] ;  /* 0x01000000ff027b82 */ /* 0x001e220000000a00 */
[----:B------:R-:W-:Y:S01]  /*7080*/  IMAD.MOV.U32 R5, RZ, RZ, 0x506 ;  /* 0x00000506ff057424 */ /* 0x000fe200078e00ff */
[----:B0-----:R0:W-:Y:S06]  /*7090*/  STG.E desc[UR4][R2.64+0xa00], R7 ;  /* 0x000a000702007986 */ /* 0x0011ec000c101904 */
[----:B0-----:R-:W0:Y:S01]  /*70a0*/  LDC.64 R2, c[0x4][RZ] ;  /* 0x01000000ff027b82 */ /* 0x001e220000000a00 */
[----:B------:R-:W-:Y:S01]  /*70b0*/  HFMA2 R7, -RZ, RZ, 0, 7.6770782470703125e-05 ;  /* 0x00000508ff077431 */ /* 0x000fe200000001ff */
[----:B0-----:R0:W-:Y:S06]  /*70c0*/  STG.E desc[UR4][R2.64+0xa04], R9 ;  /* 0x000a040902007986 */ /* 0x0011ec000c101904 */
[----:B0-----:R-:W0:Y:S01]  /*70d0*/  LDC.64 R2, c[0x4][RZ] ;  /* 0x01000000ff027b82 */ /* 0x001e220000000a00 */
[----:B------:R-:W-:Y:S01]  /*70e0*/  IMAD.MOV.U32 R9, RZ, RZ, 0x50a ;  /* 0x0000050aff097424 */ /* 0x000fe200078e00ff */
[----:B0-----:R0:W-:Y:S06]  /*70f0*/  STG.E desc[UR4][R2.64+0xa08], R11 ;  /* 0x000a080b02007986 */ /* 0x0011ec000c101904 */
[----:B0-----:R-:W0:Y:S01]  /*7100*/  LDC.64 R2, c[0x4][RZ] ;  /* 0x01000000ff027b82 */ /* 0x001e220000000a00 */
[----:B------:R-:W-:Y:S01]  /*7110*/  HFMA2 R11, -RZ, RZ, 0, 7.70092010498046875e-05 ;  /* 0x0000050cff0b7431 */ /* 0x000fe200000001ff */
[----:B0-----:R0:W-:Y:S06]  /*7120*/  STG.E desc[UR4][R2.64+0xa0c], R5 ;  /* 0x000a0c0502007986 */ /* 0x0011ec000c101904 */
[----:B0-----:R-:W0:Y:S01]  /*7130*/  LDC.64 R2, c[0x4][RZ] ;  /* 0x01000000ff027b82 */ /* 0x001e220000000a00 */
[----:B------:R-:W-:Y:S01]  /*7140*/  IMAD.MOV.U32 R5, RZ, RZ, 0x50e ;  /* 0x0000050eff057424 */ /* 0x000fe200078e00ff */
[----:B0-----:R0:W-:Y:S06]  /*7150*/  STG.E desc[UR4][R2.64+0xa10], R7 ;  /* 0x000a100702007986 */ /* 0x0011ec000c101904 */
[----:B0-----:R-:W0:Y:S01]  /*7160*/  LDC.64 R2, c[0x4][RZ] ;  /* 0x01000000ff027b82 */ /* 0x001e220000000a00 */
[----:B------:R-:W-:Y:S01]  /*7170*/  HFMA2 R7, -RZ, RZ, 0, 7.724761962890625e-05 ;  /* 0x00000510ff077431 */ /* 0x000fe200000001ff */
[----:B0-----:R0:W-:Y:S06]  /*7180*/  STG.E desc[UR4][R2.64+0xa14], R9 ;  /* 0x000a140902007986 */ /* 0x0011ec000c101904 */
[----:B0-----:R-:W0:Y:S01]  /*7190*/  LDC.64 R2, c[0x4][RZ] ;  /* 0x01000000ff027b82 */ /* 0x001e220000000a00 */
[----:B------:R-:W-:Y:S01]  /*71a0*/  IMAD.MOV.U32 R9, RZ, RZ, 0x512 ;  /* 0x00000512ff097424 */ /* 0x000fe200078e00ff */
[----:B0-----:R0:W-:Y:S06]  /*71b0*/  STG.E desc[UR4][R2.64+0xa18], R11 ;  /* 0x000a180b02007986 */ /* 0x0011ec000c101904 */
[----:B0-----:R-:W0:Y:S01]  /*71c0*/  LDC.64 R2, c[0x4][RZ] ;  /* 0x01000000ff027b82 */ /* 0x001e220000000a00 */
[----:B------:R-:W-:Y:S01]  /*71d0*/  HFMA2 R11, -RZ, RZ, 0, 7.74860382080078125e-05 ;  /* 0x00000514ff0b7431 */ /* 0x000fe200000001ff */
[----:B0-----:R0:W-:Y:S06]  /*71e0*/  STG.E desc[UR4][R2.64+0xa1c], R5 ;  /* 0x000a1c0502007986 */ /* 0x0011ec000c101904 */
[----:B0-----:R-:W0:Y:S01]  /*71f0*/  LDC.64 R2, c[0x4][RZ] ;  /* 0x01000000ff027b82 */ /* 0x001e220000000a00 */
[----:B------:R-:W-:Y:S01]  /*7200*/  IMAD.MOV.U32 R5, RZ, RZ, 0x516 ;  /* 0x00000516ff057424 */ /* 0x000fe200078e00ff */
[----:B0-----:R0:W-:Y:S06]  /*7210*/  STG.E desc[UR4][R2.64+0xa20], R7 ;  /* 0x000a200702007986 */ /* 0x0011ec000c101904 */
[----:B0-----:R-:W0:Y:S01]  /*7220*/  LDC.64 R2, c[0x4][RZ] ;  /* 0x01000000ff027b82 */ /* 0x001e220000000a00 */
[----:B------:R-:W-:Y:S01]  /*7230*/  HFMA2 R7, -RZ, RZ, 0, 7.7724456787109375e-05 ;  /* 0x00000518ff077431 */ /* 0x000fe200000001ff */
[----:B0-----:R0:W-:Y:S06]  /*7240*/  STG.E desc[UR4][R2.64+0xa24], R9 ;  /* 0x000a240902007986 */ /* 0x0011ec000c101904 */
[----:B0-----:R-:W0:Y:S01]  /*7250*/  LDC.64 R2, c[0x4][RZ] ;  /* 0x01000000ff027b82 */ /* 0x001e220000000a00 */
[----:B------:R-:W-:Y:S01]  /*7260*/  IMAD.MOV.U32 R9, RZ, RZ, 0x51a ;  /* 0x0000051aff097424 */ /* 0x000fe200078e00ff */
[----:B0-----:R0:W-:Y:S06]  /*7270*/  STG.E desc[UR4][R2.64+0xa28], R11 ;  /* 0x000a280b02007986 */ /* 0x0011ec000c101904 */
[----:B0-----:R-:W0:Y:S01]  /*7280*/  LDC.64 R2, c[0x4][RZ] ;  /* 0x01000000ff027b82 */ /* 0x001e220000000a00 */
[----:B------:R-:W-:Y:S01]  /*7290*/  HFMA2 R11, -RZ, RZ, 0, 7.79628753662109375e-05 ;  /* 0x0000051cff0b7431 */ /* 0x000fe200000001ff */
[----:B0-----:R0:W-:Y:S06]  /*72a0*/  STG.E desc[UR4][R2.64+0xa2c], R5 ;  /* 0x000a2c0502007986 */ /* 0x0011ec000c101904 */
[----:B0-----:R-:W0:Y:S01]  /*72b0*/  LDC.64 R2, c[0x4][RZ] ;  /* 0x01000000ff027b82 */ /* 0x001e220000000a00 */
[----:B------:R-:W-:Y:S01]  /*72c0*/  IMAD.MOV.U32 R5, RZ, RZ, 0x51e ;  /* 0x0000051eff057424 */ /* 0x000fe200078e00ff */
[----:B0-----:R0:W-:Y:S06]  /*72d0*/  STG.E desc[UR4][R2.64+0xa30], R7 ;  /* 0x000a300702007986 */ /* 0x0011ec000c101904 */
[----:B0-----:R-:W0:Y:S01]  /*72e0*/  LDC.64 R2, c[0x4][RZ] ;  /* 0x01000000ff027b82 */ /* 0x001e220000000a00 */
[----:B------:R-:W-:Y:S01]  /*72f0*/  HFMA2 R7, -RZ, RZ, 0, 7.82012939453125e-05 ;  /* 0x00000520ff077431 */ /* 0x000fe200000001ff */
[----:B0-----:R0:W-:Y:S06]  /*7300*/  STG.E desc[UR4][R2.64+0xa34], R9 ;  /* 0x000a340902007986 */ /* 0x0011ec000c101904 */
[----:B0-----:R-:W0:Y:S01]  /*7310*/  LDC.64 R2, c[0x4][RZ] ;  /* 0x01000000ff027b82 */ /* 0x001e220000000a00 */
[----:B------:R-:W-:Y:S01]  /*7320*/  IMAD.MOV.U32 R9, RZ, RZ, 0x522 ;  /* 0x00000522ff097424 */ /* 0x000fe200078e00ff */
[----:B0-----:R0:W-:Y:S06]  /*7330*/  STG.E desc[UR4][R2.64+0xa38], R11 ;  /* 0x000a380b02007986 */ /* 0x0011ec000c101904 */
[----:B0-----:R-:W0:Y:S01]  /*7340*/  LDC.64 R2, c[0x4][RZ] ;  /* 0x01000000ff027b82 */ /* 0x001e220000000a00 */
[----:B------:R-:W-:Y:S01]  /*7350*/  HFMA2 R11, -RZ, RZ, 0, 7.84397125244140625e-05 ;  /* 0x00000524ff0b7431 */ /* 0x000fe200000001ff */
[----:B0-----:R0:W-:Y:S06]  /*7360*/  STG.E desc[UR4][R2.64+0xa3c], R5 ;  /* 0x000a3c0502007986 */ /* 0x0011ec000c101904 */
[----:B0-----:R-:W0:Y:S01]  /*7370*/  LDC.64 R2, c[0x4][RZ] ;  /* 0x01000000ff027b82 */ /* 0x001e220000000a00 */
[----:B------:R-:W-:Y:S01]  /*7380*/  IMAD.MOV.U32 R5, RZ, RZ, 0x526 ;  /* 0x00000526ff057424 */ /* 0x000fe200078e00ff */
[----:B0-----:R0:W-:Y:S06]  /*7390*/  STG.E desc[UR4][R2.64+0xa40], R7 ;  /* 0x000a400702007986 */ /* 0x0011ec000c101904 */
[----:B0-----:R-:W0:Y:S01]  /*73a0*/  LDC.64 R2, c[0x4][RZ] ;  /* 0x01000000ff027b82 */ /* 0x001e220000000a00 */
[----:B------:R-:W-:Y:S01]  /*73b0*/  HFMA2 R7, -RZ, RZ, 0, 7.8678131103515625e-05 ;  /* 0x00000528ff077431 */ /* 0x000fe200000001ff */
[----:B0-----:R0:W-:Y:S06]  /*73c0*/  STG.E desc[UR4][R2.64+0xa44], R9 ;  /* 0x000a440902007986 */ /* 0x0011ec000c101904 */
[----:B0-----:R-:W0:Y:S01]  /*73d0*/  LDC.64 R2, c[0x4][RZ] ;  /* 0x01000000ff027b82 */ /* 0x001e220000000a00 */
[----:B------:R-:W-:Y:S01]  /*73e0*/  IMAD.MOV.U32 R9, RZ, RZ, 0x52a ;  /* 0x0000052aff097424 */ /* 0x000fe200078e00ff */
[----:B0-----:R0:W-:Y:S06]  /*73f0*/  STG.E desc[UR4][R2.64+0xa48], R11 ;  /* 0x000a480b02007986 */ /* 0x0011ec000c101904 */
[----:B0-----:R-:W0:Y:S01]  /*7400*/  LDC.64 R2, c[0x4][RZ] ;  /* 0x01000000ff027b82 */ /* 0x001e220000000a00 */
[----:B------:R-:W-:Y:S01]  /*7410*/  HFMA2 R11, -RZ, RZ, 0, 7.89165496826171875e-05 ;  /* 0x0000052cff0b7431 */ /* 0x000fe200000001ff */
[----:B0-----:R0:W-:Y:S06]  /*7420*/  STG.E desc[UR4][R2.64+0xa4c], R5 ;  /* 0x000a4c0502007986 */ /* 0x0011ec000c101904 */
[----:B0-----:R-:W0:Y:S01]  /*7430*/  LDC.64 R2, c[0x4][RZ] ;  /* 0x01000000ff027b82 */ /* 0x001e220000000a00 */
[----:B------:R-:W-:Y:S01]  /*7440*/  IMAD.MOV.U32 R5, RZ, RZ, 0x52e ;  /* 0x0000052eff057424 */ /* 0x000fe200078e00ff */
[----:B0-----:R0:W-:Y:S06]  /*7450*/  STG.E desc[UR4][R2.64+0xa50], R7 ;  /* 0x000a500702007986 */ /* 0x0011ec000c101904 */
[----:B0-----:R-:W0:Y:S01]  /*7460*/  LDC.64 R2, c[0x4][RZ] ;  /* 0x01000000ff027b82 */ /* 0x001e220000000a00 */
[----:B------:R-:W-:Y:S01]  /*7470*/  HFMA2 R7, -RZ, RZ, 0, 7.915496826171875e-05 ;  /* 0x00000530ff077431 */ /* 0x000fe200000001ff */
[----:B0-----:R0:W-:Y:S06]  /*7480*/  STG.E desc[UR4][R2.64+0xa54], R9 ;  /* 0x000a540902007986 */ /* 0x0011ec000c101904 */
[----:B0-----:R-:W0:Y:S01]  /*7490*/  LDC.64 R2, c[0x4][RZ] ;  /* 0x01000000ff027b82 */ /* 0x001e220000000a00 */
[----:B------:R-:W-:Y:S01]  /*74a0*/  IMAD.MOV.U32 R9, RZ, RZ, 0x532 ;  /* 0x00000532ff097424 */ /* 0x000fe200078e00ff */
[----:B0-----:R0:W-:Y:S06]  /*74b0*/  STG.E desc[UR4][R2.64+0xa58], R11 ;  /* 0x000a580b02007986 */ /* 0x0011ec000c101904 */
[----:B0-----:R-:W0:Y:S01]  /*74c0*/  LDC.64 R2, c[0x4][RZ] ;  /* 0x01000000ff027b82 */ /* 0x001e220000000a00 */
[----:B------:R-:W-:Y:S01]  /*74d0*/  HFMA2 R11, -RZ, RZ, 0, 7.93933868408203125e-05 ;  /* 0x00000534ff0b7431 */ /* 0x000fe200000001ff */
[----:B0-----:R0:W-:Y:S06]  /*74e0*/  STG.E desc[UR4][R2.64+0xa5c], R5 ;  /* 0x000a5c0502007986 */ /* 0x0011ec000c101904 */
[----:B0-----:R-:W0:Y:S01]  /*74f0*/  LDC.64 R2, c[0x4][RZ] ;  /* 0x01000000ff027b82 */ /* 0x001e220000000a00 */
[----:B------:R-:W-:Y:S01]  /*7500*/  IMAD.MOV.U32 R5, RZ, RZ, 0x536 ;  /* 0x00000536ff057424 */ /* 0x000fe200078e00ff */
[----:B0-----:R0:W-:Y:S06]  /*7510*/  STG.E desc[UR4][R2.64+0xa60], R7 ;  /* 0x000a600702007986 */ /* 0x0011ec000c101904 */
[----:B0-----:R-:W0:Y:S01]  /*7520*/  LDC.64 R2, c[0x4][RZ] ;  /* 0x01000000ff027b82 */ /* 0x001e220000000a00 */
[----:B------:R-:W-:Y:S01]  /*7530*/  HFMA2 R7, -RZ, RZ, 0, 7.9631805419921875e-05 ;  /* 0x00000538ff077431 */ /* 0x000fe200000001ff */
[----:B0-----:R0:W-:Y:S06]  /*7540*/  STG.E desc[UR4][R2.64+0xa64], R9 ;  /* 0x000a640902007986 */ /* 0x0011ec000c101904 */
[----:B0-----:R-:W0:Y:S01]  /*7550*/  LDC.64 R2, c[0x4][RZ] ;  /* 0x01000000ff027b82 */ /* 0x001e220000000a00 */
[----:B------:R-:W-:Y:S01]  /*7560*/  IMAD.MOV.U32 R9, RZ, RZ, 0x53a ;  /* 0x0000053aff097424 */ /* 0x000fe200078e00ff */
[----:B0-----:R0:W-:Y:S06]  /*7570*/  STG.E desc[UR4][R2.64+0xa68], R11 ;  /* 0x000a680b02007986 */ /* 0x0011ec000c101904 */
[----:B0-----:R-:W0:Y:S01]  /*7580*/  LDC.64 R2, c[0x4][RZ] ;  /* 0x01000000ff027b82 */ /* 0x001e220000000a00 */
[----:B------:R-:W-:Y:S01]  /*7590*/  HFMA2 R11, -RZ, RZ, 0, 7.98702239990234375e-05 ;  /* 0x0000053cff0b7431 */ /* 0x000fe200000001ff */
[----:B0-----:R0:W-:Y:S06]  /*75a0*/  STG.E desc[UR4][R2.64+0xa6c], R5 ;  /* 0x000a6c0502007986 */ /* 0x0011ec000c101904 */
[----:B0-----:R-:W0:Y:S01]  /*75b0*/  LDC.64 R2, c[0x4][RZ] ;  /* 0x01000000ff027b82 */ /* 0x001e220000000a00 */
[----:B------:R-:W-:Y:S01]  /*75c0*/  IMAD.MOV.U32 R5, RZ, RZ, 0x53e ;  /* 0x0000053eff057424 */ /* 0x000fe200078e00ff */
[----:B0-----:R0:W-:Y:S06]  /*75d0*/  STG.E desc[UR4][R2.64+0xa70], R7 ;  /* 0x000a700702007986 */ /* 0x0011ec000c101904 */
[----:B0-----:R-:W0:Y:S01]  /*75e0*/  LDC.64 R2, c[0x4][RZ] ;  /* 0x01000000ff027b82 */ /* 0x001e220000000a00 */
[----:B------:R-:W-:Y:S01]  /*75f0*/  HFMA2 R7, -RZ, RZ, 0, 8.0108642578125e-05 ;  /* 0x00000540ff077431 */ /* 0x000fe200000001ff */
[----:B0-----:R0:W-:Y:S06]  /*7600*/  STG.E desc[UR4][R2.64+0xa74], R9 ;  /* 0x000a740902007986 */ /* 0x0011ec000c101904 */
[----:B0-----:R-:W0:Y:S01]  /*7610*/  LDC.64 R2, c[0x4][RZ] ;  /* 0x01000000ff027b82 */ /* 0x001e220000000a00 */
[----:B------:R-:W-:Y:S01]  /*7620*/  IMAD.MOV.U32 R9, RZ, RZ, 0x542 ;  /* 0x00000542ff097424 */ /* 0x000fe200078e00ff */
[----:B0-----:R0:W-:Y:S06]  /*7630*/  STG.E desc[UR4][R2.64+0xa78], R11 ;  /* 0x000a780b02007986 */ /* 0x0011ec000c101904 */
[----:B0-----:R-:W0:Y:S01]  /*7640*/  LDC.64 R2, c[0x4][RZ] ;  /* 0x01000000ff027b82 */ /* 0x001e220000000a00 */
[----:B------:R-:W-:Y:S01]  /*7650*/  HFMA2 R11, -RZ, RZ, 0, 8.03470611572265625e-05 ;  /* 0x00000544ff0b7431 */ /* 0x000fe200000001ff */
[----:B0-----:R0:W-:Y:S06]  /*7660*/  STG.E desc[UR4][R2.64+0xa7c], R5 ;  /* 0x000a7c0502007986 */ /* 0x0011ec000c101904 */
[----:B0-----:R-:W0:Y:S01]  /*7670*/  LDC.64 R2, c[0x4][RZ] ;  /* 0x01000000ff027b82 */ /* 0x001e220000000a00 */
[----:B------:R-:W-:Y:S01]  /*7680*/  IMAD.MOV.U32 R5, RZ, RZ, 0x546 ;  /* 0x00000546ff057424 */ /* 0x000fe200078e00ff */
[----:B0-----:R0:W-:Y:S06]  /*7690*/  STG.E desc[UR4][R2.64+0xa80], R7 ;  /* 0x000a800702007986 */ /* 0x0011ec000c101904 */
[----:B0-----:R-:W0:Y:S01]  /*76a0*/  LDC.64 R2, c[0x4][RZ] ;  /* 0x01000000ff027b82 */ /* 0x001e220000000a00 */
[----:B------:R-:W-:Y:S01]  /*76b0*/  HFMA2 R7, -RZ, RZ, 0, 8.0585479736328125e-05 ;  /* 0x00000548ff077431 */ /* 0x000fe200000001ff */
[----:B0-----:R0:W-:Y:S06]  /*76c0*/  STG.E desc[UR4][R2.64+0xa84], R9 ;  /* 0x000a840902007986 */ /* 0x0011ec000c101904 */
[----:B0-----:R-:W0:Y:S01]  /*76d0*/  LDC.64 R2, c[0x4][RZ] ;  /* 0x01000000ff027b82 */ /* 0x001e220000000a00 */
[----:B------:R-:W-:Y:S01]  /*76e0*/  IMAD.MOV.U32 R9, RZ, RZ, 0x54a ;  /* 0x0000054aff097424 */ /* 0x000fe200078e00ff */
[----:B0-----:R0:W-:Y:S06]  /*76f0*/  STG.E desc[UR4][R2.64+0xa88], R11 ;  /* 0x000a880b02007986 */ /* 0x0011ec000c101904 */
[----:B0-----:R-:W0:Y:S01]  /*7700*/  LDC.64 R2, c[0x4][RZ] ;  /* 0x01000000ff027b82 */ /* 0x001e220000000a00 */
[----:B------:R-:W-:Y:S01]  /*7710*/  HFMA2 R11, -RZ, RZ, 0, 8.08238983154296875e-05 ;  /* 0x0000054cff0b7431 */ /* 0x000fe200000001ff */
[----:B0-----:R0:W-:Y:S06]  /*7720*/  STG.E desc[UR4][R2.64+0xa8c], R5 ;  /* 0x000a8c0502007986 */ /* 0x0011ec000c101904 */
[----:B0-----:R-:W0:Y:S01]  /*7730*/  LDC.64 R2, c[0x4][RZ] ;  /* 0x01000000ff027b82 */ /* 0x001e220000000a00 */
[----:B------:R-:W-:Y:S01]  /*7740*/  IMAD.MOV.U32 R5, RZ, RZ, 0x54e ;  /* 0x0000054eff057424 */ /* 0x000fe200078e00ff */
[----:B0-----:R0:W-:Y:S06]  /*7750*/  STG.E desc[UR4][R2.64+0xa90], R7 ;  /* 0x000a900702007986 */ /* 0x0011ec000c101904 */
[----:B0-----:R-:W0:Y:S01]  /*7760*/  LDC.64 R2, c[0x4][RZ] ;  /* 0x01000000ff027b82 */ /* 0x001e220000000a00 */
[----:B------:R-:W-:Y:S01]  /*7770*/  HFMA2 R7, -RZ, RZ, 0, 8.106231689453125e-05 ;  /* 0x00000550ff077431 */ /* 0x000fe200000001ff */
[----:B0-----:R0:W-:Y:S06]  /*7780*/  STG.E desc[UR4][R2.64+0xa94], R9 ;  /* 0x000a940902007986 */ /* 0x0011ec000c101904 */
[----:B0-----:R-:W0:Y:S01]  /*7790*/  LDC.64 R2, c[0x4][RZ] ;  /* 0x01000000ff027b82 */ /* 0x001e220000000a00 */
[----:B------:R-:W-:Y:S01]  /*77a0*/  IMAD.MOV.U32 R9, RZ, RZ, 0x552 ;  /* 0x00000552ff097424 */ /* 0x000fe200078e00ff */
[----:B0-----:R0:W-:Y:S06]  /*77b0*/  STG.E desc[UR4][R2.64+0xa98], R11 ;  /* 0x000a980b02007986 */ /* 0x0011ec000c101904 */
[----:B0-----:R-:W0:Y:S01]  /*77c0*/  LDC.64 R2, c[0x4][RZ] ;  /* 0x01000000ff027b82 */ /* 0x001e220000000a00 */
[----:B------:R-:W-:Y:S01]  /*77d0*/  HFMA2 R11, -RZ, RZ, 0, 8.13007354736328125e-05 ;  /* 0x00000554ff0b7431 */ /* 0x000fe200000001ff */
[----:B0-----:R0:W-:Y:S06]  /*77e0*/  STG.E desc[UR4][R2.64+0xa9c], R5 ;  /* 0x000a9c0502007986 */ /* 0x0011ec000c101904 */
[----:B0-----:R-:W0:Y:S01]  /*77f0*/  LDC.64 R2, c[0x4][RZ] ;  /* 0x01000000ff027b82 */ /* 0x001e220000000a00 */
[----:B------:R-:W-:Y:S01]  /*7800*/  IMAD.MOV.U32 R5, RZ, RZ, 0x556 ;  /* 0x00000556ff057424 */ /* 0x000fe200078e00ff */
[----:B0-----:R0:W-:Y:S06]  /*7810*/  STG.E desc[UR4][R2.64+0xaa0], R7 ;  /* 0x000aa00702007986 */ /* 0x0011ec000c101904 */
[----:B0-----:R-:W0:Y:S01]  /*7820*/  LDC.64 R2, c[0x4][RZ] ;  /* 0x01000000ff027b82 */ /* 0x001e220000000a00 */
[----:B------:R-:W-:Y:S01]  /*7830*/  HFMA2 R7, -RZ, RZ, 0, 8.1539154052734375e-05 ;  /* 0x00000558ff077431 */ /* 0x000fe200000001ff */
[----:B0-----:R0:W-:Y:S06]  /*7840*/  STG.E desc[UR4][R2.64+0xaa4], R9 ;  /* 0x000aa40902007986 */ /* 0x0011ec000c101904 */
[----:B0-----:R-:W0:Y:S01]  /*7850*/  LDC.64 R2, c[0x4][RZ] ;  /* 0x01000000ff027b82 */ /* 0x001e220000000a00 */
[----:B------:R-:W-:Y:S01]  /*7860*/  IMAD.MOV.U32 R9, RZ, RZ, 0x55a ;  /* 0x0000055aff097424 */ /* 0x000fe200078e00ff */
[----:B0-----:R0:W-:Y:S06]  /*7870*/  STG.E desc[UR4][R2.64+0xaa8], R11 ;  /* 0x000aa80b02007986 */ /* 0x0011ec000c101904 */
[----:B0-----:R-:W0:Y:S01]  /*7880*/  LDC.64 R2, c[0x4][RZ] ;  /* 0x01000000ff027b82 */ /* 0x001e220000000a00 */
[----:B------:R-:W-:Y:S01]  /*7890*/  HFMA2 R11, -RZ, RZ, 0, 8.17775726318359375e-05 ;  /* 0x0000055cff0b7431 */ /* 0x000fe200000001ff */
[----:B0-----:R0:W-:Y:S06]  /*78a0*/  STG.E desc[UR4][R2.64+0xaac], R5 ;  /* 0x000aac0502007986 */ /* 0x0011ec000c101904 */
[----:B0-----:R-:W0:Y:S01]  /*78b0*/  LDC.64 R2, c[0x4][RZ] ;  /* 0x01000000ff027b82 */ /* 0x001e220000000a00 */
[----:B------:R-:W-:Y:S01]  /*78c0*/  IMAD.MOV.U32 R5, RZ, RZ, 0x55e ;  /* 0x0000055eff057424 */ /* 0x000fe200078e00ff */
[----:B0-----:R0:W-:Y:S06]  /*78d0*/  STG.E desc[UR4][R2.64+0xab0], R7 ;  /* 0x000ab00702007986 */ /* 0x0011ec000c101904 */
[----:B0-----:R-:W0:Y:S01]  /*78e0*/  LDC.64 R2, c[0x4][RZ] ;  /* 0x01000000ff027b82 */ /* 0x001e220000000a00 */
[----:B------:R-:W-:Y:S01]  /*78f0*/  HFMA2 R7, -RZ, RZ, 0, 8.20159912109375e-05 ;  /* 0x00000560ff077431 */ /* 0x000fe200000001ff */
[----:B0-----:R0:W-:Y:S06]  /*7900*/  STG.E desc[UR4][R2.64+0xab4], R9 ;  /* 0x000ab40902007986 */ /* 0x0011ec000c101904 */
[----:B0-----:R-:W0:Y:S01]  /*7910*/  LDC.64 R2, c[0x4][RZ] ;  /* 0x01000000ff027b82 */ /* 0x001e220000000a00 */
[----:B------:R-:W-:Y:S01]  /*7920*/  IMAD.MOV.U32 R9, RZ, RZ, 0x562 ;  /* 0x00000562ff097424 */ /* 0x000fe200078e00ff */
[----:B0-----:R0:W-:Y:S06]  /*7930*/  STG.E desc[UR4][R2.64+0xab8], R11 ;  /* 0x000ab80b02007986 */ /* 0x0011ec000c101904 */
[----:B0-----:R-:W0:Y:S01]  /*7940*/  LDC.64 R2, c[0x4][RZ] ;  /* 0x01000000ff027b82 */ /* 0x001e220000000a00 */
[----:B------:R-:W-:Y:S01]  /*7950*/  HFMA2 R11, -RZ, RZ, 0, 8.22544097900390625e-05 ;  /* 0x00000564ff0b7431 */ /* 0x000fe200000001ff */
[----:B0-----:R0:W-:Y:S06]  /*7960*/  STG.E desc[UR4][R2.64+0xabc], R5 ;  /* 0x000abc0502007986 */ /* 0x0011ec000c101904 */
[----:B0-----:R-:W0:Y:S01]  /*7970*/  LDC.64 R2, c[0x4][RZ] ;  /* 0x01000000ff027b82 */ /* 0x001e220000000a00 */
[----:B------:R-:W-:Y:S01]  /*7980*/  IMAD.MOV.U32 R5, RZ, RZ, 0x566 ;  /* 0x00000566ff057424 */ /* 0x000fe200078e00ff */
[----:B0-----:R0:W-:Y:S06]  /*7990*/  STG.E desc[UR4][R2.64+0xac0], R7 ;  /* 0x000ac00702007986 */ /* 0x0011ec000c101904 */
[----:B0-----:R-:W0:Y:S01]  /*79a0*/  LDC.64 R2, c[0x4][RZ] ;  /* 0x01000000ff027b82 */ /* 0x001e220000000a00 */
[----:B------:R-:W-:Y:S01]  /*79b0*/  HFMA2 R7, -RZ, RZ, 0, 8.2492828369140625e-05 ;  /* 0x00000568ff077431 */ /* 0x000fe200000001ff */
[----:B0-----:R0:W-:Y:S06]  /*79c0*/  STG.E desc[UR4][R2.64+0xac4], R9 ;  /* 0x000ac40902007986 */ /* 0x0011ec000c101904 */
[----:B0-----:R-:W0:Y:S01]  /*79d0*/  LDC.64 R2, c[0x4][RZ] ;  /* 0x01000000ff027b82 */ /* 0x001e220000000a00 */
[----:B------:R-:W-:Y:S01]  /*79e0*/  IMAD.MOV.U32 R9, RZ, RZ, 0x56a ;  /* 0x0000056aff097424 */ /* 0x000fe200078e00ff */
[----:B0-----:R0:W-:Y:S06]  /*79f0*/  STG.E desc[UR4][R2.64+0xac8], R11 ;  /* 0x000ac80b02007986 */ /* 0x0011ec000c101904 */
[----:B0-----:R-:W0:Y:S01]  /*7a00*/  LDC.64 R2, c[0x4][RZ] ;  /* 0x01000000ff027b82 */ /* 0x001e220000000a00 */
[----:B------:R-:W-:Y:S01]  /*7a10*/  HFMA2 R11, -RZ, RZ, 0, 8.27312469482421875e-05 ;  /* 0x0000056cff0b7431 */ /* 0x000fe200000001ff */
[----:B0-----:R0:W-:Y:S06]  /*7a20*/  STG.E desc[UR4][R2.64+0xacc], R5 ;  /* 0x000acc0502007986 */ /* 0x0011ec000c101904 */
[----:B0-----:R-:W0:Y:S01]  /*7a30*/  LDC.64 R2, c[0x4][RZ] ;  /* 0x01000000ff027b82 */ /* 0x001e220000000a00 */
[----:B------:R-:W-:Y:S01]  /*7a40*/  IMAD.MOV.U32 R5, RZ, RZ, 0x56e ;  /* 0x0000056eff057424 */ /* 0x000fe200078e00ff */
[----:B0-----:R0:W-:Y:S06]  /*7a50*/  STG.E desc[UR4][R2.64+0xad0], R7 ;  /* 0x000ad00702007986 */ /* 0x0011ec000c101904 */
[----:B0-----:R-:W0:Y:S01]  /*7a60*/  LDC.64 R2, c[0x4][RZ] ;  /* 0x01000000ff027b82 */ /* 0x001e220000000a00 */
[----:B------:R-:W-:Y:S01]  /*7a70*/  HFMA2 R7, -RZ, RZ, 0, 8.296966552734375e-05 ;  /* 0x00000570ff077431 */ /* 0x000fe200000001ff */
[----:B0-----:R0:W-:Y:S06]  /*7a80*/  STG.E desc[UR4][R2.64+0xad4], R9 ;  /* 0x000ad40902007986 */ /* 0x0011ec000c101904 */
[----:B0-----:R-:W0:Y:S01]  /*7a90*/  LDC.64 R2, c[0x4][RZ] ;  /* 0x01000000ff027b82 */ /* 0x001e220000000a00 */
[----:B------:R-:W-:Y:S01]  /*7aa0*/  IMAD.MOV.U32 R9, RZ, RZ, 0x572 ;  /* 0x00000572ff097424 */ /* 0x000fe200078e00ff */
[----:B0-----:R0:W-:Y:S06]  /*7ab0*/  STG.E desc[UR4][R2.64+0xad8], R11 ;  /* 0x000ad80b02007986 */ /* 0x0011ec000c101904 */
[----:B0-----:R-:W0:Y:S01]  /*7ac0*/  LDC.64 R2, c[0x4][RZ] ;  /* 0x01000000ff027b82 */ /* 0x001e220000000a00 */
[----:B------:R-:W-:Y:S01]  /*7ad0*/  HFMA2 R11, -RZ, RZ, 0, 8.32080841064453125e-05 ;  /* 0x00000574ff0b7431 */ /* 0x000fe200000001ff */
[----:B0-----:R0:W-:Y:S06]  /*7ae0*/  STG.E desc[UR4][R2.64+0xadc], R5 ;  /* 0x000adc0502007986 */ /* 0x0011ec000c101904 */
[----:B0-----:R-:W0:Y:S01]  /*7af0*/  LDC.64 R2, c[0x4][RZ] ;  /* 0x01000000ff027b82 */ /* 0x001e220000000a00 */
[----:B------:R-:W-:Y:S01]  /*7b00*/  IMAD.MOV.U32 R5, RZ, RZ, 0x576 ;  /* 0x00000576ff057424 */ /* 0x000fe200078e00ff */
[----:B0-----:R0:W-:Y:S06]  /*7b10*/  STG.E desc[UR4][R2.64+0xae0], R7 ;  /* 0x000ae00702007986 */ /* 0x0011ec000c101904 */
[----:B0-----:R-:W0:Y:S01]  /*7b20*/  LDC.64 R2, c[0x4][RZ] ;  /* 0x01000000ff027b82 */ /* 0x001e220000000a00 */
[----:B------:R-:W-:Y:S01]  /*7b30*/  HFMA2 R7, -RZ, RZ, 0, 8.3446502685546875e-05 ;  /* 0x00000578ff077431 */ /* 0x000fe200000001ff */
[----:B0-----:R0:W-:Y:S06]  /*7b40*/  STG.E desc[UR4][R2.64+0xae4], R9 ;  /* 0x000ae40902007986 */ /* 0x0011ec000c101904 */
[----:B0-----:R-:W0:Y:S01]  /*7b50*/  LDC.64 R2, c[0x4][RZ] ;  /* 0x01000000ff027b82 */ /* 0x001e220000000a00 */
[----:B------:R-:W-:Y:S01]  /*7b60*/  IMAD.MOV.U32 R9, RZ, RZ, 0x57a ;  /* 0x0000057aff097424 */ /* 0x000fe200078e00ff */
[----:B0-----:R0:W-:Y:S06]  /*7b70*/  STG.E desc[UR4][R2.64+0xae8], R11 ;  /* 0x000ae80b02007986 */ /* 0x0011ec000c101904 */
[----:B0-----:R-:W0:Y:S01]  /*7b80*/  LDC.64 R2, c[0x4][RZ] ;  /* 0x01000000ff027b82 */ /* 0x001e220000000a00 */
[----:B------:R-:W-:Y:S01]  /*7b90*/  HFMA2 R11, -RZ, RZ, 0, 8.36849212646484375e-05 ;  /* 0x0000057cff0b7431 */ /* 0x000fe200000001ff */
[----:B0-----:R0:W-:Y:S06]  /*7ba0*/  STG.E desc[UR4][R2.64+0xaec], R5 ;  /* 0x000aec0502007986 */ /* 0x0011ec000c101904 */
[----:B0-----:R-:W0:Y:S01]  /*7bb0*/  LDC.64 R2, c[0x4][RZ] ;  /* 0x01000000ff027b82 */ /* 0x001e220000000a00 */
[----:B------:R-:W-:Y:S01]  /*7bc0*/  IMAD.MOV.U32 R5, RZ, RZ, 0x57e ;  /* 0x0000057eff057424 */ /* 0x000fe200078e00ff */
[----:B0-----:R0:W-:Y:S06]  /*7bd0*/  STG.E desc[UR4][R2.64+0xaf0], R7 ;  /* 0x000af00702007986 */ /* 0x0011ec000c101904 */
[----:B0-----:R-:W0:Y:S01]  /*7be0*/  LDC.64 R2, c[0x4][RZ] ;  /* 0x01000000ff027b82 */ /* 0x001e220000000a00 */
[----:B------:R-:W-:Y:S01]  /*7bf0*/  HFMA2 R7, -RZ, RZ, 0, 8.392333984375e-05 ;  /* 0x00000580ff077431 */ /* 0x000fe200000001ff */
[----:B0-----:R0:W-:Y:S06]  /*7c00*/  STG.E desc[UR4][R2.64+0xaf4], R9 ;  /* 0x000af40902007986 */ /* 0x0011ec000c101904 */
[----:B0-----:R-:W0:Y:S01]  /*7c10*/  LDC.64 R2, c[0x4][RZ] ;  /* 0x01000000ff027b82 */ /* 0x001e220000000a00 */
[----:B------:R-:W-:Y:S01]  /*7c20*/  IMAD.MOV.U32 R9, RZ, RZ, 0x582 ;  /* 0x00000582ff097424 */ /* 0x000fe200078e00ff */
[----:B0-----:R0:W-:Y:S06]  /*7c30*/  STG.E desc[UR4][R2.64+0xaf8], R11 ;  /* 0x000af80b02007986 */ /* 0x0011ec000c101904 */
[----:B0-----:R-:W0:Y:S01]  /*7c40*/  LDC.64 R2, c[0x4][RZ] ;  /* 0x01000000ff027b82 */ /* 0x001e220000000a00 */
[----:B------:R-:W-:Y:S01]  /*7c50*/  HFMA2 R11, -RZ, RZ, 0, 8.41617584228515625e-05 ;  /* 0x00000584ff0b7431 */ /* 0x000fe200000001ff */
[----:B0-----:R0:W-:Y:S06]  /*7c60*/  STG.E desc[UR4][R2.64+0xafc], R5 ;  /* 0x000afc0502007986 */ /* 0x0011ec000c101904 */
[----:B0-----:R-:W0:Y:S01]  /*7c70*/  LDC.64 R2, c[0x4][RZ] ;  /* 0x01000000ff027b82 */ /* 0x001e220000000a00 */
[----:B------:R-:W-:Y:S01]  /*7c80*/  IMAD.MOV.U32 R5, RZ, RZ, 0x586 ;  /* 0x00000586ff057424 */ /* 0x000fe200078e00ff */
[----:B0-----:R0:W-:Y:S06]  /*7c90*/  STG.E desc[UR4][R2.64+0xb00], R7 ;  /* 0x000b000702007986 */ /* 0x0011ec000c101904 */
[----:B0-----:R-:W0:Y:S01]  /*7ca0*/  LDC.64 R2, c[0x4][RZ] ;  /* 0x01000000ff027b82 */ /* 0x001e220000000a00 */
[----:B------:R-:W-:Y:S01]  /*7cb0*/  HFMA2 R7, -RZ, RZ, 0, 8.4400177001953125e-05 ;  /* 0x00000588ff077431 */ /* 0x000fe200000001ff */
[----:B0-----:R0:W-:Y:S06]  /*7cc0*/  STG.E desc[UR4][R2.64+0xb04], R9 ;  /* 0x000b040902007986 */ /* 0x0011ec000c101904 */
[----:B0-----:R-:W0:Y:S01]  /*7cd0*/  LDC.64 R2, c[0x4][RZ] ;  /* 0x01000000ff027b82 */ /* 0x001e220000000a00 */
[----:B------:R-:W-:Y:S01]  /*7ce0*/  IMAD.MOV.U32 R9, RZ, RZ, 0x58a ;  /* 0x0000058aff097424 */ /* 0x000fe200078e00ff */
[----:B0-----:R0:W-:Y:S06]  /*7cf0*/  STG.E desc[UR4][R2.64+0xb08], R11 ;  /* 0x000b080b02007986 */ /* 0x0011ec000c101904 */
[----:B0-----:R-:W0:Y:S01]  /*7d00*/  LDC.64 R2, c[0x4][RZ] ;  /* 0x01000000ff027b82 */ /* 0x001e220000000a00 */
[----:B------:R-:W-:Y:S01]  /*7d10*/  HFMA2 R11, -RZ, RZ, 0, 8.46385955810546875e-05 ;  /* 0x0000058cff0b7431 */ /* 0x000fe200000001ff */
[----:B0-----:R0:W-:Y:S06]  /*7d20*/  STG.E desc[UR4][R2.64+0xb0c], R5 ;  /* 0x000b0c0502007986 */ /* 0x0011ec000c101904 */
[----:B0-----:R-:W0:Y:S01]  /*7d30*/  LDC.64 R2, c[0x4][RZ] ;  /* 0x01000000ff027b82 */ /* 0x001e220000000a00 */
[----:B------:R-:W-:Y:S01]  /*7d40*/  IMAD.MOV.U32 R5, RZ, RZ, 0x58e ;  /* 0x0000058eff057424 */ /* 0x000fe200078e00ff */
[----:B0-----:R0:W-:Y:S06]  /*7d50*/  STG.E desc[UR4][R2.64+0xb10], R7 ;  /* 0x000b100702007986 */ /* 0x0011ec000c101904 */
[----:B0-----:R-:W0:Y:S01]  /*7d60*/  LDC.64 R2, c[0x4][RZ] ;  /* 0x01000000ff027b82 */ /* 0x001e220000000a00 */
[----:B------:R-:W-:Y:S01]  /*7d70*/  HFMA2 R7, -RZ, RZ, 0, 8.487701416015625e-05 ;  /* 0x00000590ff077431 */ /* 0x000fe200000001ff */
[----:B0-----:R0:W-:Y:S06]  /*7d80*/  STG.E desc[UR4][R2.64+0xb14], R9 ;  /* 0x000b140902007986 */ /* 0x0011ec000c101904 */
[----:B0-----:R-:W0:Y:S01]  /*7d90*/  LDC.64 R2, c[0x4][RZ] ;  /* 0x01000000ff027b82 */ /* 0x001e220000000a00 */
[----:B------:R-:W-:Y:S01]  /*7da0*/  IMAD.MOV.U32 R9, RZ, RZ, 0x592 ;  /* 0x00000592ff097424 */ /* 0x000fe200078e00ff */
[----:B0-----:R0:W-:Y:S06]  /*7db0*/  STG.E desc[UR4][R2.64+0xb18], R11 ;  /* 0x000b180b02007986 */ /* 0x0011ec000c101904 */
[----:B0-----:R-:W0:Y:S01]  /*7dc0*/  LDC.64 R2, c[0x4][RZ] ;  /* 0x01000000ff027b82 */ /* 0x001e220000000a00 */
[----:B------:R-:W-:Y:S01]  /*7dd0*/  HFMA2 R11, -RZ, RZ, 0, 8.51154327392578125e-05 ;  /* 0x00000594ff0b7431 */ /* 0x000fe200000001ff */
[----:B0-----:R0:W-:Y:S06]  /*7de0*/  STG.E desc[UR4][R2.64+0xb1c], R5 ;  /* 0x000b1c0502007986 */ /* 0x0011ec000c101904 */
[----:B0-----:R-:W0:Y:S01]  /*7df0*/  LDC.64 R2, c[0x4][RZ] ;  /* 0x01000000ff027b82 */ /* 0x001e220000000a00 */
[----:B------:R-:W-:Y:S01]  /*7e00*/  IMAD.MOV.U32 R5, RZ, RZ, 0x596 ;  /* 0x00000596ff057424 */ /* 0x000fe200078e00ff */
[----:B0-----:R0:W-:Y:S06]  /*7e10*/  STG.E desc[UR4][R2.64+0xb20], R7 ;  /* 0x000b200702007986 */ /* 0x0011ec000c101904 */
[----:B0-----:R-:W0:Y:S01]  /*7e20*/  LDC.64 R2, c[0x4][RZ] ;  /* 0x01000000ff027b82 */ /* 0x001e220000000a00 */
[----:B------:R-:W-:Y:S01]  /*7e30*/  HFMA2 R7, -RZ, RZ, 0, 8.5353851318359375e-05 ;  /* 0x00000598ff077431 */ /* 0x000fe200000001ff */
[----:B0-----:R0:W-:Y:S06]  /*7e40*/  STG.E desc[UR4][R2.64+0xb24], R9 ;  /* 0x000b240902007986 */ /* 0x0011ec000c101904 */
[----:B0-----:R-:W0:Y:S01]  /*7e50*/  LDC.64 R2, c[0x4][RZ] ;  /* 0x01000000ff027b82 */ /* 0x001e220000000a00 */
[----:B------:R-:W-:Y:S01]  /*7e60*/  IMAD.MOV.U32 R9, RZ, RZ, 0x59a ;  /* 0x0000059aff097424 */ /* 0x000fe200078e00ff */
[----:B0-----:R0:W-:Y:S06]  /*7e70*/  STG.E desc[UR4][R2.64+0xb28], R11 ;  /* 0x000b280b02007986 */ /* 0x0011ec000c101904 */
[----:B0-----:R-:W0:Y:S01]  /*7e80*/  LDC.64 R2, c[0x4][RZ] ;  /* 0x01000000ff027b82 */ /* 0x001e220000000a00 */
[----:B------:R-:W-:Y:S01]  /*7e90*/  HFMA2 R11, -RZ, RZ, 0, 8.55922698974609375e-05 ;  /* 0x0000059cff0b7431 */ /* 0x000fe200000001ff */
[----:B0-----:R0:W-:Y:S06]  /*7ea0*/  STG.E desc[UR4][R2.64+0xb2c], R5 ;  /* 0x000b2c0502007986 */ /* 0x0011ec000c101904 */
[----:B0-----:R-:W0:Y:S01]  /*7eb0*/  LDC.64 R2, c[0x4][RZ] ;  /* 0x01000000ff027b82 */ /* 0x001e220000000a00 */
[----:B------:R-:W-:Y:S01]  /*7ec0*/  IMAD.MOV.U32 R5, RZ, RZ, 0x59e ;  /* 0x0000059eff057424 */ /* 0x000fe200078e00ff */
[----:B0-----:R0:W-:Y:S06]  /*7ed0*/  STG.E desc[UR4][R2.64+0xb30], R7 ;  /* 0x000b300702007986 */ /* 0x0011ec000c101904 */
[----:B0-----:R-:W0:Y:S01]  /*7ee0*/  LDC.64 R2, c[0x4][RZ] ;  /* 0x01000000ff027b82 */ /* 0x001e220000000a00 */
[----:B------:R-:W-:Y:S01]  /*7ef0*/  HFMA2 R7, -RZ, RZ, 0, 8.58306884765625e-05 ;  /* 0x000005a0ff077431 */ /* 0x000fe200000001ff */
[----:B0-----:R0:W-:Y:S06]  /*7f00*/  STG.E desc[UR4][R2.64+0xb34], R9 ;  /* 0x000b340902007986 */ /* 0x0011ec000c101904 */
[----:B0-----:R-:W0:Y:S01]  /*7f10*/  LDC.64 R2, c[0x4][RZ] ;  /* 0x01000000ff027b82 */ /* 0x001e220000000a00 */
[----:B------:R-:W-:Y:S01]  /*7f20*/  IMAD.MOV.U32 R9, RZ, RZ, 0x5a2 ;  /* 0x000005a2ff097424 */ /* 0x000fe200078e00ff */
[----:B0-----:R0:W-:Y:S06]  /*7f30*/  STG.E desc[UR4][R2.64+0xb38], R11 ;  /* 0x000b380b02007986 */ /* 0x0011ec000c101904 */
[----:B0-----:R-:W0:Y:S01]  /*7f40*/  LDC.64 R2, c[0x4][RZ] ;  /* 0x01000000ff027b82 */ /* 0x001e220000000a00 */
[----:B------:R-:W-:Y:S01]  /*7f50*/  HFMA2 R11, -RZ, RZ, 0, 8.60691070556640625e-05 ;  /* 0x000005a4ff0b7431 */ /* 0x000fe200000001ff */
[----:B0-----:R0:W-:Y:S06]  /*7f60*/  STG.E desc[UR4][R2.64+0xb3c], R5 ;  /* 0x000b3c0502007986 */ /* 0x0011ec000c101904 */
[----:B0-----:R-:W0:Y:S01]  /*7f70*/  LDC.64 R2, c[0x4][RZ] ;  /* 0x01000000ff027b82 */ /* 0x001e220000000a00 */
[----:B------:R-:W-:Y:S01]  /*7f80*/  IMAD.MOV.U32 R5, RZ, RZ, 0x5a6 ;  /* 0x000005a6ff057424 */ /* 0x000fe200078e00ff */
[----:B0-----:R0:W-:Y:S06]  /*7f90*/  STG.E desc[UR4][R2.64+0xb40], R7 ;  /* 0x000b400702007986 */ /* 0x0011ec000c101904 */
[----:B0-----:R-:W0:Y:S01]  /*7fa0*/  LDC.64 R2, c[0x4][RZ] ;  /* 0x01000000ff027b82 */ /* 0x001e220000000a00 */
[----:B------:R-:W-:Y:S01]  /*7fb0*/  HFMA2 R7, -RZ, RZ, 0, 8.6307525634765625e-05 ;  /* 0x000005a8ff077431 */ /* 0x000fe200000001ff */
[----:B0-----:R0:W-:Y:S06]  /*7fc0*/  STG.E desc[UR4][R2.64+0xb44], R9 ;  /* 0x000b440902007986 */ /* 0x0011ec000c101904 */
[----:B0-----:R-:W0:Y:S01]  /*7fd0*/  LDC.64 R2, c[0x4][RZ] ;  /* 0x01000000ff027b82 */ /* 0x001e220000000a00 */
[----:B------:R-:W-:Y:S01]  /*7fe0*/  IMAD.MOV.U32 R9, RZ, RZ, 0x5aa ;  /* 0x000005aaff097424 */ /* 0x000fe200078e00ff */
[----:B0-----:R0:W-:Y:S06]  /*7ff0*/  STG.E desc[UR4][R2.64+0xb48], R11 ;  /* 0x000b480b02007986 */ /* 0x0011ec000c101904 */
[----:B0-----:R-:W0:Y:S01]  /*8000*/  LDC.64 R2, c[0x4][RZ] ;  /* 0x01000000ff027b82 */ /* 0x001e220000000a00 */
[----:B------:R-:W-:Y:S01]  /*8010*/  HFMA2 R11, -RZ, RZ, 0, 8.65459442138671875e-05 ;  /* 0x000005acff0b7431 */ /* 0x000fe200000001ff */
[----:B0-----:R0:W-:Y:S06]  /*8020*/  STG.E desc[UR4][R2.64+0xb4c], R5 ;  /* 0x000b4c0502007986 */ /* 0x0011ec000c101904 */
[----:B0-----:R-:W0:Y:S01]  /*8030*/  LDC.64 R2, c[0x4][RZ] ;  /* 0x01000000ff027b82 */ /* 0x001e220000000a00 */
[----:B------:R-:W-:Y:S01]  /*8040*/  IMAD.MOV.U32 R5, RZ, RZ, 0x5ae ;  /* 0x000005aeff057424 */ /* 0x000fe200078e00ff */
[----:B0-----:R0:W-:Y:S06]  /*8050*/  STG.E desc[UR4][R2.64+0xb50], R7 ;  /* 0x000b500702007986 */ /* 0x0011ec000c101904 */
[----:B0-----:R-:W0:Y:S01]  /*8060*/  LDC.64 R2, c[0x4][RZ] ;  /* 0x01000000ff027b82 */ /* 0x001e220000000a00 */
[----:B------:R-:W-:Y:S01]  /*8070*/  HFMA2 R7, -RZ, RZ, 0, 8.678436279296875e-05 ;  /* 0x000005b0ff077431 */ /* 0x000fe200000001ff */
[----:B0-----:R0:W-:Y:S06]  /*8080*/  STG.E desc[UR4][R2.64+0xb54], R9 ;  /* 0x000b540902007986 */ /* 0x0011ec000c101904 */
[----:B0-----:R-:W0:Y:S01]  /*8090*/  LDC.64 R2, c[0x4][RZ] ;  /* 0x01000000ff027b82 */ /* 0x001e220000000a00 */
[----:B------:R-:W-:Y:S01]  /*80a0*/  IMAD.MOV.U32 R9, RZ, RZ, 0x5b2 ;  /* 0x000005b2ff097424 */ /* 0x000fe200078e00ff */
[----:B0-----:R0:W-:Y:S06]  /*80b0*/  STG.E desc[UR4][R2.64+0xb58], R11 ;  /* 0x000b580b02007986 */ /* 0x0011ec000c101904 */
[----:B0-----:R-:W0:Y:S01]  /*80c0*/  LDC.64 R2, c[0x4][RZ] ;  /* 0x01000000ff027b82 */ /* 0x001e220000000a00 */
[----:B------:R-:W-:Y:S01]  /*80d0*/  HFMA2 R11, -RZ, RZ, 0, 8.70227813720703125e-05 ;  /* 0x000005b4ff0b7431 */ /* 0x000fe200000001ff */
[----:B0-----:R0:W-:Y:S06]  /*80e0*/  STG.E desc[UR4][R2.64+0xb5c], R5 ;  /* 0x000b5c0502007986 */ /* 0x0011ec000c101904 */
[----:B0-----:R-:W0:Y:S01]  /*80f0*/  LDC.64 R2, c[0x4][RZ] ;  /* 0x01000000ff027b82 */ /* 0x001e220000000a00 */
[----:B------:R-:W-:Y:S01]  /*8100*/  IMAD.MOV.U32 R5, RZ, RZ, 0x5b6 ;  /* 0x000005b6ff057424 */ /* 0x000fe200078e00ff */
[----:B0-----:R0:W-:Y:S06]  /*8110*/  STG.E desc[UR4][R2.64+0xb60], R7 ;  /* 0x000b600702007986 */ /* 0x0011ec000c101904 */
[----:B0-----:R-:W0:Y:S01]  /*8120*/  LDC.64 R2, c[0x4][RZ] ;  /* 0x01000000ff027b82 */ /* 0x001e220000000a00 */
[----:B------:R-:W-:Y:S01]  /*8130*/  HFMA2 R7, -RZ, RZ, 0, 8.7261199951171875e-05 ;  /* 0x000005b8ff077431 */ /* 0x000fe200000001ff */
[----:B0-----:R0:W-:Y:S06]  /*8140*/  STG.E desc[UR4][R2.64+0xb64], R9 ;  /* 0x000b640902007986 */ /* 0x0011ec000c101904 */
[----:B0-----:R-:W0:Y:S01]  /*8150*/  LDC.64 R2, c[0x4][RZ] ;  /* 0x01000000ff027b82 */ /* 0x001e220000000a00 */
[----:B------:R-:W-:Y:S01]  /*8160*/  IMAD.MOV.U32 R9, RZ, RZ, 0x5ba ;  /* 0x000005baff097424 */ /* 0x000fe200078e00ff */
[----:B0-----:R0:W-:Y:S06]  /*8170*/  STG.E desc[UR4][R2.64+0xb68], R11 ;  /* 0x000b680b02007986 */ /* 0x0011ec000c101904 */
[----:B0-----:R-:W0:Y:S01]  /*8180*/  LDC.64 R2, c[0x4][RZ] ;  /* 0x01000000ff027b82 */ /* 0x001e220000000a00 */
[----:B------:R-:W-:Y:S01]  /*8190*/  HFMA2 R11, -RZ, RZ, 0, 8.74996185302734375e-05 ;  /* 0x000005bcff0b7431 */ /* 0x000fe200000001ff */
[----:B0-----:R0:W-:Y:S06]  /*81a0*/  STG.E desc[UR4][R2.64+0xb6c], R5 ;  /* 0x000b6c0502007986 */ /* 0x0011ec000c101904 */
[----:B0-----:R-:W0:Y:S01]  /*81b0*/  LDC.64 R2, c[0x4][RZ] ;  /* 0x01000000ff027b82 */ /* 0x001e220000000a00 */
[----:B------:R-:W-:Y:S01]  /*81c0*/  IMAD.MOV.U32 R5, RZ, RZ, 0x5be ;  /* 0x000005beff057424 */ /* 0x000fe200078e00ff */
[----:B0-----:R0:W-:Y:S06]  /*81d0*/  STG.E desc[UR4][R2.64+0xb70], R7 ;  /* 0x000b700702007986 */ /* 0x0011ec000c101904 */
[----:B0-----:R-:W0:Y:S01]  /*81e0*/  LDC.64 R2, c[0x4][RZ] ;  /* 0x01000000ff027b82 */ /* 0x001e220000000a00 */
[----:B------:R-:W-:Y:S01]  /*81f0*/  HFMA2 R7, -RZ, RZ, 0, 8.7738037109375e-05 ;  /* 0x000005c0ff077431 */ /* 0x000fe200000001ff */
[----:B0-----:R0:W-:Y:S06]  /*8200*/  STG.E desc[UR4][R2.64+0xb74], R9 ;  /* 0x000b740902007986 */ /* 0x0011ec000c101904 */
[----:B0-----:R-:W0:Y:S01]  /*8210*/  LDC.64 R2, c[0x4][RZ] ;  /* 0x01000000ff027b82 */ /* 0x001e220000000a00 */
[----:B------:R-:W-:Y:S01]  /*8220*/  IMAD.MOV.U32 R9, RZ, RZ, 0x5c2 ;  /* 0x000005c2ff097424 */ /* 0x000fe200078e00ff */
[----:B0-----:R0:W-:Y:S06]  /*8230*/  STG.E desc[UR4][R2.64+0xb78], R11 ;  /* 0x000b780b02007986 */ /* 0x0011ec000c101904 */
[----:B0-----:R-:W0:Y:S01]  /*8240*/  LDC.64 R2, c[0x4][RZ] ;  /* 0x01000000ff027b82 */ /* 0x001e220000000a00 */
[----:B------:R-:W-:Y:S01]  /*8250*/  HFMA2 R11, -RZ, RZ, 0, 8.79764556884765625e-05 ;  /* 0x000005c4ff0b7431 */ /* 0x000fe200000001ff */
[----:B0-----:R0:W-:Y:S06]  /*8260*/  STG.E desc[UR4][R2.64+0xb7c], R5 ;  /* 0x000b7c0502007986 */ /* 0x0011ec000c101904 */
[----:B0-----:R-:W0:Y:S01]  /*8270*/  LDC.64 R2, c[0x4][RZ] ;  /* 0x01000000ff027b82 */ /* 0x001e220000000a00 */
[----:B------:R-:W-:Y:S01]  /*8280*/  IMAD.MOV.U32 R5, RZ, RZ, 0x5c6 ;  /* 0x000005c6ff057424 */ /* 0x000fe200078e00ff */
[----:B0-----:R0:W-:Y:S06]  /*8290*/  STG.E desc[UR4][R2.64+0xb80], R7 ;  /* 0x000b800702007986 */ /* 0x0011ec000c101904 */
[----:B0-----:R-:W0:Y:S01]  /*82a0*/  LDC.64 R2, c[0x4][RZ] ;  /* 0x01000000ff027b82 */ /* 0x001e220000000a00 */
[----:B------:R-:W-:Y:S01]  /*82b0*/  HFMA2 R7, -RZ, RZ, 0, 8.8214874267578125e-05 ;  /* 0x000005c8ff077431 */ /* 0x000fe200000001ff */
[----:B0-----:R0:W-:Y:S06]  /*82c0*/  STG.E desc[UR4][R2.64+0xb84], R9 ;  /* 0x000b840902007986 */ /* 0x0011ec000c101904 */
[----:B0-----:R-:W0:Y:S01]  /*82d0*/  LDC.64 R2, c[0x4][RZ] ;  /* 0x01000000ff027b82 */ /* 0x001e220000000a00 */
[----:B------:R-:W-:Y:S01]  /*82e0*/  IMAD.MOV.U32 R9, RZ, RZ, 0x5ca ;  /* 0x000005caff097424 */ /* 0x000fe200078e00ff */
[----:B0-----:R0:W-:Y:S06]  /*82f0*/  STG.E desc[UR4][R2.64+0xb88], R11 ;  /* 0x000b880b02007986 */ /* 0x0011ec000c101904 */
[----:B0-----:R-:W0:Y:S01]  /*8300*/  LDC.64 R2, c[0x4][RZ] ;  /* 0x01000000ff027b82 */ /* 0x001e220000000a00 */
[----:B------:R-:W-:Y:S01]  /*8310*/  HFMA2 R11, -RZ, RZ, 0, 8.84532928466796875e-05 ;  /* 0x000005ccff0b7431 */ /* 0x000fe200000001ff */
[----:B0-----:R0:W-:Y:S06]  /*8320*/  STG.E desc[UR4][R2.64+0xb8c], R5 ;  /* 0x000b8c0502007986 */ /* 0x0011ec000c101904 */
[----:B0-----:R-:W0:Y:S01]  /*8330*/  LDC.64 R2, c[0x4][RZ] ;  /* 0x01000000ff027b82 */ /* 0x001e220000000a00 */
[----:B------:R-:W-:Y:S01]  /*8340*/  IMAD.MOV.U32 R5, RZ, RZ, 0x5ce ;  /* 0x000005ceff057424 */ /* 0x000fe200078e00ff */
[----:B0-----:R0:W-:Y:S06]  /*8350*/  STG.E desc[UR4][R2.64+0xb90], R7 ;  /* 0x000b900702007986 */ /* 0x0011ec000c101904 */
[----:B0-----:R-:W0:Y:S01]  /*8360*/  LDC.64 R2, c[0x4][RZ] ;  /* 0x01000000ff027b82 */ /* 0x001e220000000a00 */
[----:B------:R-:W-:Y:S01]  /*8370*/  HFMA2 R7, -RZ, RZ, 0, 8.869171142578125e-05 ;  /* 0x000005d0ff077431 */ /* 0x000fe200000001ff */
[----:B0-----:R0:W-:Y:S06]  /*8380*/  STG.E desc[UR4][R2.64+0xb94], R9 ;  /* 0x000b940902007986 */ /* 0x0011ec000c101904 */
[----:B0-----:R-:W0:Y:S01]  /*8390*/  LDC.64 R2, c[0x4][RZ] ;  /* 0x01000000ff027b82 */ /* 0x001e220000000a00 */
[----:B------:R-:W-:Y:S01]  /*83a0*/  IMAD.MOV.U32 R9, RZ, RZ, 0x5d2 ;  /* 0x000005d2ff097424 */ /* 0x000fe200078e00ff */
[----:B0-----:R0:W-:Y:S06]  /*83b0*/  STG.E desc[UR4][R2.64+0xb98], R11 ;  /* 0x000b980b02007986 */ /* 0x0011ec000c101904 */
[----:B0-----:R-:W0:Y:S01]  /*83c0*/  LDC.64 R2, c[0x4][RZ] ;  /* 0x01000000ff027b82 */ /* 0x001e220000000a00 */
[----:B------:R-:W-:Y:S01]  /*83d0*/  HFMA2 R11, -RZ, RZ, 0, 8.89301300048828125e-05 ;  /* 0x000005d4ff0b7431 */ /* 0x000fe200000001ff */
[----:B0-----:R0:W-:Y:S06]  /*83e0*/  STG.E desc[UR4][R2.64+0xb9c], R5 ;  /* 0x000b9c0502007986 */ /* 0x0011ec000c101904 */
[----:B0-----:R-:W0:Y:S01]  /*83f0*/  LDC.64 R2, c[0x4][RZ] ;  /* 0x01000000ff027b82 */ /* 0x001e220000000a00 */
[----:B------:R-:W-:Y:S01]  /*8400*/  IMAD.MOV.U32 R5, RZ, RZ, 0x5d6 ;  /* 0x000005d6ff057424 */ /* 0x000fe200078e00ff */
[----:B0-----:R0:W-:Y:S06]  /*8410*/  STG.E desc[UR4][R2.64+0xba0], R7 ;  /* 0x000ba00702007986 */ /* 0x0011ec000c101904 */
[----:B0-----:R-:W0:Y:S01]  /*8420*/  LDC.64 R2, c[0x4][RZ] ;  /* 0x01000000ff027b82 */ /* 0x001e220000000a00 */
[----:B------:R-:W-:Y:S01]  /*8430*/  HFMA2 R7, -RZ, RZ, 0, 8.9168548583984375e-05 ;  /* 0x000005d8ff077431 */ /* 0x000fe200000001ff */
[----:B0-----:R0:W-:Y:S06]  /*8440*/  STG.E desc[UR4][R2.64+0xba4], R9 ;  /* 0x000ba40902007986 */ /* 0x0011ec000c101904 */
[----:B0-----:R-:W0:Y:S01]  /*8450*/  LDC.64 R2, c[0x4][RZ] ;  /* 0x01000000ff027b82 */ /* 0x001e220000000a00 */
[----:B------:R-:W-:Y:S01]  /*8460*/  IMAD.MOV.U32 R9, RZ, RZ, 0x5da ;  /* 0x000005daff097424 */ /* 0x000fe200078e00ff */
[----:B0-----:R0:W-:Y:S06]  /*8470*/  STG.E desc[UR4][R2.64+0xba8], R11 ;  /* 0x000ba80b02007986 */ /* 0x0011ec000c101904 */
[----:B0-----:R-:W0:Y:S01]  /*8480*/  LDC.64 R2, c[0x4][RZ] ;  /* 0x01000000ff027b82 */ /* 0x001e220000000a00 */
[----:B------:R-:W-:Y:S01]  /*8490*/  HFMA2 R11, -RZ, RZ, 0, 8.94069671630859375e-05 ;  /* 0x000005dcff0b7431 */ /* 0x000fe200000001ff */
[----:B0-----:R0:W-:Y:S06]  /*84a0*/  STG.E desc[UR4][R2.64+0xbac], R5 ;  /* 0x000bac0502007986 */ /* 0x0011ec000c101904 */
[----:B0-----:R-:W0:Y:S01]  /*84b0*/  LDC.64 R2, c[0x4][RZ] ;  /* 0x01000000ff027b82 */ /* 0x001e220000000a00 */
[----:B------:R-:W-:Y:S01]  /*84c0*/  IMAD.MOV.U32 R5, RZ, RZ, 0x5de ;  /* 0x000005deff057424 */ /* 0x000fe200078e00ff */
[----:B0-----:R0:W-:Y:S06]  /*84d0*/  STG.E desc[UR4][R2.64+0xbb0], R7 ;  /* 0x000bb00702007986 */ /* 0x0011ec000c101904 */
[----:B0-----:R-:W0:Y:S01]  /*84e0*/  LDC.64 R2, c[0x4][RZ] ;  /* 0x01000000ff027b82 */ /* 0x001e220000000a00 */
[----:B------:R-:W-:Y:S01]  /*84f0*/  HFMA2 R7, -RZ, RZ, 0, 8.96453857421875e-05 ;  /* 0x000005e0ff077431 */ /* 0x000fe200000001ff */
[----:B0-----:R0:W-:Y:S06]  /*8500*/  STG.E desc[UR4][R2.64+0xbb4], R9 ;  /* 0x000bb40902007986 */ /* 0x0011ec000c101904 */
[----:B0-----:R-:W0:Y:S01]  /*8510*/  LDC.64 R2, c[0x4][RZ] ;  /* 0x01000000ff027b82 */ /* 0x001e220000000a00 */
[----:B------:R-:W-:Y:S01]  /*8520*/  IMAD.MOV.U32 R9, RZ, RZ, 0x5e2 ;  /* 0x000005e2ff097424 */ /* 0x000fe200078e00ff */
[----:B0-----:R0:W-:Y:S06]  /*8530*/  STG.E desc[UR4][R2.64+0xbb8], R11 ;  /* 0x000bb80b02007986 */ /* 0x0011ec000c101904 */
[----:B0-----:R-:W0:Y:S01]  /*8540*/  LDC.64 R2, c[0x4][RZ] ;  /* 0x01000000ff027b82 */ /* 0x001e220000000a00 */
[----:B------:R-:W-:Y:S01]  /*8550*/  HFMA2 R11, -RZ, RZ, 0, 8.98838043212890625e-05 ;  /* 0x000005e4ff0b7431 */ /* 0x000fe200000001ff */
[----:B0-----:R0:W-:Y:S06]  /*8560*/  STG.E desc[UR4][R2.64+0xbbc], R5 ;  /* 0x000bbc0502007986 */ /* 0x0011ec000c101904 */
[----:B0-----:R-:W0:Y:S01]  /*8570*/  LDC.64 R2, c[0x4][RZ] ;  /* 0x01000000ff027b82 */ /* 0x001e220000000a00 */
[----:B------:R-:W-:Y:S01]  /*8580*/  IMAD.MOV.U32 R5, RZ, RZ, 0x5e6 ;  /* 0x000005e6ff057424 */ /* 0x000fe200078e00ff */
[----:B0-----:R0:W-:Y:S06]  /*8590*/  STG.E desc[UR4][R2.64+0xbc0], R7 ;  /* 0x000bc00702007986 */ /* 0x0011ec000c101904 */
[----:B0-----:R-:W0:Y:S01]  /*85a0*/  LDC.64 R2, c[0x4][RZ] ;  /* 0x01000000ff027b82 */ /* 0x001e220000000a00 */
[----:B------:R-:W-:Y:S01]  /*85b0*/  HFMA2 R7, -RZ, RZ, 0, 9.0122222900390625e-05 ;  /* 0x000005e8ff077431 */ /* 0x000fe200000001ff */
[----:B0-----:R0:W-:Y:S06]  /*85c0*/  STG.E desc[UR4][R2.64+0xbc4], R9 ;  /* 0x000bc40902007986 */ /* 0x0011ec000c101904 */
[----:B0-----:R-:W0:Y:S01]  /*85d0*/  LDC.64 R2, c[0x4][RZ] ;  /* 0x01000000ff027b82 */ /* 0x001e220000000a00 */
[----:B------:R-:W-:Y:S01]  /*85e0*/  IMAD.MOV.U32 R9, RZ, RZ, 0x5ea ;  /* 0x000005eaff097424 */ /* 0x000fe200078e00ff */
[----:B0-----:R0:W-:Y:S06]  /*85f0*/  STG.E desc[UR4][R2.64+0xbc8], R11 ;  /* 0x000bc80b02007986 */ /* 0x0011ec000c101904 */
[----:B0-----:R-:W0:Y:S01]  /*8600*/  LDC.64 R2, c[0x4][RZ] ;  /* 0x01000000ff027b82 */ /* 0x001e220000000a00 */
[----:B------:R-:W-:Y:S01]  /*8610*/  HFMA2 R11, -RZ, RZ, 0, 9.03606414794921875e-05 ;  /* 0x000005ecff0b7431 */ /* 0x000fe200000001ff */
[----:B0-----:R0:W-:Y:S06]  /*8620*/  STG.E desc[UR4][R2.64+0xbcc], R5 ;  /* 0x000bcc0502007986 */ /* 0x0011ec000c101904 */
[----:B0-----:R-:W0:Y:S01]  /*8630*/  LDC.64 R2, c[0x4][RZ] ;  /* 0x01000000ff027b82 */ /* 0x001e220000000a00 */
[----:B------:R-:W-:Y:S01]  /*8640*/  IMAD.MOV.U32 R5, RZ, RZ, 0x5ee ;  /* 0x000005eeff057424 */ /* 0x000fe200078e00ff */
[----:B0-----:R0:W-:Y:S06]  /*8650*/  STG.E desc[UR4][R2.64+0xbd0], R7 ;  /* 0x000bd00702007986 */ /* 0x0011ec000c101904 */
[----:B0-----:R-:W0:Y:S01]  /*8660*/  LDC.64 R2, c[0x4][RZ] ;  /* 0x01000000ff027b82 */ /* 0x001e220000000a00 */
[----:B------:R-:W-:Y:S01]  /*8670*/  HFMA2 R7, -RZ, RZ, 0, 9.059906005859375e-05 ;  /* 0x000005f0ff077431 */ /* 0x000fe200000001ff */
[----:B0-----:R0:W-:Y:S06]  /*8680*/  STG.E desc[UR4][R2.64+0xbd4], R9 ;  /* 0x000bd40902007986 */ /* 0x0011ec000c101904 */
[----:B0-----:R-:W0:Y:S01]  /*8690*/  LDC.64 R2, c[0x4][RZ] ;  /* 0x01000000ff027b82 */ /* 0x001e220000000a00 */
[----:B------:R-:W-:Y:S01]  /*86a0*/  IMAD.MOV.U32 R9, RZ, RZ, 0x5f2 ;  /* 0x000005f2ff097424 */ /* 0x000fe200078e00ff */
[----:B0-----:R0:W-:Y:S06]  /*86b0*/  STG.E desc[UR4][R2.64+0xbd8], R11 ;  /* 0x000bd80b02007986 */ /* 0x0011ec000c101904 */
[----:B0-----:R-:W0:Y:S01]  /*86c0*/  LDC.64 R2, c[0x4][RZ] ;  /* 0x01000000ff027b82 */ /* 0x001e220000000a00 */
[----:B------:R-:W-:Y:S01]  /*86d0*/  HFMA2 R11, -RZ, RZ, 0, 9.08374786376953125e-05 ;  /* 0x000005f4ff0b7431 */ /* 0x000fe200000001ff */
[----:B0-----:R0:W-:Y:S06]  /*86e0*/  STG.E desc[UR4][R2.64+0xbdc], R5 ;  /* 0x000bdc0502007986 */ /* 0x0011ec000c101904 */
[----:B0-----:R-:W0:Y:S01]  /*86f0*/  LDC.64 R2, c[0x4][RZ] ;  /* 0x01000000ff027b82 */ /* 0x001e220000000a00 */
[----:B------:R-:W-:Y:S01]  /*8700*/  IMAD.MOV.U32 R5, RZ, RZ, 0x5f6 ;  /* 0x000005f6ff057424 */ /* 0x000fe200078e00ff */
[----:B0-----:R0:W-:Y:S06]  /*8710*/  STG.E desc[UR4][R2.64+0xbe0], R7 ;  /* 0x000be00702007986 */ /* 0x0011ec000c101904 */
[----:B0-----:R-:W0:Y:S01]  /*8720*/  LDC.64 R2, c[0x4][RZ] ;  /* 0x01000000ff027b82 */ /* 0x001e220000000a00 */
[----:B------:R-:W-:Y:S01]  /*8730*/  HFMA2 R7, -RZ, RZ, 0, 9.1075897216796875e-05 ;  /* 0x000005f8ff077431 */ /* 0x000fe200000001ff */
[----:B0-----:R0:W-:Y:S06]  /*8740*/  STG.E desc[UR4][R2.64+0xbe4], R9 ;  /* 0x000be40902007986 */ /* 0x0011ec000c101904 */
[----:B0-----:R-:W0:Y:S01]  /*8750*/  LDC.64 R2, c[0x4][RZ] ;  /* 0x01000000ff027b82 */ /* 0x001e220000000a00 */
[----:B------:R-:W-:Y:S01]  /*8760*/  IMAD.MOV.U32 R9, RZ, RZ, 0x5fa ;  /* 0x000005faff097424 */ /* 0x000fe200078e00ff */
[----:B0-----:R0:W-:Y:S06]  /*8770*/  STG.E desc[UR4][R2.64+0xbe8], R11 ;  /* 0x000be80b02007986 */ /* 0x0011ec000c101904 */
[----:B0-----:R-:W0:Y:S01]  /*8780*/  LDC.64 R2, c[0x4][RZ] ;  /* 0x01000000ff027b82 */ /* 0x001e220000000a00 */
[----:B------:R-:W-:Y:S01]  /*8790*/  HFMA2 R11, -RZ, RZ, 0, 9.13143157958984375e-05 ;  /* 0x000005fcff0b7431 */ /* 0x000fe200000001ff */
[----:B0-----:R0:W-:Y:S06]  /*87a0*/  STG.E desc[UR4][R2.64+0xbec], R5 ;  /* 0x000bec0502007986 */ /* 0x0011ec000c101904 */
[----:B0-----:R-:W0:Y:S01]  /*87b0*/  LDC.64 R2, c[0x4][RZ] ;  /* 0x01000000ff027b82 */ /* 0x001e220000000a00 */
[----:B------:R-:W-:Y:S01]  /*87c0*/  IMAD.MOV.U32 R5, RZ, RZ, 0x5fe ;  /* 0x000005feff057424 */ /* 0x000fe200078e00ff */
[----:B0-----:R0:W-:Y:S06]  /*87d0*/  STG.E desc[UR4][R2.64+0xbf0], R7 ;  /* 0x000bf00702007986 */ /* 0x0011ec000c101904 */
[----:B0-----:R-:W0:Y:S01]  /*87e0*/  LDC.64 R2, c[0x4][RZ] ;  /* 0x01000000ff027b82 */ /* 0x001e220000000a00 */
[----:B------:R-:W-:Y:S01]  /*87f0*/  HFMA2 R7, -RZ, RZ, 0, 9.1552734375e-05 ;  /* 0x00000600ff077431 */ /* 0x000fe200000001ff */
[----:B0-----:R0:W-:Y:S06]  /*8800*/  STG.E desc[UR4][R2.64+0xbf4], R9 ;  /* 0x000bf40902007986 */ /* 0x0011ec000c101904 */
[----:B0-----:R-:W0:Y:S01]  /*8810*/  LDC.64 R2, c[0x4][RZ] ;  /* 0x01000000ff027b82 */ /* 0x001e220000000a00 */
[----:B------:R-:W-:Y:S01]  /*8820*/  IMAD.MOV.U32 R9, RZ, RZ, 0x602 ;  /* 0x00000602ff097424 */ /* 0x000fe200078e00ff */
[----:B0-----:R0:W-:Y:S06]  /*8830*/  STG.E desc[UR4][R2.64+0xbf8], R11 ;  /* 0x000bf80b02007986 */ /* 0x0011ec000c101904 */
[----:B0-----:R-:W0:Y:S01]  /*8840*/  LDC.64 R2, c[0x4][RZ] ;  /* 0x01000000ff027b82 */ /* 0x001e220000000a00 */
[----:B------:R-:W-:Y:S01]  /*8850*/  HFMA2 R11, -RZ, RZ, 0, 9.17911529541015625e-05 ;  /* 0x00000604ff0b7431 */ /* 0x000fe200000001ff */
[----:B0-----:R0:W-:Y:S06]  /*8860*/  STG.E desc[UR4][R2.64+0xbfc], R5 ;  /* 0x000bfc0502007986 */ /* 0x0011ec000c101904 */
[----:B0-----:R-:W0:Y:S01]  /*8870*/  LDC.64 R2, c[0x4][RZ] ;  /* 0x01000000ff027b82 */ /* 0x001e220000000a00 */
[----:B------:R-:W-:Y:S01]  /*8880*/  IMAD.MOV.U32 R5, RZ, RZ, 0x606 ;  /* 0x00000606ff057424 */ /* 0x000fe200078e00ff */
[----:B0-----:R0:W-:Y:S06]  /*8890*/  STG.E desc[UR4][R2.64+0xc00], R7 ;  /* 0x000c000702007986 */ /* 0x0011ec000c101904 */
[----:B0-----:R-:W0:Y:S01]  /*88a0*/  LDC.64 R2, c[0x4][RZ] ;  /* 0x01000000ff027b82 */ /* 0x001e220000000a00 */
[----:B------:R-:W-:Y:S01]  /*88b0*/  HFMA2 R7, -RZ, RZ, 0, 9.2029571533203125e-05 ;  /* 0x00000608ff077431 */ /* 0x000fe200000001ff */
[----:B0-----:R0:W-:Y:S06]  /*88c0*/  STG.E desc[UR4][R2.64+0xc04], R9 ;  /* 0x000c040902007986 */ /* 0x0011ec000c101904 */
[----:B0-----:R-:W0:Y:S01]  /*88d0*/  LDC.64 R2, c[0x4][RZ] ;  /* 0x01000000ff027b82 */ /* 0x001e220000000a00 */
[----:B------:R-:W-:Y:S01]  /*88e0*/  IMAD.MOV.U32 R9, RZ, RZ, 0x60a ;  /* 0x0000060aff097424 */ /* 0x000fe200078e00ff */
[----:B0-----:R0:W-:Y:S06]  /*88f0*/  STG.E desc[UR4][R2.64+0xc08], R11 ;  /* 0x000c080b02007986 */ /* 0x0011ec000c101904 */
[----:B0-----:R-:W0:Y:S01]  /*8900*/  LDC.64 R2, c[0x4][RZ] ;  /* 0x01000000ff027b82 */ /* 0x001e220000000a00 */
[----:B------:R-:W-:Y:S01]  /*8910*/  HFMA2 R11, -RZ, RZ, 0, 9.22679901123046875e-05 ;  /* 0x0000060cff0b7431 */ /* 0x000fe200000001ff */
[----:B0-----:R0:W-:Y:S06]  /*8920*/  STG.E desc[UR4][R2.64+0xc0c], R5 ;  /* 0x000c0c0502007986 */ /* 0x0011ec000c101904 */
[----:B0-----:R-:W0:Y:S01]  /*8930*/  LDC.64 R2, c[0x4][RZ] ;  /* 0x01000000ff027b82 */ /* 0x001e220000000a00 */
[----:B------:R-:W-:Y:S01]  /*8940*/  IMAD.MOV.U32 R5, RZ, RZ, 0x60e ;  /* 0x0000060eff057424 */ /* 0x000fe200078e00ff */
[----:B0-----:R0:W-:Y:S06]  /*8950*/  STG.E desc[UR4][R2.64+0xc10], R7 ;  /* 0x000c100702007986 */ /* 0x0011ec000c101904 */
[----:B0-----:R-:W0:Y:S01]  /*8960*/  LDC.64 R2, c[0x4][RZ] ;  /* 0x01000000ff027b82 */ /* 0x001e220000000a00 */
[----:B------:R-:W-:Y:S01]  /*8970*/  HFMA2 R7, -RZ, RZ, 0, 9.250640869140625e-05 ;  /* 0x00000610ff077431 */ /* 0x000fe200000001ff */
[----:B0-----:R0:W-:Y:S06]  /*8980*/  STG.E desc[UR4][R2.64+0xc14], R9 ;  /* 0x000c140902007986 */ /* 0x0011ec000c101904 */
[----:B0-----:R-:W0:Y:S01]  /*8990*/  LDC.64 R2, c[0x4][RZ] ;  /* 0x01000000ff027b82 */ /* 0x001e220000000a00 */
[----:B------:R-:W-:Y:S01]  /*89a0*/  IMAD.MOV.U32 R9, RZ, RZ, 0x612 ;  /* 0x00000612ff097424 */ /* 0x000fe200078e00ff */
[----:B0-----:R0:W-:Y:S06]  /*89b0*/  STG.E desc[UR4][R2.64+0xc18], R11 ;  /* 0x000c180b02007986 */ /* 0x0011ec000c101904 */
[----:B0-----:R-:W0:Y:S01]  /*89c0*/  LDC.64 R2, c[0x4][RZ] ;  /* 0x01000000ff027b82 */ /* 0x001e220000000a00 */
[----:B------:R-:W-:Y:S01]  /*89d0*/  HFMA2 R11, -RZ, RZ, 0, 9.27448272705078125e-05 ;  /* 0x00000614ff0b7431 */ /* 0x000fe200000001ff */
[----:B0-----:R0:W-:Y:S06]  /*89e0*/  STG.E desc[UR4][R2.64+0xc1c], R5 ;  /* 0x000c1c0502007986 */ /* 0x0011ec000c101904 */
[----:B0-----:R-:W0:Y:S01]  /*89f0*/  LDC.64 R2, c[0x4][RZ] ;  /* 0x01000000ff027b82 */ /* 0x001e220000000a00 */
[----:B------:R-:W-:Y:S01]  /*8a00*/  IMAD.MOV.U32 R5, RZ, RZ, 0x616 ;  /* 0x00000616ff057424 */ /* 0x000fe200078e00ff */
[----:B0-----:R0:W-:Y:S06]  /*8a10*/  STG.E desc[UR4][R2.64+0xc20], R7 ;  /* 0x000c200702007986 */ /* 0x0011ec000c101904 */
[----:B0-----:R-:W0:Y:S01]  /*8a20*/  LDC.64 R2, c[0x4][RZ] ;  /* 0x01000000ff027b82 */ /* 0x001e220000000a00 */
[----:B------:R-:W-:Y:S01]  /*8a30*/  HFMA2 R7, -RZ, RZ, 0, 9.2983245849609375e-05 ;  /* 0x00000618ff077431 */ /* 0x000fe200000001ff */
[----:B0-----:R0:W-:Y:S06]  /*8a40*/  STG.E desc[UR4][R2.64+0xc24], R9 ;  /* 0x000c240902007986 */ /* 0x0011ec000c101904 */
[----:B0-----:R-:W0:Y:S01]  /*8a50*/  LDC.64 R2, c[0x4][RZ] ;  /* 0x01000000ff027b82 */ /* 0x001e220000000a00 */
[----:B------:R-:W-:Y:S01]  /*8a60*/  IMAD.MOV.U32 R9, RZ, RZ, 0x61a ;  /* 0x0000061aff097424 */ /* 0x000fe200078e00ff */
[----:B0-----:R0:W-:Y:S06]  /*8a70*/  STG.E desc[UR4][R2.64+0xc28], R11 ;  /* 0x000c280b02007986 */ /* 0x0011ec000c101904 */
[----:B0-----:R-:W0:Y:S01]  /*8a80*/  LDC.64 R2, c[0x4][RZ] ;  /* 0x01000000ff027b82 */ /* 0x001e220000000a00 */
[----:B------:R-:W-:Y:S01]  /*8a90*/  HFMA2 R11, -RZ, RZ, 0, 9.32216644287109375e-05 ;  /* 0x0000061cff0b7431 */ /* 0x000fe200000001ff */
[----:B0-----:R0:W-:Y:S06]  /*8aa0*/  STG.E desc[UR4][R2.64+0xc2c], R5 ;  /* 0x000c2c0502007986 */ /* 0x0011ec000c101904 */
[----:B0-----:R-:W0:Y:S01]  /*8ab0*/  LDC.64 R2, c[0x4][RZ] ;  /* 0x01000000ff027b82 */ /* 0x001e220000000a00 */
[----:B------:R-:W-:Y:S01]  /*8ac0*/  IMAD.MOV.U32 R5, RZ, RZ, 0x61e ;  /* 0x0000061eff057424 */ /* 0x000fe200078e00ff */
[----:B0-----:R0:W-:Y:S06]  /*8ad0*/  STG.E desc[UR4][R2.64+0xc30], R7 ;  /* 0x000c300702007986 */ /* 0x0011ec000c101904 */
[----:B0-----:R-:W0:Y:S01]  /*8ae0*/  LDC.64 R2, c[0x4][RZ] ;  /* 0x01000000ff027b82 */ /* 0x001e220000000a00 */
[----:B------:R-:W-:Y:S01]  /*8af0*/  HFMA2 R7, -RZ, RZ, 0, 9.34600830078125e-05 ;  /* 0x00000620ff077431 */ /* 0x000fe200000001ff */
[----:B0-----:R0:W-:Y:S06]  /*8b00*/  STG.E desc[UR4][R2.64+0xc34], R9 ;  /* 0x000c340902007986 */ /* 0x0011ec000c101904 */
[----:B0-----:R-:W0:Y:S01]  /*8b10*/  LDC.64 R2, c[0x4][RZ] ;  /* 0x01000000ff027b82 */ /* 0x001e220000000a00 */
[----:B------:R-:W-:Y:S01]  /*8b20*/  IMAD.MOV.U32 R9, RZ, RZ, 0x622 ;  /* 0x00000622ff097424 */ /* 0x000fe200078e00ff */
[----:B0-----:R0:W-:Y:S06]  /*8b30*/  STG.E desc[UR4][R2.64+0xc38], R11 ;  /* 0x000c380b02007986 */ /* 0x0011ec000c101904 */
[----:B0-----:R-:W0:Y:S01]  /*8b40*/  LDC.64 R2, c[0x4][RZ] ;  /* 0x01000000ff027b82 */ /* 0x001e220000000a00 */
[----:B------:R-:W-:Y:S01]  /*8b50*/  HFMA2 R11, -RZ, RZ, 0, 9.36985015869140625e-05 ;  /* 0x00000624ff0b7431 */ /* 0x000fe200000001ff */
[----:B0-----:R0:W-:Y:S06]  /*8b60*/  STG.E desc[UR4][R2.64+0xc3c], R5 ;  /* 0x000c3c0502007986 */ /* 0x0011ec000c101904 */
[----:B0-----:R-:W0:Y:S01]  /*8b70*/  LDC.64 R2, c[0x4][RZ] ;  /* 0x01000000ff027b82 */ /* 0x001e220000000a00 */
[----:B------:R-:W-:Y:S01]  /*8b80*/  IMAD.MOV.U32 R5, RZ, RZ, 0x626 ;  /* 0x00000626ff057424 */ /* 0x000fe200078e00ff */
[----:B0-----:R0:W-:Y:S06]  /*8b90*/  STG.E desc[UR4][R2.64+0xc40], R7 ;  /* 0x000c400702007986 */ /* 0x0011ec000c101904 */
[----:B0-----:R-:W0:Y:S01]  /*8ba0*/  LDC.64 R2, c[0x4][RZ] ;  /* 0x01000000ff027b82 */ /* 0x001e220000000a00 */
[----:B------:R-:W-:Y:S01]  /*8bb0*/  HFMA2 R7, -RZ, RZ, 0, 9.3936920166015625e-05 ;  /* 0x00000628ff077431 */ /* 0x000fe200000001ff */
[----:B0-----:R0:W-:Y:S06]  /*8bc0*/  STG.E desc[UR4][R2.64+0xc44], R9 ;  /* 0x000c440902007986 */ /* 0x0011ec000c101904 */
[----:B0-----:R-:W0:Y:S01]  /*8bd0*/  LDC.64 R2, c[0x4][RZ] ;  /* 0x01000000ff027b82 */ /* 0x001e220000000a00 */
[----:B------:R-:W-:Y:S01]  /*8be0*/  IMAD.MOV.U32 R9, RZ, RZ, 0x62a ;  /* 0x0000062aff097424 */ /* 0x000fe200078e00ff */
[----:B0-----:R0:W-:Y:S06]  /*8bf0*/  STG.E desc[UR4][R2.64+0xc48], R11 ;  /* 0x000c480b02007986 */ /* 0x0011ec000c101904 */
[----:B0-----:R-:W0:Y:S01]  /*8c00*/  LDC.64 R2, c[0x4][RZ] ;  /* 0x01000000ff027b82 */ /* 0x001e220000000a00 */
[----:B------:R-:W-:Y:S01]  /*8c10*/  HFMA2 R11, -RZ, RZ, 0, 9.41753387451171875e-05 ;  /* 0x0000062cff0b7431 */ /* 0x000fe200000001ff */
[----:B0-----:R0:W-:Y:S06]  /*8c20*/  STG.E desc[UR4][R2.64+0xc4c], R5 ;  /* 0x000c4c0502007986 */ /* 0x0011ec000c101904 */
[----:B0-----:R-:W0:Y:S01]  /*8c30*/  LDC.64 R2, c[0x4][RZ] ;  /* 0x01000000ff027b82 */ /* 0x001e220000000a00 */
[----:B------:R-:W-:Y:S01]  /*8c40*/  IMAD.MOV.U32 R5, RZ, RZ, 0x62e ;  /* 0x0000062eff057424 */ /* 0x000fe200078e00ff */
[----:B0-----:R0:W-:Y:S06]  /*8c50*/  STG.E desc[UR4][R2.64+0xc50], R7 ;  /* 0x000c500702007986 */ /* 0x0011ec000c101904 */
[----:B0-----:R-:W0:Y:S01]  /*8c60*/  LDC.64 R2, c[0x4][RZ] ;  /* 0x01000000ff027b82 */ /* 0x001e220000000a00 */
[----:B------:R-:W-:Y:S01]  /*8c70*/  HFMA2 R7, -RZ, RZ, 0, 9.441375732421875e-05 ;  /* 0x00000630ff077431 */ /* 0x000fe200000001ff */
[----:B0-----:R0:W-:Y:S06]  /*8c80*/  STG.E desc[UR4][R2.64+0xc54], R9 ;  /* 0x000c540902007986 */ /* 0x0011ec000c101904 */
[----:B0-----:R-:W0:Y:S01]  /*8c90*/  LDC.64 R2, c[0x4][RZ] ;  /* 0x01000000ff027b82 */ /* 0x001e220000000a00 */
[----:B------:R-:W-:Y:S01]  /*8ca0*/  IMAD.MOV.U32 R9, RZ, RZ, 0x632 ;  /* 0x00000632ff097424 */ /* 0x000fe200078e00ff */
[----:B0-----:R0:W-:Y:S06]  /*8cb0*/  STG.E desc[UR4][R2.64+0xc58], R11 ;  /* 0x000c580b02007986 */ /* 0x0011ec000c101904 */
[----:B0-----:R-:W0:Y:S01]  /*8cc0*/  LDC.64 R2, c[0x4][RZ] ;  /* 0x01000000ff027b82 */ /* 0x001e220000000a00 */
[----:B------:R-:W-:Y:S01]  /*8cd0*/  HFMA2 R11, -RZ, RZ, 0, 9.46521759033203125e-05 ;  /* 0x00000634ff0b7431 */ /* 0x000fe200000001ff */
[----:B0-----:R0:W-:Y:S06]  /*8ce0*/  STG.E desc[UR4][R2.64+0xc5c], R5 ;  /* 0x000c5c0502007986 */ /* 0x0011ec000c101904 */
[----:B0-----:R-:W0:Y:S01]  /*8cf0*/  LDC.64 R2, c[0x4][RZ] ;  /* 0x01000000ff027b82 */ /* 0x001e220000000a00 */
[----:B------:R-:W-:Y:S01]  /*8d00*/  IMAD.MOV.U32 R5, RZ, RZ, 0x636 ;  /* 0x00000636ff057424 */ /* 0x000fe200078e00ff */
[----:B0-----:R0:W-:Y:S06]  /*8d10*/  STG.E desc[UR4][R2.64+0xc60], R7 ;  /* 0x000c600702007986 */ /* 0x0011ec000c101904 */
[----:B0-----:R-:W0:Y:S01]  /*8d20*/  LDC.64 R2, c[0x4][RZ] ;  /* 0x01000000ff027b82 */ /* 0x001e220000000a00 */
[----:B------:R-:W-:Y:S01]  /*8d30*/  HFMA2 R7, -RZ, RZ, 0, 9.4890594482421875e-05 ;  /* 0x00000638ff077431 */ /* 0x000fe200000001ff */
[----:B0-----:R0:W-:Y:S06]  /*8d40*/  STG.E desc[UR4][R2.64+0xc64], R9 ;  /* 0x000c640902007986 */ /* 0x0011ec000c101904 */
[----:B0-----:R-:W0:Y:S01]  /*8d50*/  LDC.64 R2, c[0x4][RZ] ;  /* 0x01000000ff027b82 */ /* 0x001e220000000a00 */
[----:B------:R-:W-:Y:S01]  /*8d60*/  IMAD.MOV.U32 R9, RZ, RZ, 0x63a ;  /* 0x0000063aff097424 */ /* 0x000fe200078e00ff */
[----:B0-----:R0:W-:Y:S06]  /*8d70*/  STG.E desc[UR4][R2.64+0xc68], R11 ;  /* 0x000c680b02007986 */ /* 0x0011ec000c101904 */
[----:B0-----:R-:W0:Y:S01]  /*8d80*/  LDC.64 R2, c[0x4][RZ] ;  /* 0x01000000ff027b82 */ /* 0x001e220000000a00 */
[----:B------:R-:W-:Y:S01]  /*8d90*/  HFMA2 R11, -RZ, RZ, 0, 9.51290130615234375e-05 ;  /* 0x0000063cff0b7431 */ /* 0x000fe200000001ff */
[----:B0-----:R0:W-:Y:S06]  /*8da0*/  STG.E desc[UR4][R2.64+0xc6c], R5 ;  /* 0x000c6c0502007986 */ /* 0x0011ec000c101904 */
[----:B0-----:R-:W0:Y:S01]  /*8db0*/  LDC.64 R2, c[0x4][RZ] ;  /* 0x01000000ff027b82 */ /* 0x001e220000000a00 */
[----:B------:R-:W-:Y:S01]  /*8dc0*/  IMAD.MOV.U32 R5, RZ, RZ, 0x63e ;  /* 0x0000063eff057424 */ /* 0x000fe200078e00ff */
[----:B0-----:R0:W-:Y:S06]  /*8dd0*/  STG.E desc[UR4][R2.64+0xc70], R7 ;  /* 0x000c700702007986 */ /* 0x0011ec000c101904 */
[----:B0-----:R-:W0:Y:S01]  /*8de0*/  LDC.64 R2, c[0x4][RZ] ;  /* 0x01000000ff027b82 */ /* 0x001e220000000a00 */
[----:B------:R-:W-:Y:S01]  /*8df0*/  HFMA2 R7, -RZ, RZ, 0, 9.5367431640625e-05 ;  /* 0x00000640ff077431 */ /* 0x000fe200000001ff */
[----:B0-----:R0:W-:Y:S06]  /*8e00*/  STG.E desc[UR4][R2.64+0xc74], R9 ;  /* 0x000c740902007986 */ /* 0x0011ec000c101904 */
[----:B0-----:R-:W0:Y:S01]  /*8e10*/  LDC.64 R2, c[0x4][RZ] ;  /* 0x01000000ff027b82 */ /* 0x001e220000000a00 */
[----:B------:R-:W-:Y:S01]  /*8e20*/  IMAD.MOV.U32 R9, RZ, RZ, 0x642 ;  /* 0x00000642ff097424 */ /* 0x000fe200078e00ff */
[----:B0-----:R0:W-:Y:S06]  /*8e30*/  STG.E desc[UR4][R2.64+0xc78], R11 ;  /* 0x000c780b02007986 */ /* 0x0011ec000c101904 */
[----:B0-----:R-:W0:Y:S01]  /*8e40*/  LDC.64 R2, c[0x4][RZ] ;  /* 0x01000000ff027b82 */ /* 0x001e220000000a00 */
[----:B------:R-:W-:Y:S01]  /*8e50*/  HFMA2 R11, -RZ, RZ, 0, 9.56058502197265625e-05 ;  /* 0x00000644ff0b7431 */ /* 0x000fe200000001ff */
[----:B0-----:R0:W-:Y:S06]  /*8e60*/  STG.E desc[UR4][R2.64+0xc7c], R5 ;  /* 0x000c7c0502007986 */ /* 0x0011ec000c101904 */
[----:B0-----:R-:W0:Y:S01]  /*8e70*/  LDC.64 R2, c[0x4][RZ] ;  /* 0x01000000ff027b82 */ /* 0x001e220000000a00 */
[----:B------:R-:W-:Y:S01]  /*8e80*/  IMAD.MOV.U32 R5, RZ, RZ, 0x646 ;  /* 0x00000646ff057424 */ /* 0x000fe200078e00ff */
[----:B0-----:R0:W-:Y:S06]  /*8e90*/  STG.E desc[UR4][R2.64+0xc80], R7 ;  /* 0x000c800702007986 */ /* 0x0011ec000c101904 */
[----:B0-----:R-:W0:Y:S01]  /*8ea0*/  LDC.64 R2, c[0x4][RZ] ;  /* 0x01000000ff027b82 */ /* 0x001e220000000a00 */
[----:B------:R-:W-:Y:S01]  /*8eb0*/  HFMA2 R7, -RZ, RZ, 0, 9.5844268798828125e-05 ;  /* 0x00000648ff077431 */ /* 0x000fe200000001ff */
[----:B0-----:R0:W-:Y:S06]  /*8ec0*/  STG.E desc[UR4][R2.64+0xc84], R9 ;  /* 0x000c840902007986 */ /* 0x0011ec000c101904 */
[----:B0-----:R-:W0:Y:S01]  /*8ed0*/  LDC.64 R2, c[0x4][RZ] ;  /* 0x01000000ff027b82 */ /* 0x001e220000000a00 */
[----:B------:R-:W-:Y:S01]  /*8ee0*/  IMAD.MOV.U32 R9, RZ, RZ, 0x64a ;  /* 0x0000064aff097424 */ /* 0x000fe200078e00ff */
[----:B0-----:R0:W-:Y:S06]  /*8ef0*/  STG.E desc[UR4][R2.64+0xc88], R11 ;  /* 0x000c880b02007986 */ /* 0x0011ec000c101904 */
[----:B0-----:R-:W0:Y:S01]  /*8f00*/  LDC.64 R2, c[0x4][RZ] ;  /* 0x01000000ff027b82 */ /* 0x001e220000000a00 */
[----:B------:R-:W-:Y:S01]  /*8f10*/  HFMA2 R11, -RZ, RZ, 0, 9.60826873779296875e-05 ;  /* 0x0000064cff0b7431 */ /* 0x000fe200000001ff */
[----:B0-----:R0:W-:Y:S06]  /*8f20*/  STG.E desc[UR4][R2.64+0xc8c], R5 ;  /* 0x000c8c0502007986 */ /* 0x0011ec000c101904 */
[----:B0-----:R-:W0:Y:S01]  /*8f30*/  LDC.64 R2, c[0x4][RZ] ;  /* 0x01000000ff027b82 */ /* 0x001e220000000a00 */
[----:B------:R-:W-:Y:S01]  /*8f40*/  IMAD.MOV.U32 R5, RZ, RZ, 0x64e ;  /* 0x0000064eff057424 */ /* 0x000fe200078e00ff */
[----:B0-----:R0:W-:Y:S06]  /*8f50*/  STG.E desc[UR4][R2.64+0xc90], R7 ;  /* 0x000c900702007986 */ /* 0x0011ec000c101904 */
[----:B0-----:R-:W0:Y:S01]  /*8f60*/  LDC.64 R2, c[0x4][RZ] ;  /* 0x01000000ff027b82 */ /* 0x001e220000000a00 */
[----:B------:R-:W-:Y:S01]  /*8f70*/  HFMA2 R7, -RZ, RZ, 0, 9.632110595703125e-05 ;  /* 0x00000650ff077431 */ /* 0x000fe200000001ff */
[----:B0-----:R0:W-:Y:S06]  /*8f80*/  STG.E desc[UR4][R2.64+0xc94], R9 ;  /* 0x000c940902007986 */ /* 0x0011ec000c101904 */
[----:B0-----:R-:W0:Y:S01]  /*8f90*/  LDC.64 R2, c[0x4][RZ] ;  /* 0x01000000ff027b82 */ /* 0x001e220000000a00 */
[----:B------:R-:W-:Y:S01]  /*8fa0*/  IMAD.MOV.U32 R9, RZ, RZ, 0x652 ;  /* 0x00000652ff097424 */ /* 0x000fe200078e00ff */
[----:B0-----:R0:W-:Y:S06]  /*8fb0*/  STG.E desc[UR4][R2.64+0xc98], R11 ;  /* 0x000c980b02007986 */ /* 0x0011ec000c101904 */
[----:B0-----:R-:W0:Y:S01]  /*8fc0*/  LDC.64 R2, c[0x4][RZ] ;  /* 0x01000000ff027b82 */ /* 0x001e220000000a00 */
[----:B------:R-:W-:Y:S01]  /*8fd0*/  HFMA2 R11, -RZ, RZ, 0, 9.65595245361328125e-05 ;  /* 0x00000654ff0b7431 */ /* 0x000fe200000001ff */
[----:B0-----:R0:W-:Y:S06]  /*8fe0*/  STG.E desc[UR4][R2.64+0xc9c], R5 ;  /* 0x000c9c0502007986 */ /* 0x0011ec000c101904 */
[----:B0-----:R-:W0:Y:S01]  /*8ff0*/  LDC.64 R2, c[0x4][RZ] ;  /* 0x01000000ff027b82 */ /* 0x001e220000000a00 */
[----:B------:R-:W-:Y:S01]  /*9000*/  IMAD.MOV.U32 R5, RZ, RZ, 0x656 ;  /* 0x00000656ff057424 */ /* 0x000fe200078e00ff */
[----:B0-----:R0:W-:Y:S06]  /*9010*/  STG.E desc[UR4][R2.64+0xca0], R7 ;  /* 0x000ca00702007986 */ /* 0x0011ec000c101904 */
[----:B0-----:R-:W0:Y:S01]  /*9020*/  LDC.64 R2, c[0x4][RZ] ;  /* 0x01000000ff027b82 */ /* 0x001e220000000a00 */
[----:B------:R-:W-:Y:S01]  /*9030*/  HFMA2 R7, -RZ, RZ, 0, 9.6797943115234375e-05 ;  /* 0x00000658ff077431 */ /* 0x000fe200000001ff */
[----:B0-----:R0:W-:Y:S06]  /*9040*/  STG.E desc[UR4][R2.64+0xca4], R9 ;  /* 0x000ca40902007986 */ /* 0x0011ec000c101904 */
[----:B0-----:R-:W0:Y:S01]  /*9050*/  LDC.64 R2, c[0x4][RZ] ;  /* 0x01000000ff027b82 */ /* 0x001e220000000a00 */
[----:B------:R-:W-:Y:S01]  /*9060*/  IMAD.MOV.U32 R9, RZ, RZ, 0x65a ;  /* 0x0000065aff097424 */ /* 0x000fe200078e00ff */
[----:B0-----:R0:W-:Y:S06]  /*9070*/  STG.E desc[UR4][R2.64+0xca8], R11 ;  /* 0x000ca80b02007986 */ /* 0x0011ec000c101904 */
[----:B0-----:R-:W0:Y:S01]  /*9080*/  LDC.64 R2, c[0x4][RZ] ;  /* 0x01000000ff027b82 */ /* 0x001e220000000a00 */
[----:B------:R-:W-:Y:S01]  /*9090*/  HFMA2 R11, -RZ, RZ, 0, 9.70363616943359375e-05 ;  /* 0x0000065cff0b7431 */ /* 0x000fe200000001ff */
[----:B0-----:R0:W-:Y:S06]  /*90a0*/  STG.E desc[UR4][R2.64+0xcac], R5 ;  /* 0x000cac0502007986 */ /* 0x0011ec000c101904 */
[----:B0-----:R-:W0:Y:S01]  /*90b0*/  LDC.64 R2, c[0x4][RZ] ;  /* 0x01000000ff027b82 */ /* 0x001e220000000a00 */
[----:B------:R-:W-:Y:S01]  /*90c0*/  IMAD.MOV.U32 R5, RZ, RZ, 0x65e ;  /* 0x0000065eff057424 */ /* 0x000fe200078e00ff */
[----:B0-----:R0:W-:Y:S06]  /*90d0*/  STG.E desc[UR4][R2.64+0xcb0], R7 ;  /* 0x000cb00702007986 */ /* 0x0011ec000c101904 */
[----:B0-----:R-:W0:Y:S01]  /*90e0*/  LDC.64 R2, c[0x4][RZ] ;  /* 0x01000000ff027b82 */ /* 0x001e220000000a00 */
[----:B------:R-:W-:Y:S01]  /*90f0*/  HFMA2 R7, -RZ, RZ, 0, 9.72747802734375e-05 ;  /* 0x00000660ff077431 */ /* 0x000fe200000001ff */
[----:B0-----:R0:W-:Y:S06]  /*9100*/  STG.E desc[UR4][R2.64+0xcb4], R9 ;  /* 0x000cb40902007986 */ /* 0x0011ec000c101904 */
[----:B0-----:R-:W0:Y:S01]  /*9110*/  LDC.64 R2, c[0x4][RZ] ;  /* 0x01000000ff027b82 */ /* 0x001e220000000a00 */
[----:B------:R-:W-:Y:S01]  /*9120*/  IMAD.MOV.U32 R9, RZ, RZ, 0x662 ;  /* 0x00000662ff097424 */ /* 0x000fe200078e00ff */
[----:B0-----:R0:W-:Y:S06]  /*9130*/  STG.E desc[UR4][R2.64+0xcb8], R11 ;  /* 0x000cb80b02007986 */ /* 0x0011ec000c101904 */
[----:B0-----:R-:W0:Y:S01]  /*9140*/  LDC.64 R2, c[0x4][RZ] ;  /* 0x01000000ff027b82 */ /* 0x001e220000000a00 */
[----:B------:R-:W-:Y:S01]  /*9150*/  HFMA2 R11, -RZ, RZ, 0, 9.75131988525390625e-05 ;  /* 0x00000664ff0b7431 */ /* 0x000fe200000001ff */
[----:B0-----:R0:W-:Y:S06]  /*9160*/  STG.E desc[UR4][R2.64+0xcbc], R5 ;  /* 0x000cbc0502007986 */ /* 0x0011ec000c101904 */
[----:B0-----:R-:W0:Y:S01]  /*9170*/  LDC.64 R2, c[0x4][RZ] ;  /* 0x01000000ff027b82 */ /* 0x001e220000000a00 */
[----:B------:R-:W-:Y:S01]  /*9180*/  IMAD.MOV.U32 R5, RZ, RZ, 0x666 ;  /* 0x00000666ff057424 */ /* 0x000fe200078e00ff */
[----:B0-----:R0:W-:Y:S06]  /*9190*/  STG.E desc[UR4][R2.64+0xcc0], R7 ;  /* 0x000cc00702007986 */ /* 0x0011ec000c101904 */
[----:B0-----:R-:W0:Y:S01]  /*91a0*/  LDC.64 R2, c[0x4][RZ] ;  /* 0x01000000ff027b82 */ /* 0x001e220000000a00 */
[----:B------:R-:W-:Y:S01]  /*91b0*/  HFMA2 R7, -RZ, RZ, 0, 9.7751617431640625e-05 ;  /* 0x00000668ff077431 */ /* 0x000fe200000001ff */
[----:B0-----:R0:W-:Y:S06]  /*91c0*/  STG.E desc[UR4][R2.64+0xcc4], R9 ;  /* 0x000cc40902007986 */ /* 0x0011ec000c101904 */
[----:B0-----:R-:W0:Y:S01]  /*91d0*/  LDC.64 R2, c[0x4][RZ] ;  /* 0x01000000ff027b82 */ /* 0x001e220000000a00 */
[----:B------:R-:W-:Y:S01]  /*91e0*/  IMAD.MOV.U32 R9, RZ, RZ, 0x66a ;  /* 0x0000066aff097424 */ /* 0x000fe200078e00ff */
[----:B0-----:R0:W-:Y:S06]  /*91f0*/  STG.E desc[UR4][R2.64+0xcc8], R11 ;  /* 0x000cc80b02007986 */ /* 0x0011ec000c101904 */
[----:B0-----:R-:W0:Y:S01]  /*9200*/  LDC.64 R2, c[0x4][RZ] ;  /* 0x01000000ff027b82 */ /* 0x001e220000000a00 */
[----:B------:R-:W-:Y:S01]  /*9210*/  HFMA2 R11, -RZ, RZ, 0, 9.79900360107421875e-05 ;  /* 0x0000066cff0b7431 */ /* 0x000fe200000001ff */
[----:B0-----:R0:W-:Y:S06]  /*9220*/  STG.E desc[UR4][R2.64+0xccc], R5 ;  /* 0x000ccc0502007986 */ /* 0x0011ec000c101904 */
[----:B0-----:R-:W0:Y:S01]  /*9230*/  LDC.64 R2, c[0x4][RZ] ;  /* 0x01000000ff027b82 */ /* 0x001e220000000a00 */
[----:B------:R-:W-:Y:S01]  /*9240*/  IMAD.MOV.U32 R5, RZ, RZ, 0x66e ;  /* 0x0000066eff057424 */ /* 0x000fe200078e00ff */
[----:B0-----:R0:W-:Y:S06]  /*9250*/  STG.E desc[UR4][R2.64+0xcd0], R7 ;  /* 0x000cd00702007986 */ /* 0x0011ec000c101904 */
[----:B0-----:R-:W0:Y:S01]  /*9260*/  LDC.64 R2, c[0x4][RZ] ;  /* 0x01000000ff027b82 */ /* 0x001e220000000a00 */
[----:B------:R-:W-:Y:S01]  /*9270*/  HFMA2 R7, -RZ, RZ, 0, 9.822845458984375e-05 ;  /* 0x00000670ff077431 */ /* 0x000fe200000001ff */
[----:B0-----:R0:W-:Y:S06]  /*9280*/  STG.E desc[UR4][R2.64+0xcd4], R9 ;  /* 0x000cd40902007986 */ /* 0x0011ec000c101904 */
[----:B0-----:R-:W0:Y:S01]  /*9290*/  LDC.64 R2, c[0x4][RZ] ;  /* 0x01000000ff027b82 */ /* 0x001e220000000a00 */
[----:B------:R-:W-:Y:S01]  /*92a0*/  IMAD.MOV.U32 R9, RZ, RZ, 0x672 ;  /* 0x00000672ff097424 */ /* 0x000fe200078e00ff */
[----:B0-----:R0:W-:Y:S06]  /*92b0*/  STG.E desc[UR4][R2.64+0xcd8], R11 ;  /* 0x000cd80b02007986 */ /* 0x0011ec000c101904 */
[----:B0-----:R-:W0:Y:S01]  /*92c0*/  LDC.64 R2, c[0x4][RZ] ;  /* 0x01000000ff027b82 */ /* 0x001e220000000a00 */
[----:B------:R-:W-:Y:S01]  /*92d0*/  HFMA2 R11, -RZ, RZ, 0, 9.84668731689453125e-05 ;  /* 0x00000674ff0b7431 */ /* 0x000fe200000001ff */
[----:B0-----:R0:W-:Y:S06]  /*92e0*/  STG.E desc[UR4][R2.64+0xcdc], R5 ;  /* 0x000cdc0502007986 */ /* 0x0011ec000c101904 */
[----:B0-----:R-:W0:Y:S01]  /*92f0*/  LDC.64 R2, c[0x4][RZ] ;  /* 0x01000000ff027b82 */ /* 0x001e220000000a00 */
[----:B------:R-:W-:Y:S01]  /*9300*/  IMAD.MOV.U32 R5, RZ, RZ, 0x676 ;  /* 0x00000676ff057424 */ /* 0x000fe200078e00ff */
[----:B0-----:R0:W-:Y:S06]  /*9310*/  STG.E desc[UR4][R2.64+0xce0], R7 ;  /* 0x000ce00702007986 */ /* 0x0011ec000c101904 */
[----:B0-----:R-:W0:Y:S01]  /*9320*/  LDC.64 R2, c[0x4][RZ] ;  /* 0x01000000ff027b82 */ /* 0x001e220000000a00 */
[----:B------:R-:W-:Y:S01]  /*9330*/  HFMA2 R7, -RZ, RZ, 0, 9.8705291748046875e-05 ;  /* 0x00000678ff077431 */ /* 0x000fe200000001ff */
[----:B0-----:R0:W-:Y:S06]  /*9340*/  STG.E desc[UR4][R2.64+0xce4], R9 ;  /* 0x000ce40902007986 */ /* 0x0011ec000c101904 */
[----:B0-----:R-:W0:Y:S01]  /*9350*/  LDC.64 R2, c[0x4][RZ] ;  /* 0x01000000ff027b82 */ /* 0x001e220000000a00 */
[----:B------:R-:W-:Y:S01]  /*9360*/  IMAD.MOV.U32 R9, RZ, RZ, 0x67a ;  /* 0x0000067aff097424 */ /* 0x000fe200078e00ff */
[----:B0-----:R0:W-:Y:S06]  /*9370*/  STG.E desc[UR4][R2.64+0xce8], R11 ;  /* 0x000ce80b02007986 */ /* 0x0011ec000c101904 */
[----:B0-----:R-:W0:Y:S01]  /*9380*/  LDC.64 R2, c[0x4][RZ] ;  /* 0x01000000ff027b82 */ /* 0x001e220000000a00 */
[----:B------:R-:W-:Y:S01]  /*9390*/  HFMA2 R11, -RZ, RZ, 0, 9.89437103271484375e-05 ;  /* 0x0000067cff0b7431 */ /* 0x000fe200000001ff */
[----:B0-----:R0:W-:Y:S06]  /*93a0*/  STG.E desc[UR4][R2.64+0xcec], R5 ;  /* 0x000cec0502007986 */ /* 0x0011ec000c101904 */
[----:B0-----:R-:W0:Y:S01]  /*93b0*/  LDC.64 R2, c[0x4][RZ] ;  /* 0x01000000ff027b82 */ /* 0x001e220000000a00 */
[----:B------:R-:W-:Y:S01]  /*93c0*/  IMAD.MOV.U32 R5, RZ, RZ, 0x67e ;  /* 0x0000067eff057424 */ /* 0x000fe200078e00ff */
[----:B0-----:R0:W-:Y:S06]  /*93d0*/  STG.E desc[UR4][R2.64+0xcf0], R7 ;  /* 0x000cf00702007986 */ /* 0x0011ec000c101904 */
[----:B0-----:R-:W0:Y:S01]  /*93e0*/  LDC.64 R2, c[0x4][RZ] ;  /* 0x01000000ff027b82 */ /* 0x001e220000000a00 */
[----:B------:R-:W-:Y:S01]  /*93f0*/  HFMA2 R7, -RZ, RZ, 0, 9.918212890625e-05 ;  /* 0x00000680ff077431 */ /* 0x000fe200000001ff */
[----:B0-----:R0:W-:Y:S06]  /*9400*/  STG.E desc[UR4][R2.64+0xcf4], R9 ;  /* 0x000cf40902007986 */ /* 0x0011ec000c101904 */
[----:B0-----:R-:W0:Y:S01]  /*9410*/  LDC.64 R2, c[0x4][RZ] ;  /* 0x01000000ff027b82 */ /* 0x001e220000000a00 */
[----:B------:R-:W-:Y:S01]  /*9420*/  IMAD.MOV.U32 R9, RZ, RZ, 0x682 ;  /* 0x00000682ff097424 */ /* 0x000fe200078e00ff */
[----:B0-----:R0:W-:Y:S06]  /*9430*/  STG.E desc[UR4][R2.64+0xcf8], R11 ;  /* 0x000cf80b02007986 */ /* 0x0011ec000c101904 */
[----:B0-----:R-:W0:Y:S01]  /*9440*/  LDC.64 R2, c[0x4][RZ] ;  /* 0x01000000ff027b82 */ /* 0x001e220000000a00 */
[----:B------:R-:W-:Y:S01]  /*9450*/  HFMA2 R11, -RZ, RZ, 0, 9.94205474853515625e-05 ;  /* 0x00000684ff0b7431 */ /* 0x000fe200000001ff */
[----:B0-----:R0:W-:Y:S06]  /*9460*/  STG.E desc[UR4][R2.64+0xcfc], R5 ;  /* 0x000cfc0502007986 */ /* 0x0011ec000c101904 */
[----:B0-----:R-:W0:Y:S01]  /*9470*/  LDC.64 R2, c[0x4][RZ] ;  /* 0x01000000ff027b82 */ /* 0x001e220000000a00 */
[----:B------:R-:W-:Y:S01]  /*9480*/  IMAD.MOV.U32 R5, RZ, RZ, 0x686 ;  /* 0x00000686ff057424 */ /* 0x000fe200078e00ff */
[----:B0-----:R0:W-:Y:S06]  /*9490*/  STG.E desc[UR4][R2.64+0xd00], R7 ;  /* 0x000d000702007986 */ /* 0x0011ec000c101904 */
[----:B0-----:R-:W0:Y:S01]  /*94a0*/  LDC.64 R2, c[0x4][RZ] ;  /* 0x01000000ff027b82 */ /* 0x001e220000000a00 */
[----:B------:R-:W-:Y:S01]  /*94b0*/  HFMA2 R7, -RZ, RZ, 0, 9.9658966064453125e-05 ;  /* 0x00000688ff077431 */ /* 0x000fe200000001ff */
[----:B0-----:R0:W-:Y:S06]  /*94c0*/  STG.E desc[UR4][R2.64+0xd04], R9 ;  /* 0x000d040902007986 */ /* 0x0011ec000c101904 */
[----:B0-----:R-:W0:Y:S01]  /*94d0*/  LDC.64 R2, c[0x4][RZ] ;  /* 0x01000000ff027b82 */ /* 0x001e220000000a00 */
[----:B------:R-:W-:Y:S01]  /*94e0*/  IMAD.MOV.U32 R9, RZ, RZ, 0x68a ;  /* 0x0000068aff097424 */ /* 0x000fe200078e00ff */
[----:B0-----:R0:W-:Y:S06]  /*94f0*/  STG.E desc[UR4][R2.64+0xd08], R11 ;  /* 0x000d080b02007986 */ /* 0x0011ec000c101904 */
[----:B0-----:R-:W0:Y:S01]  /*9500*/  LDC.64 R2, c[0x4][RZ] ;  /* 0x01000000ff027b82 */ /* 0x001e220000000a00 */
[----:B------:R-:W-:Y:S01]  /*9510*/  HFMA2 R11, -RZ, RZ, 0, 9.98973846435546875e-05 ;  /* 0x0000068cff0b7431 */ /* 0x000fe200000001ff */
[----:B0-----:R0:W-:Y:S06]  /*9520*/  STG.E desc[UR4][R2.64+0xd0c], R5 ;  /* 0x000d0c0502007986 */ /* 0x0011ec000c101904 */
[----:B0-----:R-:W0:Y:S01]  /*9530*/  LDC.64 R2, c[0x4][RZ] ;  /* 0x01000000ff027b82 */ /* 0x001e220000000a00 */
[----:B------:R-:W-:Y:S01]  /*9540*/  IMAD.MOV.U32 R5, RZ, RZ, 0x68e ;  /* 0x0000068eff057424 */ /* 0x000fe200078e00ff */
[----:B0-----:R0:W-:Y:S06]  /*9550*/  STG.E desc[UR4][R2.64+0xd10], R7 ;  /* 0x000d100702007986 */ /* 0x0011ec000c101904 */
[----:B0-----:R-:W0:Y:S01]  /*9560*/  LDC.64 R2, c[0x4][RZ] ;  /* 0x01000000ff027b82 */ /* 0x001e220000000a00 */
[----:B------:R-:W-:Y:S01]  /*9570*/  HFMA2 R7, -RZ, RZ, 0, 0.00010013580322265625 ;  /* 0x00000690ff077431 */ /* 0x000fe200000001ff */
[----:B0-----:R0:W-:Y:S06]  /*9580*/  STG.E desc[UR4][R2.64+0xd14], R9 ;  /* 0x000d140902007986 */ /* 0x0011ec000c101904 */
[----:B0-----:R-:W0:Y:S01]  /*9590*/  LDC.64 R2, c[0x4][RZ] ;  /* 0x01000000ff027b82 */ /* 0x001e220000000a00 */
[----:B------:R-:W-:Y:S01]  /*95a0*/  IMAD.MOV.U32 R9, RZ, RZ, 0x692 ;  /* 0x00000692ff097424 */ /* 0x000fe200078e00ff */
[----:B0-----:R0:W-:Y:S06]  /*95b0*/  STG.E desc[UR4][R2.64+0xd18], R11 ;  /* 0x000d180b02007986 */ /* 0x0011ec000c101904 */
[----:B0-----:R-:W0:Y:S01]  /*95c0*/  LDC.64 R2, c[0x4][RZ] ;  /* 0x01000000ff027b82 */ /* 0x001e220000000a00 */
[----:B------:R-:W-:Y:S01]  /*95d0*/  HFMA2 R11, -RZ, RZ, 0, 0.0001003742218017578125 ;  /* 0x00000694ff0b7431 */ /* 0x000fe200000001ff */
[----:B0-----:R0:W-:Y:S06]  /*95e0*/  STG.E desc[UR4][R2.64+0xd1c], R5 ;  /* 0x000d1c0502007986 */ /* 0x0011ec000c101904 */
[----:B0-----:R-:W0:Y:S01]  /*95f0*/  LDC.64 R2, c[0x4][RZ] ;  /* 0x01000000ff027b82 */ /* 0x001e220000000a00 */
[----:B------:R-:W-:Y:S01]  /*9600*/  IMAD.MOV.U32 R5, RZ, RZ, 0x696 ;  /* 0x00000696ff057424 */ /* 0x000fe200078e00ff */
[----:B0-----:R0:W-:Y:S06]  /*9610*/  STG.E desc[UR4][R2.64+0xd20], R7 ;  /* 0x000d200702007986 */ /* 0x0011ec000c101904 */
[----:B0-----:R-:W0:Y:S01]  /*9620*/  LDC.64 R2, c[0x4][RZ] ;  /* 0x01000000ff027b82 */ /* 0x001e220000000a00 */
[----:B------:R-:W-:Y:S01]  /*9630*/  HFMA2 R7, -RZ, RZ, 0, 0.000100612640380859375 ;  /* 0x00000698ff077431 */ /* 0x000fe200000001ff */
[----:B0-----:R0:W-:Y:S06]  /*9640*/  STG.E desc[UR4][R2.64+0xd24], R9 ;  /* 0x000d240902007986 */ /* 0x0011ec000c101904 */
[----:B0-----:R-:W0:Y:S01]  /*9650*/  LDC.64 R2, c[0x4][RZ] ;  /* 0x01000000ff027b82 */ /* 0x001e220000000a00 */
[----:B------:R-:W-:Y:S01]  /*9660*/  IMAD.MOV.U32 R9, RZ, RZ, 0x69a ;  /* 0x0000069aff097424 */ /* 0x000fe200078e00ff */
[----:B0-----:R0:W-:Y:S06]  /*9670*/  STG.E desc[UR4][R2.64+0xd28], R11 ;  /* 0x000d280b02007986 */ /* 0x0011ec000c101904 */
[----:B0-----:R-:W0:Y:S01]  /*9680*/  LDC.64 R2, c[0x4][RZ] ;  /* 0x01000000ff027b82 */ /* 0x001e220000000a00 */
[----:B------:R-:W-:Y:S01]  /*9690*/  HFMA2 R11, -RZ, RZ, 0, 0.0001008510589599609375 ;  /* 0x0000069cff0b7431 */ /* 0x000fe200000001ff */
[----:B0-----:R0:W-:Y:S06]  /*96a0*/  STG.E desc[UR4][R2.64+0xd2c], R5 ;  /* 0x000d2c0502007986 */ /* 0x0011ec000c101904 */
[----:B0-----:R-:W0:Y:S01]  /*96b0*/  LDC.64 R2, c[0x4][RZ] ;  /* 0x01000000ff027b82 */ /* 0x001e220000000a00 */
[----:B------:R-:W-:Y:S01]  /*96c0*/  IMAD.MOV.U32 R5, RZ, RZ, 0x69e ;  /* 0x0000069eff057424 */ /* 0x000fe200078e00ff */
[----:B0-----:R0:W-:Y:S06]  /*96d0*/  STG.E desc[UR4][R2.64+0xd30], R7 ;  /* 0x000d300702007986 */ /* 0x0011ec000c101904 */
[----:B0-----:R-:W0:Y:S01]  /*96e0*/  LDC.64 R2, c[0x4][RZ] ;  /* 0x01000000ff027b82 */ /* 0x001e220000000a00 */
[----:B------:R-:W-:Y:S01]  /*96f0*/  HFMA2 R7, -RZ, RZ, 0, 0.0001010894775390625 ;  /* 0x000006a0ff077431 */ /* 0x000fe200000001ff */
[----:B0-----:R0:W-:Y:S06]  /*9700*/  STG.E desc[UR4][R2.64+0xd34], R9 ;  /* 0x000d340902007986 */ /* 0x0011ec000c101904 */
[----:B0-----:R-:W0:Y:S01]  /*9710*/  LDC.64 R2, c[0x4][RZ] ;  /* 0x01000000ff027b82 */ /* 0x001e220000000a00 */
[----:B------:R-:W-:Y:S01]  /*9720*/  IMAD.MOV.U32 R9, RZ, RZ, 0x6a2 ;  /* 0x000006a2ff097424 */ /* 0x000fe200078e00ff */
[----:B0-----:R0:W-:Y:S06]  /*9730*/  STG.E desc[UR4][R2.64+0xd38], R11 ;  /* 0x000d380b02007986 */ /* 0x0011ec000c101904 */
[----:B0-----:R-:W0:Y:S01]  /*9740*/  LDC.64 R2, c[0x4][RZ] ;  /* 0x01000000ff027b82 */ /* 0x001e220000000a00 */
[----:B------:R-:W-:Y:S01]  /*9750*/  HFMA2 R11, -RZ, RZ, 0, 0.0001013278961181640625 ;  /* 0x000006a4ff0b7431 */ /* 0x000fe200000001ff */
[----:B0-----:R0:W-:Y:S06]  /*9760*/  STG.E desc[UR4][R2.64+0xd3c], R5 ;  /* 0x000d3c0502007986 */ /* 0x0011ec000c101904 */
[----:B0-----:R-:W0:Y:S01]  /*9770*/  LDC.64 R2, c[0x4][RZ] ;  /* 0x01000000ff027b82 */ /* 0x001e220000000a00 */
[----:B------:R-:W-:Y:S01]  /*9780*/  IMAD.MOV.U32 R5, RZ, RZ, 0x6a6 ;  /* 0x000006a6ff057424 */ /* 0x000fe200078e00ff */
[----:B0-----:R0:W-:Y:S06]  /*9790*/  STG.E desc[UR4][R2.64+0xd40], R7 ;  /* 0x000d400702007986 */ /* 0x0011ec000c101904 */
[----:B0-----:R-:W0:Y:S01]  /*97a0*/  LDC.64 R2, c[0x4][RZ] ;  /* 0x01000000ff027b82 */ /* 0x001e220000000a00 */
[----:B------:R-:W-:Y:S01]  /*97b0*/  HFMA2 R7, -RZ, RZ, 0, 0.000101566314697265625 ;  /* 0x000006a8ff077431 */ /* 0x000fe200000001ff */
[----:B0-----:R0:W-:Y:S06]  /*97c0*/  STG.E desc[UR4][R2.64+0xd44], R9 ;  /* 0x000d440902007986 */ /* 0x0011ec000c101904 */
[----:B0-----:R-:W0:Y:S01]  /*97d0*/  LDC.64 R2, c[0x4][RZ] ;  /* 0x01000000ff027b82 */ /* 0x001e220000000a00 */
[----:B------:R-:W-:Y:S01]  /*97e0*/  IMAD.MOV.U32 R9, RZ, RZ, 0x6aa ;  /* 0x000006aaff097424 */ /* 0x000fe200078e00ff */
[----:B0-----:R0:W-:Y:S06]  /*97f0*/  STG.E desc[UR4][R2.64+0xd48], R11 ;  /* 0x000d480b02007986 */ /* 0x0011ec000c101904 */
[----:B0-----:R-:W0:Y:S01]  /*9800*/  LDC.64 R2, c[0x4][RZ] ;  /* 0x01000000ff027b82 */ /* 0x001e220000000a00 */
[----:B------:R-:W-:Y:S01]  /*9810*/  HFMA2 R11, -RZ, RZ, 0, 0.0001018047332763671875 ;  /* 0x000006acff0b7431 */ /* 0x000fe200000001ff */
[----:B0-----:R0:W-:Y:S06]  /*9820*/  STG.E desc[UR4][R2.64+0xd4c], R5 ;  /* 0x000d4c0502007986 */ /* 0x0011ec000c101904 */
[----:B0-----:R-:W0:Y:S01]  /*9830*/  LDC.64 R2, c[0x4][RZ] ;  /* 0x01000000ff027b82 */ /* 0x001e220000000a00 */
[----:B------:R-:W-:Y:S01]  /*9840*/  IMAD.MOV.U32 R5, RZ, RZ, 0x6ae ;  /* 0x000006aeff057424 */ /* 0x000fe200078e00ff */
[----:B0-----:R0:W-:Y:S06]  /*9850*/  STG.E desc[UR4][R2.64+0xd50], R7 ;  /* 0x000d500702007986 */ /* 0x0011ec000c101904 */
[----:B0-----:R-:W0:Y:S01]  /*9860*/  LDC.64 R2, c[0x4][RZ] ;  /* 0x01000000ff027b82 */ /* 0x001e220000000a00 */
[----:B------:R-:W-:Y:S01]  /*9870*/  HFMA2 R7, -RZ, RZ, 0, 0.00010204315185546875 ;  /* 0x000006b0ff077431 */ /* 0x000fe200000001ff */
[----:B0-----:R0:W-:Y:S06]  /*9880*/  STG.E desc[UR4][R2.64+0xd54], R9 ;  /* 0x000d540902007986 */ /* 0x0011ec000c101904 */
[----:B0-----:R-:W0:Y:S01]  /*9890*/  LDC.64 R2, c[0x4][RZ] ;  /* 0x01000000ff027b82 */ /* 0x001e220000000a00 */
[----:B------:R-:W-:Y:S01]  /*98a0*/  IMAD.MOV.U32 R9, RZ, RZ, 0x6b2 ;  /* 0x000006b2ff097424 */ /* 0x000fe200078e00ff */
[----:B0-----:R0:W-:Y:S06]  /*98b0*/  STG.E desc[UR4][R2.64+0xd58], R11 ;  /* 0x000d580b02007986 */ /* 0x0011ec000c101904 */
[----:B0-----:R-:W0:Y:S01]  /*98c0*/  LDC.64 R2, c[0x4][RZ] ;  /* 0x01000000ff027b82 */ /* 0x001e220000000a00 */
[----:B------:R-:W-:Y:S01]  /*98d0*/  HFMA2 R11, -RZ, RZ, 0, 0.0001022815704345703125 ;  /* 0x000006b4ff0b7431 */ /* 0x000fe200000001ff */
[----:B0-----:R0:W-:Y:S06]  /*98e0*/  STG.E desc[UR4][R2.64+0xd5c], R5 ;  /* 0x000d5c0502007986 */ /* 0x0011ec000c101904 */
[----:B0-----:R-:W0:Y:S01]  /*98f0*/  LDC.64 R2, c[0x4][RZ] ;  /* 0x01000000ff027b82 */ /* 0x001e220000000a00 */
[----:B------:R-:W-:Y:S01]  /*9900*/  IMAD.MOV.U32 R5, RZ, RZ, 0x6b6 ;  /* 0x000006b6ff057424 */ /* 0x000fe200078e00ff */
[----:B0-----:R0:W-:Y:S06]  /*9910*/  STG.E desc[UR4][R2.64+0xd60], R7 ;  /* 0x000d600702007986 */ /* 0x0011ec000c101904 */
[----:B0-----:R-:W0:Y:S01]  /*9920*/  LDC.64 R2, c[0x4][RZ] ;  /* 0x01000000ff027b82 */ /* 0x001e220000000a00 */
[----:B------:R-:W-:Y:S01]  /*9930*/  HFMA2 R7, -RZ, RZ, 0, 0.000102519989013671875 ;  /* 0x000006b8ff077431 */ /* 0x000fe200000001ff */
[----:B0-----:R0:W-:Y:S06]  /*9940*/  STG.E desc[UR4][R2.64+0xd64], R9 ;  /* 0x000d640902007986 */ /* 0x0011ec000c101904 */
[----:B0-----:R-:W0:Y:S01]  /*9950*/  LDC.64 R2, c[0x4][RZ] ;  /* 0x01000000ff027b82 */ /* 0x001e220000000a00 */
[----:B------:R-:W-:Y:S01]  /*9960*/  IMAD.MOV.U32 R9, RZ, RZ, 0x6ba ;  /* 0x000006baff097424 */ /* 0x000fe200078e00ff */
[----:B0-----:R0:W-:Y:S06]  /*9970*/  STG.E desc[UR4][R2.64+0xd68], R11 ;  /* 0x000d680b02007986 */ /* 0x0011ec000c101904 */
[----:B0-----:R-:W0:Y:S01]  /*9980*/  LDC.64 R2, c[0x4][RZ] ;  /* 0x01000000ff027b82 */ /* 0x001e220000000a00 */
[----:B------:R-:W-:Y:S01]  /*9990*/  HFMA2 R11, -RZ, RZ, 0, 0.0001027584075927734375 ;  /* 0x000006bcff0b7431 */ /* 0x000fe200000001ff */
[----:B0-----:R0:W-:Y:S06]  /*99a0*/  STG.E desc[UR4][R2.64+0xd6c], R5 ;  /* 0x000d6c0502007986 */ /* 0x0011ec000c101904 */
[----:B0-----:R-:W0:Y:S01]  /*99b0*/  LDC.64 R2, c[0x4][RZ] ;  /* 0x01000000ff027b82 */ /* 0x001e220000000a00 */
[----:B------:R-:W-:Y:S01]  /*99c0*/  IMAD.MOV.U32 R5, RZ, RZ, 0x6be ;  /* 0x000006beff057424 */ /* 0x000fe200078e00ff */
[----:B0-----:R0:W-:Y:S06]  /*99d0*/  STG.E desc[UR4][R2.64+0xd70], R7 ;  /* 0x000d700702007986 */ /* 0x0011ec000c101904 */
[----:B0-----:R-:W0:Y:S01]  /*99e0*/  LDC.64 R2, c[0x4][RZ] ;  /* 0x01000000ff027b82 */ /* 0x001e220000000a00 */
[----:B------:R-:W-:Y:S01]  /*99f0*/  HFMA2 R7, -RZ, RZ, 0, 0.000102996826171875 ;  /* 0x000006c0ff077431 */ /* 0x000fe200000001ff */
[----:B0-----:R0:W-:Y:S06]  /*9a00*/  STG.E desc[UR4][R2.64+0xd74], R9 ;  /* 0x000d740902007986 */ /* 0x0011ec000c101904 */
[----:B0-----:R-:W0:Y:S01]  /*9a10*/  LDC.64 R2, c[0x4][RZ] ;  /* 0x01000000ff027b82 */ /* 0x001e220000000a00 */
[----:B------:R-:W-:Y:S01]  /*9a20*/  IMAD.MOV.U32 R9, RZ, RZ, 0x6c2 ;  /* 0x000006c2ff097424 */ /* 0x000fe200078e00ff */
[----:B0-----:R0:W-:Y:S06]  /*9a30*/  STG.E desc[UR4][R2.64+0xd78], R11 ;  /* 0x000d780b02007986 */ /* 0x0011ec000c101904 */
[----:B0-----:R-:W0:Y:S01]  /*9a40*/  LDC.64 R2, c[0x4][RZ] ;  /* 0x01000000ff027b82 */ /* 0x001e220000000a00 */
[----:B------:R-:W-:Y:S01]  /*9a50*/  HFMA2 R11, -RZ, RZ, 0, 0.0001032352447509765625 ;  /* 0x000006c4ff0b7431 */ /* 0x000fe200000001ff */
[----:B0-----:R0:W-:Y:S06]  /*9a60*/  STG.E desc[UR4][R2.64+0xd7c], R5 ;  /* 0x000d7c0502007986 */ /* 0x0011ec000c101904 */
[----:B0-----:R-:W0:Y:S01]  /*9a70*/  LDC.64 R2, c[0x4][RZ] ;  /* 0x01000000ff027b82 */ /* 0x001e220000000a00 */
[----:B------:R-:W-:Y:S01]  /*9a80*/  IMAD.MOV.U32 R5, RZ, RZ, 0x6c6 ;  /* 0x000006c6ff057424 */ /* 0x000fe200078e00ff */
[----:B0-----:R0:W-:Y:S06]  /*9a90*/  STG.E desc[UR4][R2.64+0xd80], R7 ;  /* 0x000d800702007986 */ /* 0x0011ec000c101904 */
[----:B0-----:R-:W0:Y:S01]  /*9aa0*/  LDC.64 R2, c[0x4][RZ] ;  /* 0x01000000ff027b82 */ /* 0x001e220000000a00 */
[----:B------:R-:W-:Y:S01]  /*9ab0*/  HFMA2 R7, -RZ, RZ, 0, 0.000103473663330078125 ;  /* 0x000006c8ff077431 */ /* 0x000fe200000001ff */
[----:B0-----:R0:W-:Y:S06]  /*9ac0*/  STG.E desc[UR4][R2.64+0xd84], R9 ;  /* 0x000d840902007986 */ /* 0x0011ec000c101904 */
[----:B0-----:R-:W0:Y:S01]  /*9ad0*/  LDC.64 R2, c[0x4][RZ] ;  /* 0x01000000ff027b82 */ /* 0x001e220000000a00 */
[----:B------:R-:W-:Y:S01]  /*9ae0*/  IMAD.MOV.U32 R9, RZ, RZ, 0x6ca ;  /* 0x000006caff097424 */ /* 0x000fe200078e00ff */
[----:B0-----:R0:W-:Y:S06]  /*9af0*/  STG.E desc[UR4][R2.64+0xd88], R11 ;  /* 0x000d880b02007986 */ /* 0x0011ec000c101904 */
[----:B0-----:R-:W0:Y:S01]  /*9b00*/  LDC.64 R2, c[0x4][RZ] ;  /* 0x01000000ff027b82 */ /* 0x001e220000000a00 */
[----:B------:R-:W-:Y:S01]  /*9b10*/  HFMA2 R11, -RZ, RZ, 0, 0.0001037120819091796875 ;  /* 0x000006ccff0b7431 */ /* 0x000fe200000001ff */
[----:B0-----:R0:W-:Y:S06]  /*9b20*/  STG.E desc[UR4][R2.64+0xd8c], R5 ;  /* 0x000d8c0502007986 */ /* 0x0011ec000c101904 */
[----:B0-----:R-:W0:Y:S01]  /*9b30*/  LDC.64 R2, c[0x4][RZ] ;  /* 0x01000000ff027b82 */ /* 0x001e220000000a00 */
[----:B------:R-:W-:Y:S01]  /*9b40*/  IMAD.MOV.U32 R5, RZ, RZ, 0x6ce ;  /* 0x000006ceff057424 */ /* 0x000fe200078e00ff */
[----:B0-----:R0:W-:Y:S06]  /*9b50*/  STG.E desc[UR4][R2.64+0xd90], R7 ;  /* 0x000d900702007986 */ /* 0x0011ec000c101904 */
[----:B0-----:R-:W0:Y:S01]  /*9b60*/  LDC.64 R2, c[0x4][RZ] ;  /* 0x01000000ff027b82 */ /* 0x001e220000000a00 */
[----:B------:R-:W-:Y:S01]  /*9b70*/  HFMA2 R7, -RZ, RZ, 0, 0.00010395050048828125 ;  /* 0x000006d0ff077431 */ /* 0x000fe200000001ff */
[----:B0-----:R0:W-:Y:S06]  /*9b80*/  STG.E desc[UR4][R2.64+0xd94], R9 ;  /* 0x000d940902007986 */ /* 0x0011ec000c101904 */
[----:B0-----:R-:W0:Y:S01]  /*9b90*/  LDC.64 R2, c[0x4][RZ] ;  /* 0x01000000ff027b82 */ /* 0x001e220000000a00 */
[----:B------:R-:W-:Y:S01]  /*9ba0*/  IMAD.MOV.U32 R9, RZ, RZ, 0x6d2 ;  /* 0x000006d2ff097424 */ /* 0x000fe200078e00ff */
[----:B0-----:R0:W-:Y:S06]  /*9bb0*/  STG.E desc[UR4][R2.64+0xd98], R11 ;  /* 0x000d980b02007986 */ /* 0x0011ec000c101904 */
[----:B0-----:R-:W0:Y:S01]  /*9bc0*/  LDC.64 R2, c[0x4][RZ] ;  /* 0x01000000ff027b82 */ /* 0x001e220000000a00 */
[----:B------:R-:W-:Y:S01]  /*9bd0*/  HFMA2 R11, -RZ, RZ, 0, 0.0001041889190673828125 ;  /* 0x000006d4ff0b7431 */ /* 0x000fe200000001ff */
[----:B0-----:R0:W-:Y:S06]  /*9be0*/  STG.E desc[UR4][R2.64+0xd9c], R5 ;  /* 0x000d9c0502007986 */ /* 0x0011ec000c101904 */
[----:B0-----:R-:W0:Y:S01]  /*9bf0*/  LDC.64 R2, c[0x4][RZ] ;  /* 0x01000000ff027b82 */ /* 0x001e220000000a00 */
[----:B------:R-:W-:Y:S01]  /*9c00*/  IMAD.MOV.U32 R5, RZ, RZ, 0x6d6 ;  /* 0x000006d6ff057424 */ /* 0x000fe200078e00ff */
[----:B0-----:R0:W-:Y:S06]  /*9c10*/  STG.E desc[UR4][R2.64+0xda0], R7 ;  /* 0x000da00702007986 */ /* 0x0011ec000c101904 */
[----:B0-----:R-:W0:Y:S01]  /*9c20*/  LDC.64 R2, c[0x4][RZ] ;  /* 0x01000000ff027b82 */ /* 0x001e220000000a00 */
[----:B------:R-:W-:Y:S01]  /*9c30*/  HFMA2 R7, -RZ, RZ, 0, 0.000104427337646484375 ;  /* 0x000006d8ff077431 */ /* 0x000fe200000001ff */
[----:B0-----:R0:W-:Y:S06]  /*9c40*/  STG.E desc[UR4][R2.64+0xda4], R9 ;  /* 0x000da40902007986 */ /* 0x0011ec000c101904 */
[----:B0-----:R-:W0:Y:S01]  /*9c50*/  LDC.64 R2, c[0x4][RZ] ;  /* 0x01000000ff027b82 */ /* 0x001e220000000a00 */
[----:B------:R-:W-:Y:S01]  /*9c60*/  IMAD.MOV.U32 R9, RZ, RZ, 0x6da ;  /* 0x000006daff097424 */ /* 0x000fe200078e00ff */
[----:B0-----:R0:W-:Y:S06]  /*9c70*/  STG.E desc[UR4][R2.64+0xda8], R11 ;  /* 0x000da80b02007986 */ /* 0x0011ec000c101904 */
[----:B0-----:R-:W0:Y:S01]  /*9c80*/  LDC.64 R2, c[0x4][RZ] ;  /* 0x01000000ff027b82 */ /* 0x001e220000000a00 */
[----:B------:R-:W-:Y:S01]  /*9c90*/  HFMA2 R11, -RZ, RZ, 0, 0.0001046657562255859375 ;  /* 0x000006dcff0b7431 */ /* 0x000fe200000001ff */
[----:B0-----:R0:W-:Y:S06]  /*9ca0*/  STG.E desc[UR4][R2.64+0xdac], R5 ;  /* 0x000dac0502007986 */ /* 0x0011ec000c101904 */
[----:B0-----:R-:W0:Y:S01]  /*9cb0*/  LDC.64 R2, c[0x4][RZ] ;  /* 0x01000000ff027b82 */ /* 0x001e220000000a00 */
[----:B------:R-:W-:Y:S01]  /*9cc0*/  IMAD.MOV.U32 R5, RZ, RZ, 0x6de ;  /* 0x000006deff057424 */ /* 0x000fe200078e00ff */
[----:B0-----:R0:W-:Y:S06]  /*9cd0*/  STG.E desc[UR4][R2.64+0xdb0], R7 ;  /* 0x000db00702007986 */ /* 0x0011ec000c101904 */
[----:B0-----:R-:W0:Y:S01]  /*9ce0*/  LDC.64 R2, c[0x4][RZ] ;  /* 0x01000000ff027b82 */ /* 0x001e220000000a00 */
[----:B------:R-:W-:Y:S01]  /*9cf0*/  HFMA2 R7, -RZ, RZ, 0, 0.0001049041748046875 ;  /* 0x000006e0ff077431 */ /* 0x000fe200000001ff */
[----:B0-----:R0:W-:Y:S06]  /*9d00*/  STG.E desc[UR4][R2.64+0xdb4], R9 ;  /* 0x000db40902007986 */ /* 0x0011ec000c101904 */
[----:B0-----:R-:W0:Y:S01]  /*9d10*/  LDC.64 R2, c[0x4][RZ] ;  /* 0x01000000ff027b82 */ /* 0x001e220000000a00 */
[----:B------:R-:W-:Y:S01]  /*9d20*/  IMAD.MOV.U32 R9, RZ, RZ, 0x6e2 ;  /* 0x000006e2ff097424 */ /* 0x000fe200078e00ff */
[----:B0-----:R0:W-:Y:S06]  /*9d30*/  STG.E desc[UR4][R2.64+0xdb8], R11 ;  /* 0x000db80b02007986 */ /* 0x0011ec000c101904 */
[----:B0-----:R-:W0:Y:S01]  /*9d40*/  LDC.64 R2, c[0x4][RZ] ;  /* 0x01000000ff027b82 */ /* 0x001e220000000a00 */
[----:B------:R-:W-:Y:S01]  /*9d50*/  HFMA2 R11, -RZ, RZ, 0, 0.0001051425933837890625 ;  /* 0x000006e4ff0b7431 */ /* 0x000fe200000001ff */
[----:B0-----:R0:W-:Y:S06]  /*9d60*/  STG.E desc[UR4][R2.64+0xdbc], R5 ;  /* 0x000dbc0502007986 */ /* 0x0011ec000c101904 */
[----:B0-----:R-:W0:Y:S01]  /*9d70*/  LDC.64 R2, c[0x4][RZ] ;  /* 0x01000000ff027b82 */ /* 0x001e220000000a00 */
[----:B------:R-:W-:Y:S01]  /*9d80*/  IMAD.MOV.U32 R5, RZ, RZ, 0x6e6 ;  /* 0x000006e6ff057424 */ /* 0x000fe200078e00ff */
[----:B0-----:R0:W-:Y:S06]  /*9d90*/  STG.E desc[UR4][R2.64+0xdc0], R7 ;  /* 0x000dc00702007986 */ /* 0x0011ec000c101904 */
[----:B0-----:R-:W0:Y:S01]  /*9da0*/  LDC.64 R2, c[0x4][RZ] ;  /* 0x01000000ff027b82 */ /* 0x001e220000000a00 */
[----:B------:R-:W-:Y:S01]  /*9db0*/  HFMA2 R7, -RZ, RZ, 0, 0.000105381011962890625 ;  /* 0x000006e8ff077431 */ /* 0x000fe200000001ff */
[----:B0-----:R0:W-:Y:S06]  /*9dc0*/  STG.E desc[UR4][R2.64+0xdc4], R9 ;  /* 0x000dc40902007986 */ /* 0x0011ec000c101904 */
[----:B0-----:R-:W0:Y:S01]  /*9dd0*/  LDC.64 R2, c[0x4][RZ] ;  /* 0x01000000ff027b82 */ /* 0x001e220000000a00 */
[----:B------:R-:W-:Y:S01]  /*9de0*/  IMAD.MOV.U32 R9, RZ, RZ, 0x6ea ;  /* 0x000006eaff097424 */ /* 0x000fe200078e00ff */
[----:B0-----:R0:W-:Y:S06]  /*9df0*/  STG.E desc[UR4][R2.64+0xdc8], R11 ;  /* 0x000dc80b02007986 */ /* 0x0011ec000c101904 */
[----:B0-----:R-:W0:Y:S01]  /*9e00*/  LDC.64 R2, c[0x4][RZ] ;  /* 0x01000000ff027b82 */ /* 0x001e220000000a00 */
[----:B------:R-:W-:Y:S01]  /*9e10*/  HFMA2 R11, -RZ, RZ, 0, 0.0001056194305419921875 ;  /* 0x000006ecff0b7431 */ /* 0x000fe200000001ff */
[----:B0-----:R0:W-:Y:S06]  /*9e20*/  STG.E desc[UR4][R2.64+0xdcc], R5 ;  /* 0x000dcc0502007986 */ /* 0x0011ec000c101904 */
[----:B0-----:R-:W0:Y:S01]  /*9e30*/  LDC.64 R2, c[0x4][RZ] ;  /* 0x01000000ff027b82 */ /* 0x001e220000000a00 */
[----:B------:R-:W-:Y:S01]  /*9e40*/  IMAD.MOV.U32 R5, RZ, RZ, 0x6ee ;  /* 0x000006eeff057424 */ /* 0x000fe200078e00ff */
[----:B0-----:R0:W-:Y:S06]  /*9e50*/  STG.E desc[UR4][R2.64+0xdd0], R7 ;  /* 0x000dd00702007986 */ /* 0x0011ec000c101904 */
[----:B0-----:R-:W0:Y:S01]  /*9e60*/  LDC.64 R2, c[0x4][RZ] ;  /* 0x01000000ff027b82 */ /* 0x001e220000000a00 */
[----:B------:R-:W-:Y:S01]  /*9e70*/  HFMA2 R7, -RZ, RZ, 0, 0.00010585784912109375 ;  /* 0x000006f0ff077431 */ /* 0x000fe200000001ff */
[----:B0-----:R0:W-:Y:S06]  /*9e80*/  STG.E desc[UR4][R2.64+0xdd4], R9 ;  /* 0x000dd40902007986 */ /* 0x0011ec000c101904 */
[----:B0-----:R-:W0:Y:S01]  /*9e90*/  LDC.64 R2, c[0x4][RZ] ;  /* 0x01000000ff027b82 */ /* 0x001e220000000a00 */
[----:B------:R-:W-:Y:S01]  /*9ea0*/  IMAD.MOV.U32 R9, RZ, RZ, 0x6f2 ;  /* 0x000006f2ff097424 */ /* 0x000fe200078e00ff */
[----:B0-----:R0:W-:Y:S06]  /*9eb0*/  STG.E desc[UR4][R2.64+0xdd8], R11 ;  /* 0x000dd80b02007986 */ /* 0x0011ec000c101904 */
[----:B0-----:R-:W0:Y:S01]  /*9ec0*/  LDC.64 R2, c[0x4][RZ] ;  /* 0x01000000ff027b82 */ /* 0x001e220000000a00 */
[----:B------:R-:W-:Y:S01]  /*9ed0*/  HFMA2 R11, -RZ, RZ, 0, 0.0001060962677001953125 ;  /* 0x000006f4ff0b7431 */ /* 0x000fe200000001ff */
[----:B0-----:R0:W-:Y:S06]  /*9ee0*/  STG.E desc[UR4][R2.64+0xddc], R5 ;  /* 0x000ddc0502007986 */ /* 0x0011ec000c101904 */
[----:B0-----:R-:W0:Y:S01]  /*9ef0*/  LDC.64 R2, c[0x4][RZ] ;  /* 0x01000000ff027b82 */ /* 0x001e220000000a00 */
[----:B------:R-:W-:Y:S01]  /*9f00*/  IMAD.MOV.U32 R5, RZ, RZ, 0x6f6 ;  /* 0x000006f6ff057424 */ /* 0x000fe200078e00ff */
[----:B0-----:R0:W-:Y:S06]  /*9f10*/  STG.E desc[UR4][R2.64+0xde0], R7 ;  /* 0x000de00702007986 */ /* 0x0011ec000c101904 */
[----:B0-----:R-:W0:Y:S01]  /*9f20*/  LDC.64 R2, c[0x4][RZ] ;  /* 0x01000000ff027b82 */ /* 0x001e220000000a00 */
[----:B------:R-:W-:Y:S01]  /*9f30*/  HFMA2 R7, -RZ, RZ, 0, 0.000106334686279296875 ;  /* 0x000006f8ff077431 */ /* 0x000fe200000001ff */
[----:B0-----:R0:W-:Y:S06]  /*9f40*/  STG.E desc[UR4][R2.64+0xde4], R9 ;  /* 0x000de40902007986 */ /* 0x0011ec000c101904 */
[----:B0-----:R-:W0:Y:S01]  /*9f50*/  LDC.64 R2, c[0x4][RZ] ;  /* 0x01000000ff027b82 */ /* 0x001e220000000a00 */
[----:B------:R-:W-:Y:S01]  /*9f60*/  IMAD.MOV.U32 R9, RZ, RZ, 0x6fa ;  /* 0x000006faff097424 */ /* 0x000fe200078e00ff */
[----:B0-----:R0:W-:Y:S06]  /*9f70*/  STG.E desc[UR4][R2.64+0xde8], R11 ;  /* 0x000de80b02007986 */ /* 0x0011ec000c101904 */
[----:B0-----:R-:W0:Y:S01]  /*9f80*/  LDC.64 R2, c[0x4][RZ] ;  /* 0x01000000ff027b82 */ /* 0x001e220000000a00 */
[----:B------:R-:W-:Y:S01]  /*9f90*/  HFMA2 R11, -RZ, RZ, 0, 0.0001065731048583984375 ;  /* 0x000006fcff0b7431 */ /* 0x000fe200000001ff */
[----:B0-----:R0:W-:Y:S06]  /*9fa0*/  STG.E desc[UR4][R2.64+0xdec], R5 ;  /* 0x000dec0502007986 */ /* 0x0011ec000c101904 */
[----:B0-----:R-:W0:Y:S01]  /*9fb0*/  LDC.64 R2, c[0x4][RZ] ;  /* 0x01000000ff027b82 */ /* 0x001e220000000a00 */
[----:B------:R-:W-:Y:S01]  /*9fc0*/  IMAD.MOV.U32 R5, RZ, RZ, 0x6fe ;  /* 0x000006feff057424 */ /* 0x000fe200078e00ff */
[----:B0-----:R0:W-:Y:S06]  /*9fd0*/  STG.E desc[UR4][R2.64+0xdf0], R7 ;  /* 0x000df00702007986 */ /* 0x0011ec000c101904 */
[----:B0-----:R-:W0:Y:S01]  /*9fe0*/  LDC.64 R2, c[0x4][RZ] ;  /* 0x01000000ff027b82 */ /* 0x001e220000000a00 */
[----:B------:R-:W-:Y:S01]  /*9ff0*/  HFMA2 R7, -RZ, RZ, 0, 0.0001068115234375 ;  /* 0x00000700ff077431 */ /* 0x000fe200000001ff */
[----:B0-----:R0:W-:Y:S06]  /*a000*/  STG.E desc[UR4][R2.64+0xdf4], R9 ;  /* 0x000df40902007986 */ /* 0x0011ec000c101904 */
[----:B0-----:R-:W0:Y:S01]  /*a010*/  LDC.64 R2, c[0x4][RZ] ;  /* 0x01000000ff027b82 */ /* 0x001e220000000a00 */
[----:B------:R-:W-:Y:S01]  /*a020*/  IMAD.MOV.U32 R9, RZ, RZ, 0x702 ;  /* 0x00000702ff097424 */ /* 0x000fe200078e00ff */
[----:B0-----:R0:W-:Y:S06]  /*a030*/  STG.E desc[UR4][R2.64+0xdf8], R11 ;  /* 0x000df80b02007986 */ /* 0x0011ec000c101904 */
[----:B0-----:R-:W0:Y:S01]  /*a040*/  LDC.64 R2, c[0x4][RZ] ;  /* 0x01000000ff027b82 */ /* 0x001e220000000a00 */
[----:B------:R-:W-:Y:S01]  /*a050*/  HFMA2 R11, -RZ, RZ, 0, 0.0001070499420166015625 ;  /* 0x00000704ff0b7431 */ /* 0x000fe200000001ff */
[----:B0-----:R0:W-:Y:S06]  /*a060*/  STG.E desc[UR4][R2.64+0xdfc], R5 ;  /* 0x000dfc0502007986 */ /* 0x0011ec000c101904 */
[----:B0-----:R-:W0:Y:S01]  /*a070*/  LDC.64 R2, c[0x4][RZ] ;  /* 0x01000000ff027b82 */ /* 0x001e220000000a00 */
[----:B------:R-:W-:Y:S01]  /*a080*/  IMAD.MOV.U32 R5, RZ, RZ, 0x706 ;  /* 0x00000706ff057424 */ /* 0x000fe200078e00ff */
[----:B0-----:R0:W-:Y:S06]  /*a090*/  STG.E desc[UR4][R2.64+0xe00], R7 ;  /* 0x000e000702007986 */ /* 0x0011ec000c101904 */
[----:B0-----:R-:W0:Y:S01]  /*a0a0*/  LDC.64 R2, c[0x4][RZ] ;  /* 0x01000000ff027b82 */ /* 0x001e220000000a00 */
[----:B------:R-:W-:Y:S01]  /*a0b0*/  HFMA2 R7, -RZ, RZ, 0, 0.000107288360595703125 ;  /* 0x00000708ff077431 */ /* 0x000fe200000001ff */
[----:B0-----:R0:W-:Y:S06]  /*a0c0*/  STG.E desc[UR4][R2.64+0xe04], R9 ;  /* 0x000e040902007986 */ /* 0x0011ec000c101904 */
[----:B0-----:R-:W0:Y:S01]  /*a0d0*/  LDC.64 R2, c[0x4][RZ] ;  /* 0x01000000ff027b82 */ /* 0x001e220000000a00 */
[----:B------:R-:W-:Y:S01]  /*a0e0*/  IMAD.MOV.U32 R9, RZ, RZ, 0x70a ;  /* 0x0000070aff097424 */ /* 0x000fe200078e00ff */
[----:B0-----:R0:W-:Y:S06]  /*a0f0*/  STG.E desc[UR4][R2.64+0xe08], R11 ;  /* 0x000e080b02007986 */ /* 0x0011ec000c101904 */
[----:B0-----:R-:W0:Y:S01]  /*a100*/  LDC.64 R2, c[0x4][RZ] ;  /* 0x01000000ff027b82 */ /* 0x001e220000000a00 */
[----:B------:R-:W-:Y:S01]  /*a110*/  HFMA2 R11, -RZ, RZ, 0, 0.0001075267791748046875 ;  /* 0x0000070cff0b7431 */ /* 0x000fe200000001ff */
[----:B0-----:R0:W-:Y:S06]  /*a120*/  STG.E desc[UR4][R2.64+0xe0c], R5 ;  /* 0x000e0c0502007986 */ /* 0x0011ec000c101904 */
[----:B0-----:R-:W0:Y:S01]  /*a130*/  LDC.64 R2, c[0x4][RZ] ;  /* 0x01000000ff027b82 */ /* 0x001e220000000a00 */
[----:B------:R-:W-:Y:S01]  /*a140*/  IMAD.MOV.U32 R5, RZ, RZ, 0x70e ;  /* 0x0000070eff057424 */ /* 0x000fe200078e00ff */
[----:B0-----:R0:W-:Y:S06]  /*a150*/  STG.E desc[UR4][R2.64+0xe10], R7 ;  /* 0x000e100702007986 */ /* 0x0011ec000c101904 */
[----:B0-----:R-:W0:Y:S01]  /*a160*/  LDC.64 R2, c[0x4][RZ] ;  /* 0x01000000ff027b82 */ /* 0x001e220000000a00 */
[----:B------:R-:W-:Y:S01]  /*a170*/  HFMA2 R7, -RZ, RZ, 0, 0.00010776519775390625 ;  /* 0x00000710ff077431 */ /* 0x000fe200000001ff */
[----:B0-----:R0:W-:Y:S06]  /*a180*/  STG.E desc[UR4][R2.64+0xe14], R9 ;  /* 0x000e140902007986 */ /* 0x0011ec000c101904 */
[----:B0-----:R-:W0:Y:S01]  /*a190*/  LDC.64 R2, c[0x4][RZ] ;  /* 0x01000000ff027b82 */ /* 0x001e220000000a00 */
[----:B------:R-:W-:Y:S01]  /*a1a0*/  IMAD.MOV.U32 R9, RZ, RZ, 0x712 ;  /* 0x00000712ff097424 */ /* 0x000fe200078e00ff */
[----:B0-----:R0:W-:Y:S06]  /*a1b0*/  STG.E desc[UR4][R2.64+0xe18], R11 ;  /* 0x000e180b02007986 */ /* 0x0011ec000c101904 */
[----:B0-----:R-:W0:Y:S01]  /*a1c0*/  LDC.64 R2, c[0x4][RZ] ;  /* 0x01000000ff027b82 */ /* 0x001e220000000a00 */
[----:B------:R-:W-:Y:S01]  /*a1d0*/  HFMA2 R11, -RZ, RZ, 0, 0.0001080036163330078125 ;  /* 0x00000714ff0b7431 */ /* 0x000fe200000001ff */
[----:B0-----:R0:W-:Y:S06]  /*a1e0*/  STG.E desc[UR4][R2.64+0xe1c], R5 ;  /* 0x000e1c0502007986 */ /* 0x0011ec000c101904 */
[----:B0-----:R-:W0:Y:S01]  /*a1f0*/  LDC.64 R2, c[0x4][RZ] ;  /* 0x01000000ff027b82 */ /* 0x001e220000000a00 */
[----:B------:R-:W-:Y:S01]  /*a200*/  IMAD.MOV.U32 R5, RZ, RZ, 0x716 ;  /* 0x00000716ff057424 */ /* 0x000fe200078e00ff */
[----:B0-----:R0:W-:Y:S06]  /*a210*/  STG.E desc[UR4][R2.64+0xe20], R7 ;  /* 0x000e200702007986 */ /* 0x0011ec000c101904 */
[----:B0-----:R-:W0:Y:S01]  /*a220*/  LDC.64 R2, c[0x4][RZ] ;  /* 0x01000000ff027b82 */ /* 0x001e220000000a00 */
[----:B------:R-:W-:Y:S01]  /*a230*/  HFMA2 R7, -RZ, RZ, 0, 0.000108242034912109375 ;  /* 0x00000718ff077431 */ /* 0x000fe200000001ff */
[----:B0-----:R0:W-:Y:S06]  /*a240*/  STG.E desc[UR4][R2.64+0xe24], R9 ;  /* 0x000e240902007986 */ /* 0x0011ec000c101904 */
[----:B0-----:R-:W0:Y:S01]  /*a250*/  LDC.64 R2, c[0x4][RZ] ;  /* 0x01000000ff027b82 */ /* 0x001e220000000a00 */
[----:B------:R-:W-:Y:S01]  /*a260*/  IMAD.MOV.U32 R9, RZ, RZ, 0x71a ;  /* 0x0000071aff097424 */ /* 0x000fe200078e00ff */
[----:B0-----:R0:W-:Y:S06]  /*a270*/  STG.E desc[UR4][R2.64+0xe28], R11 ;  /* 0x000e280b02007986 */ /* 0x0011ec000c101904 */
[----:B0-----:R-:W0:Y:S01]  /*a280*/  LDC.64 R2, c[0x4][RZ] ;  /* 0x01000000ff027b82 */ /* 0x001e220000000a00 */
[----:B------:R-:W-:Y:S01]  /*a290*/  HFMA2 R11, -RZ, RZ, 0, 0.0001084804534912109375 ;  /* 0x0000071cff0b7431 */ /* 0x000fe200000001ff */
[----:B0-----:R0:W-:Y:S06]  /*a2a0*/  STG.E desc[UR4][R2.64+0xe2c], R5 ;  /* 0x000e2c0502007986 */ /* 0x0011ec000c101904 */
[----:B0-----:R-:W0:Y:S01]  /*a2b0*/  LDC.64 R2, c[0x4][RZ] ;  /* 0x01000000ff027b82 */ /* 0x001e220000000a00 */
[----:B------:R-:W-:Y:S01]  /*a2c0*/  IMAD.MOV.U32 R5, RZ, RZ, 0x71e ;  /* 0x0000071eff057424 */ /* 0x000fe200078e00ff */
[----:B0-----:R0:W-:Y:S06]  /*a2d0*/  STG.E desc[UR4][R2.64+0xe30], R7 ;  /* 0x000e300702007986 */ /* 0x0011ec000c101904 */
[----:B0-----:R-:W0:Y:S01]  /*a2e0*/  LDC.64 R2, c[0x4][RZ] ;  /* 0x01000000ff027b82 */ /* 0x001e220000000a00 */
[----:B------:R-:W-:Y:S01]  /*a2f0*/  HFMA2 R7, -RZ, RZ, 0, 0.0001087188720703125 ;  /* 0x00000720ff077431 */ /* 0x000fe200000001ff */
[----:B0-----:R0:W-:Y:S06]  /*a300*/  STG.E desc[UR4][R2.64+0xe34], R9 ;  /* 0x000e340902007986 */ /* 0x0011ec000c101904 */
[----:B0-----:R-:W0:Y:S01]  /*a310*/  LDC.64 R2, c[0x4][RZ] ;  /* 0x01000000ff027b82 */ /* 0x001e220000000a00 */
[----:B------:R-:W-:Y:S01]  /*a320*/  IMAD.MOV.U32 R9, RZ, RZ, 0x722 ;  /* 0x00000722ff097424 */ /* 0x000fe200078e00ff */
[----:B0-----:R0:W-:Y:S06]  /*a330*/  STG.E desc[UR4][R2.64+0xe38], R11 ;  /* 0x000e380b02007986 */ /* 0x0011ec000c101904 */
[----:B0-----:R-:W0:Y:S01]  /*a340*/  LDC.64 R2, c[0x4][RZ] ;  /* 0x01000000ff027b82 */ /* 0x001e220000000a00 */
[----:B------:R-:W-:Y:S01]  /*a350*/  HFMA2 R11, -RZ, RZ, 0, 0.0001089572906494140625 ;  /* 0x00000724ff0b7431 */ /* 0x000fe200000001ff */
[----:B0-----:R0:W-:Y:S06]  /*a360*/  STG.E desc[UR4][R2.64+0xe3c], R5 ;  /* 0x000e3c0502007986 */ /* 0x0011ec000c101904 */
[----:B0-----:R-:W0:Y:S01]  /*a370*/  LDC.64 R2, c[0x4][RZ] ;  /* 0x01000000ff027b82 */ /* 0x001e220000000a00 */
[----:B------:R-:W-:Y:S01]  /*a380*/  IMAD.MOV.U32 R5, RZ, RZ, 0x726 ;  /* 0x00000726ff057424 */ /* 0x000fe200078e00ff */
[----:B0-----:R0:W-:Y:S06]  /*a390*/  STG.E desc[UR4][R2.64+0xe40], R7 ;  /* 0x000e400702007986 */ /* 0x0011ec000c101904 */
[----:B0-----:R-:W0:Y:S01]  /*a3a0*/  LDC.64 R2, c[0x4][RZ] ;  /* 0x01000000ff027b82 */ /* 0x001e220000000a00 */
[----:B------:R-:W-:Y:S01]  /*a3b0*/  HFMA2 R7, -RZ, RZ, 0, 0.000109195709228515625 ;  /* 0x00000728ff077431 */ /* 0x000fe200000001ff */
[----:B0-----:R0:W-:Y:S06]  /*a3c0*/  STG.E desc[UR4][R2.64+0xe44], R9 ;  /* 0x000e440902007986 */ /* 0x0011ec000c101904 */
[----:B0-----:R-:W0:Y:S01]  /*a3d0*/  LDC.64 R2, c[0x4][RZ] ;  /* 0x01000000ff027b82 */ /* 0x001e220000000a00 */
[----:B------:R-:W-:Y:S01]  /*a3e0*/  IMAD.MOV.U32 R9, RZ, RZ, 0x72a ;  /* 0x0000072aff097424 */ /* 0x000fe200078e00ff */
[----:B0-----:R0:W-:Y:S06]  /*a3f0*/  STG.E desc[UR4][R2.64+0xe48], R11 ;  /* 0x000e480b02007986 */ /* 0x0011ec000c101904 */
[----:B0-----:R-:W0:Y:S01]  /*a400*/  LDC.64 R2, c[0x4][RZ] ;  /* 0x01000000ff027b82 */ /* 0x001e220000000a00 */
[----:B------:R-:W-:Y:S01]  /*a410*/  HFMA2 R11, -RZ, RZ, 0, 0.0001094341278076171875 ;  /* 0x0000072cff0b7431 */ /* 0x000fe200000001ff */
[----:B0-----:R0:W-:Y:S06]  /*a420*/  STG.E desc[UR4][R2.64+0xe4c], R5 ;  /* 0x000e4c0502007986 */ /* 0x0011ec000c101904 */
[----:B0-----:R-:W0:Y:S01]  /*a430*/  LDC.64 R2, c[0x4][RZ] ;  /* 0x01000000ff027b82 */ /* 0x001e220000000a00 */
[----:B------:R-:W-:Y:S01]  /*a440*/  IMAD.MOV.U32 R5, RZ, RZ, 0x72e ;  /* 0x0000072eff057424 */ /* 0x000fe200078e00ff */
[----:B0-----:R0:W-:Y:S06]  /*a450*/  STG.E desc[UR4][R2.64+0xe50], R7 ;  /* 0x000e500702007986 */ /* 0x0011ec000c101904 */
[----:B0-----:R-:W0:Y:S01]  /*a460*/  LDC.64 R2, c[0x4][RZ] ;  /* 0x01000000ff027b82 */ /* 0x001e220000000a00 */
[----:B------:R-:W-:Y:S01]  /*a470*/  HFMA2 R7, -RZ, RZ, 0, 0.00010967254638671875 ;  /* 0x00000730ff077431 */ /* 0x000fe200000001ff */
[----:B0-----:R0:W-:Y:S06]  /*a480*/  STG.E desc[UR4][R2.64+0xe54], R9 ;  /* 0x000e540902007986 */ /* 0x0011ec000c101904 */
[----:B0-----:R-:W0:Y:S01]  /*a490*/  LDC.64 R2, c[0x4][RZ] ;  /* 0x01000000ff027b82 */ /* 0x001e220000000a00 */
[----:B------:R-:W-:Y:S01]  /*a4a0*/  IMAD.MOV.U32 R9, RZ, RZ, 0x732 ;  /* 0x00000732ff097424 */ /* 0x000fe200078e00ff */
[----:B0-----:R0:W-:Y:S06]  /*a4b0*/  STG.E desc[UR4][R2.64+0xe58], R11 ;  /* 0x000e580b02007986 */ /* 0x0011ec000c101904 */
[----:B0-----:R-:W0:Y:S01]  /*a4c0*/  LDC.64 R2, c[0x4][RZ] ;  /* 0x01000000ff027b82 */ /* 0x001e220000000a00 */
[----:B------:R-:W-:Y:S01]  /*a4d0*/  HFMA2 R11, -RZ, RZ, 0, 0.0001099109649658203125 ;  /* 0x00000734ff0b7431 */ /* 0x000fe200000001ff */
[----:B0-----:R0:W-:Y:S06]  /*a4e0*/  STG.E desc[UR4][R2.64+0xe5c], R5 ;  /* 0x000e5c0502007986 */ /* 0x0011ec000c101904 */
[----:B0-----:R-:W0:Y:S01]  /*a4f0*/  LDC.64 R2, c[0x4][RZ] ;  /* 0x01000000ff027b82 */ /* 0x001e220000000a00 */
[----:B------:R-:W-:Y:S01]  /*a500*/  IMAD.MOV.U32 R5, RZ, RZ, 0x736 ;  /* 0x00000736ff057424 */ /* 0x000fe200078e00ff */
[----:B0-----:R0:W-:Y:S06]  /*a510*/  STG.E desc[UR4][R2.64+0xe60], R7 ;  /* 0x000e600702007986 */ /* 0x0011ec000c101904 */
[----:B0-----:R-:W0:Y:S01]  /*a520*/  LDC.64 R2, c[0x4][RZ] ;  /* 0x01000000ff027b82 */ /* 0x001e220000000a00 */
[----:B------:R-:W-:Y:S01]  /*a530*/  HFMA2 R7, -RZ, RZ, 0, 0.000110149383544921875 ;  /* 0x00000738ff077431 */ /* 0x000fe200000001ff */
[----:B0-----:R0:W-:Y:S06]  /*a540*/  STG.E desc[UR4][R2.64+0xe64], R9 ;  /* 0x000e640902007986 */ /* 0x0011ec000c101904 */
[----:B0-----:R-:W0:Y:S01]  /*a550*/  LDC.64 R2, c[0x4][RZ] ;  /* 0x01000000ff027b82 */ /* 0x001e220000000a00 */
[----:B------:R-:W-:Y:S01]  /*a560*/  IMAD.MOV.U32 R9, RZ, RZ, 0x73a ;  /* 0x0000073aff097424 */ /* 0x000fe200078e00ff */
[----:B0-----:R0:W-:Y:S06]  /*a570*/  STG.E desc[UR4][R2.64+0xe68], R11 ;  /* 0x000e680b02007986 */ /* 0x0011ec000c101904 */
[----:B0-----:R-:W0:Y:S01]  /*a580*/  LDC.64 R2, c[0x4][RZ] ;  /* 0x01000000ff027b82 */ /* 0x001e220000000a00 */
[----:B------:R-:W-:Y:S01]  /*a590*/  HFMA2 R11, -RZ, RZ, 0, 0.0001103878021240234375 ;  /* 0x0000073cff0b7431 */ /* 0x000fe200000001ff */
[----:B0-----:R0:W-:Y:S06]  /*a5a0*/  STG.E desc[UR4][R2.64+0xe6c], R5 ;  /* 0x000e6c0502007986 */ /* 0x0011ec000c101904 */
[----:B0-----:R-:W0:Y:S01]  /*a5b0*/  LDC.64 R2, c[0x4][RZ] ;  /* 0x01000000ff027b82 */ /* 0x001e220000000a00 */
[----:B------:R-:W-:Y:S01]  /*a5c0*/  IMAD.MOV.U32 R5, RZ, RZ, 0x73e ;  /* 0x0000073eff057424 */ /* 0x000fe200078e00ff */
[----:B0-----:R0:W-:Y:S06]  /*a5d0*/  STG.E desc[UR4][R2.64+0xe70], R7 ;  /* 0x000e700702007986 */ /* 0x0011ec000c101904 */
[----:B0-----:R-:W0:Y:S01]  /*a5e0*/  LDC.64 R2, c[0x4][RZ] ;  /* 0x01000000ff027b82 */ /* 0x001e220000000a00 */
[----:B------:R-:W-:Y:S01]  /*a5f0*/  HFMA2 R7, -RZ, RZ, 0, 0.000110626220703125 ;  /* 0x00000740ff077431 */ /* 0x000fe200000001ff */
[----:B0-----:R0:W-:Y:S06]  /*a600*/  STG.E desc[UR4][R2.64+0xe74], R9 ;  /* 0x000e740902007986 */ /* 0x0011ec000c101904 */
[----:B0-----:R-:W0:Y:S01]  /*a610*/  LDC.64 R2, c[0x4][RZ] ;  /* 0x01000000ff027b82 */ /* 0x001e220000000a00 */
[----:B------:R-:W-:Y:S01]  /*a620*/  IMAD.MOV.U32 R9, RZ, RZ, 0x742 ;  /* 0x00000742ff097424 */ /* 0x000fe200078e00ff */
[----:B0-----:R0:W-:Y:S06]  /*a630*/  STG.E desc[UR4][R2.64+0xe78], R11 ;  /* 0x000e780b02007986 */ /* 0x0011ec000c101904 */
[----:B0-----:R-:W0:Y:S01]  /*a640*/  LDC.64 R2, c[0x4][RZ] ;  /* 0x01000000ff027b82 */ /* 0x001e220000000a00 */
[----:B------:R-:W-:Y:S01]  /*a650*/  HFMA2 R11, -RZ, RZ, 0, 0.0001108646392822265625 ;  /* 0x00000744ff0b7431 */ /* 0x000fe200000001ff */
[----:B0-----:R0:W-:Y:S06]  /*a660*/  STG.E desc[UR4][R2.64+0xe7c], R5 ;  /* 0x000e7c0502007986 */ /* 0x0011ec000c101904 */
[----:B0-----:R-:W0:Y:S01]  /*a670*/  LDC.64 R2, c[0x4][RZ] ;  /* 0x01000000ff027b82 */ /* 0x001e220000000a00 */
[----:B------:R-:W-:Y:S01]  /*a680*/  IMAD.MOV.U32 R5, RZ, RZ, 0x746 ;  /* 0x00000746ff057424 */ /* 0x000fe200078e00ff */
[----:B0-----:R0:W-:Y:S06]  /*a690*/  STG.E desc[UR4][R2.64+0xe80], R7 ;  /* 0x000e800702007986 */ /* 0x0011ec000c101904 */
[----:B0-----:R-:W0:Y:S01]  /*a6a0*/  LDC.64 R2, c[0x4][RZ] ;  /* 0x01000000ff027b82 */ /* 0x001e220000000a00 */
[----:B------:R-:W-:Y:S01]  /*a6b0*/  HFMA2 R7, -RZ, RZ, 0, 0.000111103057861328125 ;  /* 0x00000748ff077431 */ /* 0x000fe200000001ff */
[----:B0-----:R0:W-:Y:S06]  /*a6c0*/  STG.E desc[UR4][R2.64+0xe84], R9 ;  /* 0x000e840902007986 */ /* 0x0011ec000c101904 */
[----:B0-----:R-:W0:Y:S01]  /*a6d0*/  LDC.64 R2, c[0x4][RZ] ;  /* 0x01000000ff027b82 */ /* 0x001e220000000a00 */
[----:B------:R-:W-:Y:S01]  /*a6e0*/  IMAD.MOV.U32 R9, RZ, RZ, 0x74a ;  /* 0x0000074aff097424 */ /* 0x000fe200078e00ff */
[----:B0-----:R0:W-:Y:S06]  /*a6f0*/  STG.E desc[UR4][R2.64+0xe88], R11 ;  /* 0x000e880b02007986 */ /* 0x0011ec000c101904 */
[----:B0-----:R-:W0:Y:S01]  /*a700*/  LDC.64 R2, c[0x4][RZ] ;  /* 0x01000000ff027b82 */ /* 0x001e220000000a00 */
[----:B------:R-:W-:Y:S01]  /*a710*/  HFMA2 R11, -RZ, RZ, 0, 0.0001113414764404296875 ;  /* 0x0000074cff0b7431 */ /* 0x000fe200000001ff */
[----:B0-----:R0:W-:Y:S06]  /*a720*/  STG.E desc[UR4][R2.64+0xe8c], R5 ;  /* 0x000e8c0502007986 */ /* 0x0011ec000c101904 */
[----:B0-----:R-:W0:Y:S01]  /*a730*/  LDC.64 R2, c[0x4][RZ] ;  /* 0x01000000ff027b82 */ /* 0x001e220000000a00 */
[----:B------:R-:W-:Y:S01]  /*a740*/  IMAD.MOV.U32 R5, RZ, RZ, 0x74e ;  /* 0x0000074eff057424 */ /* 0x000fe200078e00ff */
[----:B0-----:R0:W-:Y:S06]  /*a750*/  STG.E desc[UR4][R2.64+0xe90], R7 ;  /* 0x000e900702007986 */ /* 0x0011ec000c101904 */
[----:B0-----:R-:W0:Y:S01]  /*a760*/  LDC.64 R2, c[0x4][RZ] ;  /* 0x01000000ff027b82 */ /* 0x001e220000000a00 */
[----:B------:R-:W-:Y:S01]  /*a770*/  HFMA2 R7, -RZ, RZ, 0, 0.00011157989501953125 ;  /* 0x00000750ff077431 */ /* 0x000fe200000001ff */
[----:B0-----:R0:W-:Y:S06]  /*a780*/  STG.E desc[UR4][R2.64+0xe94], R9 ;  /* 0x000e940902007986 */ /* 0x0011ec000c101904 */
[----:B0-----:R-:W0:Y:S01]  /*a790*/  LDC.64 R2, c[0x4][RZ] ;  /* 0x01000000ff027b82 */ /* 0x001e220000000a00 */
[----:B------:R-:W-:Y:S01]  /*a7a0*/  IMAD.MOV.U32 R9, RZ, RZ, 0x752 ;  /* 0x00000752ff097424 */ /* 0x000fe200078e00ff */
[----:B0-----:R0:W-:Y:S06]  /*a7b0*/  STG.E desc[UR4][R2.64+0xe98], R11 ;  /* 0x000e980b02007986 */ /* 0x0011ec000c101904 */
[----:B0-----:R-:W0:Y:S01]  /*a7c0*/  LDC.64 R2, c[0x4][RZ] ;  /* 0x01000000ff027b82 */ /* 0x001e220000000a00 */
[----:B------:R-:W-:Y:S01]  /*a7d0*/  HFMA2 R11, -RZ, RZ, 0, 0.0001118183135986328125 ;  /* 0x00000754ff0b7431 */ /* 0x000fe200000001ff */
[----:B0-----:R0:W-:Y:S06]  /*a7e0*/  STG.E desc[UR4][R2.64+0xe9c], R5 ;  /* 0x000e9c0502007986 */ /* 0x0011ec000c101904 */
[----:B0-----:R-:W0:Y:S01]  /*a7f0*/  LDC.64 R2, c[0x4][RZ] ;  /* 0x01000000ff027b82 */ /* 0x001e220000000a00 */
[----:B------:R-:W-:Y:S01]  /*a800*/  IMAD.MOV.U32 R5, RZ, RZ, 0x756 ;  /* 0x00000756ff057424 */ /* 0x000fe200078e00ff */
[----:B0-----:R0:W-:Y:S06]  /*a810*/  STG.E desc[UR4][R2.64+0xea0], R7 ;  /* 0x000ea00702007986 */ /* 0x0011ec000c101904 */
[----:B0-----:R-:W0:Y:S01]  /*a820*/  LDC.64 R2, c[0x4][RZ] ;  /* 0x01000000ff027b82 */ /* 0x001e220000000a00 */
[----:B------:R-:W-:Y:S01]  /*a830*/  HFMA2 R7, -RZ, RZ, 0, 0.000112056732177734375 ;  /* 0x00000758ff077431 */ /* 0x000fe200000001ff */
[----:B0-----:R0:W-:Y:S06]  /*a840*/  STG.E desc[UR4][R2.64+0xea4], R9 ;  /* 0x000ea40902007986 */ /* 0x0011ec000c101904 */
[----:B0-----:R-:W0:Y:S01]  /*a850*/  LDC.64 R2, c[0x4][RZ] ;  /* 0x01000000ff027b82 */ /* 0x001e220000000a00 */
[----:B------:R-:W-:Y:S01]  /*a860*/  IMAD.MOV.U32 R9, RZ, RZ, 0x75a ;  /* 0x0000075aff097424 */ /* 0x000fe200078e00ff */
[----:B0-----:R0:W-:Y:S06]  /*a870*/  STG.E desc[UR4][R2.64+0xea8], R11 ;  /* 0x000ea80b02007986 */ /* 0x0011ec000c101904 */
[----:B0-----:R-:W0:Y:S01]  /*a880*/  LDC.64 R2, c[0x4][RZ] ;  /* 0x01000000ff027b82 */ /* 0x001e220000000a00 */
[----:B------:R-:W-:Y:S01]  /*a890*/  HFMA2 R11, -RZ, RZ, 0, 0.0001122951507568359375 ;  /* 0x0000075cff0b7431 */ /* 0x000fe200000001ff */
[----:B0-----:R0:W-:Y:S06]  /*a8a0*/  STG.E desc[UR4][R2.64+0xeac], R5 ;  /* 0x000eac0502007986 */ /* 0x0011ec000c101904 */
[----:B0-----:R-:W0:Y:S01]  /*a8b0*/  LDC.64 R2, c[0x4][RZ] ;  /* 0x01000000ff027b82 */ /* 0x001e220000000a00 */
[----:B------:R-:W-:Y:S01]  /*a8c0*/  IMAD.MOV.U32 R5, RZ, RZ, 0x75e ;  /* 0x0000075eff057424 */ /* 0x000fe200078e00ff */
[----:B0-----:R0:W-:Y:S06]  /*a8d0*/  STG.E desc[UR4][R2.64+0xeb0], R7 ;  /* 0x000eb00702007986 */ /* 0x0011ec000c101904 */
[----:B0-----:R-:W0:Y:S01]  /*a8e0*/  LDC.64 R2, c[0x4][RZ] ;  /* 0x01000000ff027b82 */ /* 0x001e220000000a00 */
[----:B------:R-:W-:Y:S01]  /*a8f0*/  HFMA2 R7, -RZ, RZ, 0, 0.0001125335693359375 ;  /* 0x00000760ff077431 */ /* 0x000fe200000001ff */
[----:B0-----:R0:W-:Y:S06]  /*a900*/  STG.E desc[UR4][R2.64+0xeb4], R9 ;  /* 0x000eb40902007986 */ /* 0x0011ec000c101904 */
[----:B0-----:R-:W0:Y:S01]  /*a910*/  LDC.64 R2, c[0x4][RZ] ;  /* 0x01000000ff027b82 */ /* 0x001e220000000a00 */
[----:B------:R-:W-:Y:S01]  /*a920*/  IMAD.MOV.U32 R9, RZ, RZ, 0x762 ;  /* 0x00000762ff097424 */ /* 0x000fe200078e00ff */
[----:B0-----:R0:W-:Y:S06]  /*a930*/  STG.E desc[UR4][R2.64+0xeb8], R11 ;  /* 0x000eb80b02007986 */ /* 0x0011ec000c101904 */
[----:B0-----:R-:W0:Y:S01]  /*a940*/  LDC.64 R2, c[0x4][RZ] ;  /* 0x01000000ff027b82 */ /* 0x001e220000000a00 */
[----:B------:R-:W-:Y:S01]  /*a950*/  HFMA2 R11, -RZ, RZ, 0, 0.0001127719879150390625 ;  /* 0x00000764ff0b7431 */ /* 0x000fe200000001ff */
[----:B0-----:R0:W-:Y:S06]  /*a960*/  STG.E desc[UR4][R2.64+0xebc], R5 ;  /* 0x000ebc0502007986 */ /* 0x0011ec000c101904 */
[----:B0-----:R-:W0:Y:S01]  /*a970*/  LDC.64 R2, c[0x4][RZ] ;  /* 0x01000000ff027b82 */ /* 0x001e220000000a00 */
[----:B------:R-:W-:Y:S01]  /*a980*/  IMAD.MOV.U32 R5, RZ, RZ, 0x766 ;  /* 0x00000766ff057424 */ /* 0x000fe200078e00ff */
[----:B0-----:R0:W-:Y:S06]  /*a990*/  STG.E desc[UR4][R2.64+0xec0], R7 ;  /* 0x000ec00702007986 */ /* 0x0011ec000c101904 */
[----:B0-----:R-:W0:Y:S01]  /*a9a0*/  LDC.64 R2, c[0x4][RZ] ;  /* 0x01000000ff027b82 */ /* 0x001e220000000a00 */
[----:B------:R-:W-:Y:S01]  /*a9b0*/  HFMA2 R7, -RZ, RZ, 0, 0.000113010406494140625 ;  /* 0x00000768ff077431 */ /* 0x000fe200000001ff */
[----:B0-----:R0:W-:Y:S06]  /*a9c0*/  STG.E desc[UR4][R2.64+0xec4], R9 ;  /* 0x000ec40902007986 */ /* 0x0011ec000c101904 */
[----:B0-----:R-:W0:Y:S01]  /*a9d0*/  LDC.64 R2, c[0x4][RZ] ;  /* 0x01000000ff027b82 */ /* 0x001e220000000a00 */
[----:B------:R-:W-:Y:S01]  /*a9e0*/  IMAD.MOV.U32 R9, RZ, RZ, 0x76a ;  /* 0x0000076aff097424 */ /* 0x000fe200078e00ff */
[----:B0-----:R0:W-:Y:S06]  /*a9f0*/  STG.E desc[UR4][R2.64+0xec8], R11 ;  /* 0x000ec80b02007986 */ /* 0x0011ec000c101904 */
[----:B0-----:R-:W0:Y:S01]  /*aa00*/  LDC.64 R2, c[0x4][RZ] ;  /* 0x01000000ff027b82 */ /* 0x001e220000000a00 */
[----:B------:R-:W-:Y:S01]  /*aa10*/  HFMA2 R11, -RZ, RZ, 0, 0.0001132488250732421875 ;  /* 0x0000076cff0b7431 */ /* 0x000fe200000001ff */
[----:B0-----:R0:W-:Y:S06]  /*aa20*/  STG.E desc[UR4][R2.64+0xecc], R5 ;  /* 0x000ecc0502007986 */ /* 0x0011ec000c101904 */
[----:B0-----:R-:W0:Y:S01]  /*aa30*/  LDC.64 R2, c[0x4][RZ] ;  /* 0x01000000ff027b82 */ /* 0x001e220000000a00 */
[----:B------:R-:W-:Y:S01]  /*aa40*/  IMAD.MOV.U32 R5, RZ, RZ, 0x76e ;  /* 0x0000076eff057424 */ /* 0x000fe200078e00ff */
[----:B0-----:R0:W-:Y:S06]  /*aa50*/  STG.E desc[UR4][R2.64+0xed0], R7 ;  /* 0x000ed00702007986 */ /* 0x0011ec000c101904 */
[----:B0-----:R-:W0:Y:S01]  /*aa60*/  LDC.64 R2, c[0x4][RZ] ;  /* 0x01000000ff027b82 */ /* 0x001e220000000a00 */
[----:B------:R-:W-:Y:S01]  /*aa70*/  HFMA2 R7, -RZ, RZ, 0, 0.00011348724365234375 ;  /* 0x00000770ff077431 */ /* 0x000fe200000001ff */
[----:B0-----:R0:W-:Y:S06]  /*aa80*/  STG.E desc[UR4][R2.64+0xed4], R9 ;  /* 0x000ed40902007986 */ /* 0x0011ec000c101904 */
[----:B0-----:R-:W0:Y:S01]  /*aa90*/  LDC.64 R2, c[0x4][RZ] ;  /* 0x01000000ff027b82 */ /* 0x001e220000000a00 */
[----:B------:R-:W-:Y:S01]  /*aaa0*/  IMAD.MOV.U32 R9, RZ, RZ, 0x772 ;  /* 0x00000772ff097424 */ /* 0x000fe200078e00ff */
[----:B0-----:R0:W-:Y:S06]  /*aab0*/  STG.E desc[UR4][R2.64+0xed8], R11 ;  /* 0x000ed80b02007986 */ /* 0x0011ec000c101904 */
[----:B0-----:R-:W0:Y:S01]  /*aac0*/  LDC.64 R2, c[0x4][RZ] ;  /* 0x01000000ff027b82 */ /* 0x001e220000000a00 */
[----:B------:R-:W-:Y:S01]  /*aad0*/  HFMA2 R11, -RZ, RZ, 0, 0.0001137256622314453125 ;  /* 0x00000774ff0b7431 */ /* 0x000fe200000001ff */
[----:B0-----:R0:W-:Y:S06]  /*aae0*/  STG.E desc[UR4][R2.64+0xedc], R5 ;  /* 0x000edc0502007986 */ /* 0x0011ec000c101904 */
[----:B0-----:R-:W0:Y:S01]  /*aaf0*/  LDC.64 R2, c[0x4][RZ] ;  /* 0x01000000ff027b82 */ /* 0x001e220000000a00 */
[----:B------:R-:W-:Y:S01]  /*ab00*/  IMAD.MOV.U32 R5, RZ, RZ, 0x776 ;  /* 0x00000776ff057424 */ /* 0x000fe200078e00ff */
[----:B0-----:R0:W-:Y:S06]  /*ab10*/  STG.E desc[UR4][R2.64+0xee0], R7 ;  /* 0x000ee00702007986 */ /* 0x0011ec000c101904 */
[----:B0-----:R-:W0:Y:S01]  /*ab20*/  LDC.64 R2, c[0x4][RZ] ;  /* 0x01000000ff027b82 */ /* 0x001e220000000a00 */
[----:B------:R-:W-:Y:S01]  /*ab30*/  HFMA2 R7, -RZ, RZ, 0, 0.000113964080810546875 ;  /* 0x00000778ff077431 */ /* 0x000fe200000001ff */
[----:B0-----:R0:W-:Y:S06]  /*ab40*/  STG.E desc[UR4][R2.64+0xee4], R9 ;  /* 0x000ee40902007986 */ /* 0x0011ec000c101904 */
[----:B0-----:R-:W0:Y:S01]  /*ab50*/  LDC.64 R2, c[0x4][RZ] ;  /* 0x01000000ff027b82 */ /* 0x001e220000000a00 */
[----:B------:R-:W-:Y:S01]  /*ab60*/  IMAD.MOV.U32 R9, RZ, RZ, 0x77a ;  /* 0x0000077aff097424 */ /* 0x000fe200078e00ff */
[----:B0-----:R0:W-:Y:S06]  /*ab70*/  STG.E desc[UR4][R2.64+0xee8], R11 ;  /* 0x000ee80b02007986 */ /* 0x0011ec000c101904 */
[----:B0-----:R-:W0:Y:S01]  /*ab80*/  LDC.64 R2, c[0x4][RZ] ;  /* 0x01000000ff027b82 */ /* 0x001e220000000a00 */
[----:B------:R-:W-:Y:S01]  /*ab90*/  HFMA2 R11, -RZ, RZ, 0, 0.0001142024993896484375 ;  /* 0x0000077cff0b7431 */ /* 0x000fe200000001ff */
[----:B0-----:R0:W-:Y:S06]  /*aba0*/  STG.E desc[UR4][R2.64+0xeec], R5 ;  /* 0x000eec0502007986 */ /* 0x0011ec000c101904 */
[----:B0-----:R-:W0:Y:S01]  /*abb0*/  LDC.64 R2, c[0x4][RZ] ;  /* 0x01000000ff027b82 */ /* 0x001e220000000a00 */
[----:B------:R-:W-:Y:S01]  /*abc0*/  IMAD.MOV.U32 R5, RZ, RZ, 0x77e ;  /* 0x0000077eff057424 */ /* 0x000fe200078e00ff */
[----:B0-----:R0:W-:Y:S06]  /*abd0*/  STG.E desc[UR4][R2.64+0xef0], R7 ;  /* 0x000ef00702007986 */ /* 0x0011ec000c101904 */
[----:B0-----:R-:W0:Y:S01]  /*abe0*/  LDC.64 R2, c[0x4][RZ] ;  /* 0x01000000ff027b82 */ /* 0x001e220000000a00 */
[----:B------:R-:W-:Y:S01]  /*abf0*/  HFMA2 R7, -RZ, RZ, 0, 0.00011444091796875 ;  /* 0x00000780ff077431 */ /* 0x000fe200000001ff */
[----:B0-----:R0:W-:Y:S06]  /*ac00*/  STG.E desc[UR4][R2.64+0xef4], R9 ;  /* 0x000ef40902007986 */ /* 0x0011ec000c101904 */
[----:B0-----:R-:W0:Y:S01]  /*ac10*/  LDC.64 R2, c[0x4][RZ] ;  /* 0x01000000ff027b82 */ /* 0x001e220000000a00 */
[----:B------:R-:W-:Y:S01]  /*ac20*/  IMAD.MOV.U32 R9, RZ, RZ, 0x782 ;  /* 0x00000782ff097424 */ /* 0x000fe200078e00ff */
[----:B0-----:R0:W-:Y:S06]  /*ac30*/  STG.E desc[UR4][R2.64+0xef8], R11 ;  /* 0x000ef80b02007986 */ /* 0x0011ec000c101904 */
[----:B0-----:R-:W0:Y:S01]  /*ac40*/  LDC.64 R2, c[0x4][RZ] ;  /* 0x01000000ff027b82 */ /* 0x001e220000000a00 */
[----:B------:R-:W-:Y:S01]  /*ac50*/  HFMA2 R11, -RZ, RZ, 0, 0.0001146793365478515625 ;  /* 0x00000784ff0b7431 */ /* 0x000fe200000001ff */
[----:B0-----:R0:W-:Y:S06]  /*ac60*/  STG.E desc[UR4][R2.64+0xefc], R5 ;  /* 0x000efc0502007986 */ /* 0x0011ec000c101904 */
[----:B0-----:R-:W0:Y:S01]  /*ac70*/  LDC.64 R2, c[0x4][RZ] ;  /* 0x01000000ff027b82 */ /* 0x001e220000000a00 */
[----:B------:R-:W-:Y:S01]  /*ac80*/  IMAD.MOV.U32 R5, RZ, RZ, 0x786 ;  /* 0x00000786ff057424 */ /* 0x000fe200078e00ff */
[----:B0-----:R0:W-:Y:S06]  /*ac90*/  STG.E desc[UR4][R2.64+0xf00], R7 ;  /* 0x000f000702007986 */ /* 0x0011ec000c101904 */
[----:B0-----:R-:W0:Y:S01]  /*aca0*/  LDC.64 R2, c[0x4][RZ] ;  /* 0x01000000ff027b82 */ /* 0x001e220000000a00 */
[----:B------:R-:W-:Y:S01]  /*acb0*/  HFMA2 R7, -RZ, RZ, 0, 0.000114917755126953125 ;  /* 0x00000788ff077431 */ /* 0x000fe200000001ff */
[----:B0-----:R0:W-:Y:S06]  /*acc0*/  STG.E desc[UR4][R2.64+0xf04], R9 ;  /* 0x000f040902007986 */ /* 0x0011ec000c101904 */
[----:B0-----:R-:W0:Y:S01]  /*acd0*/  LDC.64 R2, c[0x4][RZ] ;  /* 0x01000000ff027b82 */ /* 0x001e220000000a00 */
[----:B------:R-:W-:Y:S01]  /*ace0*/  IMAD.MOV.U32 R9, RZ, RZ, 0x78a ;  /* 0x0000078aff097424 */ /* 0x000fe200078e00ff */
[----:B0-----:R0:W-:Y:S06]  /*acf0*/  STG.E desc[UR4][R2.64+0xf08], R11 ;  /* 0x000f080b02007986 */ /* 0x0011ec000c101904 */
[----:B0-----:R-:W0:Y:S01]  /*ad00*/  LDC.64 R2, c[0x4][RZ] ;  /* 0x01000000ff027b82 */ /* 0x001e220000000a00 */
[----:B------:R-:W-:Y:S01]  /*ad10*/  HFMA2 R11, -RZ, RZ, 0, 0.0001151561737060546875 ;  /* 0x0000078cff0b7431 */ /* 0x000fe200000001ff */
[----:B0-----:R0:W-:Y:S06]  /*ad20*/  STG.E desc[UR4][R2.64+0xf0c], R5 ;  /* 0x000f0c0502007986 */ /* 0x0011ec000c101904 */
[----:B0-----:R-:W0:Y:S01]  /*ad30*/  LDC.64 R2, c[0x4][RZ] ;  /* 0x01000000ff027b82 */ /* 0x001e220000000a00 */
[----:B------:R-:W-:Y:S01]  /*ad40*/  IMAD.MOV.U32 R5, RZ, RZ, 0x78e ;  /* 0x0000078eff057424 */ /* 0x000fe200078e00ff */
[----:B0-----:R0:W-:Y:S06]  /*ad50*/  STG.E desc[UR4][R2.64+0xf10], R7 ;  /* 0x000f100702007986 */ /* 0x0011ec000c101904 */
[----:B0-----:R-:W0:Y:S01]  /*ad60*/  LDC.64 R2, c[0x4][RZ] ;  /* 0x01000000ff027b82 */ /* 0x001e220000000a00 */
[----:B------:R-:W-:Y:S01]  /*ad70*/  HFMA2 R7, -RZ, RZ, 0, 0.00011539459228515625 ;  /* 0x00000790ff077431 */ /* 0x000fe200000001ff */
[----:B0-----:R0:W-:Y:S06]  /*ad80*/  STG.E desc[UR4][R2.64+0xf14], R9 ;  /* 0x000f140902007986 */ /* 0x0011ec000c101904 */
[----:B0-----:R-:W0:Y:S01]  /*ad90*/  LDC.64 R2, c[0x4][RZ] ;  /* 0x01000000ff027b82 */ /* 0x001e220000000a00 */
[----:B------:R-:W-:Y:S01]  /*ada0*/  IMAD.MOV.U32 R9, RZ, RZ, 0x792 ;  /* 0x00000792ff097424 */ /* 0x000fe200078e00ff */
[----:B0-----:R0:W-:Y:S06]  /*adb0*/  STG.E desc[UR4][R2.64+0xf18], R11 ;  /* 0x000f180b02007986 */ /* 0x0011ec000c101904 */
[----:B0-----:R-:W0:Y:S01]  /*adc0*/  LDC.64 R2, c[0x4][RZ] ;  /* 0x01000000ff027b82 */ /* 0x001e220000000a00 */
[----:B------:R-:W-:Y:S01]  /*add0*/  HFMA2 R11, -RZ, RZ, 0, 0.0001156330108642578125 ;  /* 0x00000794ff0b7431 */ /* 0x000fe200000001ff */
[----:B0-----:R0:W-:Y:S06]  /*ade0*/  STG.E desc[UR4][R2.64+0xf1c], R5 ;  /* 0x000f1c0502007986 */ /* 0x0011ec000c101904 */
[----:B0-----:R-:W0:Y:S01]  /*adf0*/  LDC.64 R2, c[0x4][RZ] ;  /* 0x01000000ff027b82 */ /* 0x001e220000000a00 */
[----:B------:R-:W-:Y:S01]  /*ae00*/  IMAD.MOV.U32 R5, RZ, RZ, 0x796 ;  /* 0x00000796ff057424 */ /* 0x000fe200078e00ff */
[----:B0-----:R0:W-:Y:S06]  /*ae10*/  STG.E desc[UR4][R2.64+0xf20], R7 ;  /* 0x000f200702007986 */ /* 0x0011ec000c101904 */
[----:B0-----:R-:W0:Y:S01]  /*ae20*/  LDC.64 R2, c[0x4][RZ] ;  /* 0x01000000ff027b82 */ /* 0x001e220000000a00 */
[----:B------:R-:W-:Y:S01]  /*ae30*/  HFMA2 R7, -RZ, RZ, 0, 0.000115871429443359375 ;  /* 0x00000798ff077431 */ /* 0x000fe200000001ff */
[----:B0-----:R0:W-:Y:S06]  /*ae40*/  STG.E desc[UR4][R2.64+0xf24], R9 ;  /* 0x000f240902007986 */ /* 0x0011ec000c101904 */
[----:B0-----:R-:W0:Y:S01]  /*ae50*/  LDC.64 R2, c[0x4][RZ] ;  /* 0x01000000ff027b82 */ /* 0x001e220000000a00 */
[----:B------:R-:W-:Y:S01]  /*ae60*/  IMAD.MOV.U32 R9, RZ, RZ, 0x79a ;  /* 0x0000079aff097424 */ /* 0x000fe200078e00ff */
[----:B0-----:R0:W-:Y:S06]  /*ae70*/  STG.E desc[UR4][R2.64+0xf28], R11 ;  /* 0x000f280b02007986 */ /* 0x0011ec000c101904 */
[----:B0-----:R-:W0:Y:S01]  /*ae80*/  LDC.64 R2, c[0x4][RZ] ;  /* 0x01000000ff027b82 */ /* 0x001e220000000a00 */
[----:B------:R-:W-:Y:S01]  /*ae90*/  HFMA2 R11, -RZ, RZ, 0, 0.0001161098480224609375 ;  /* 0x0000079cff0b7431 */ /* 0x000fe200000001ff */
[----:B0-----:R0:W-:Y:S06]  /*aea0*/  STG.E desc[UR4][R2.64+0xf2c], R5 ;  /* 0x000f2c0502007986 */ /* 0x0011ec000c101904 */
[----:B0-----:R-:W0:Y:S01]  /*aeb0*/  LDC.64 R2, c[0x4][RZ] ;  /* 0x01000000ff027b82 */ /* 0x001e220000000a00 */
[----:B------:R-:W-:Y:S01]  /*aec0*/  IMAD.MOV.U32 R5, RZ, RZ, 0x79e ;  /* 0x0000079eff057424 */ /* 0x000fe200078e00ff */
[----:B0-----:R0:W-:Y:S06]  /*aed0*/  STG.E desc[UR4][R2.64+0xf30], R7 ;  /* 0x000f300702007986 */ /* 0x0011ec000c101904 */
[----:B0-----:R-:W0:Y:S01]  /*aee0*/  LDC.64 R2, c[0x4][RZ] ;  /* 0x01000000ff027b82 */ /* 0x001e220000000a00 */
[----:B------:R-:W-:Y:S01]  /*aef0*/  HFMA2 R7, -RZ, RZ, 0, 0.0001163482666015625 ;  /* 0x000007a0ff077431 */ /* 0x000fe200000001ff */
[----:B0-----:R0:W-:Y:S06]  /*af00*/  STG.E desc[UR4][R2.64+0xf34], R9 ;  /* 0x000f340902007986 */ /* 0x0011ec000c101904 */
[----:B0-----:R-:W0:Y:S01]  /*af10*/  LDC.64 R2, c[0x4][RZ] ;  /* 0x01000000ff027b82 */ /* 0x001e220000000a00 */
[----:B------:R-:W-:Y:S01]  /*af20*/  IMAD.MOV.U32 R9, RZ, RZ, 0x7a2 ;  /* 0x000007a2ff097424 */ /* 0x000fe200078e00ff */
[----:B0-----:R0:W-:Y:S06]  /*af30*/  STG.E desc[UR4][R2.64+0xf38], R11 ;  /* 0x000f380b02007986 */ /* 0x0011ec000c101904 */
[----:B0-----:R-:W0:Y:S01]  /*af40*/  LDC.64 R2, c[0x4][RZ] ;  /* 0x01000000ff027b82 */ /* 0x001e220000000a00 */
[----:B------:R-:W-:Y:S01]  /*af50*/  HFMA2 R11, -RZ, RZ, 0, 0.0001165866851806640625 ;  /* 0x000007a4ff0b7431 */ /* 0x000fe200000001ff */
[----:B0-----:R0:W-:Y:S06]  /*af60*/  STG.E desc[UR4][R2.64+0xf3c], R5 ;  /* 0x000f3c0502007986 */ /* 0x0011ec000c101904 */
[----:B0-----:R-:W0:Y:S01]  /*af70*/  LDC.64 R2, c[0x4][RZ] ;  /* 0x01000000ff027b82 */ /* 0x001e220000000a00 */
[----:B------:R-:W-:Y:S01]  /*af80*/  IMAD.MOV.U32 R5, RZ, RZ, 0x7a6 ;  /* 0x000007a6ff057424 */ /* 0x000fe200078e00ff */
[----:B0-----:R0:W-:Y:S06]  /*af90*/  STG.E desc[UR4][R2.64+0xf40], R7 ;  /* 0x000f400702007986 */ /* 0x0011ec000c101904 */
[----:B0-----:R-:W0:Y:S01]  /*afa0*/  LDC.64 R2, c[0x4][RZ] ;  /* 0x01000000ff027b82 */ /* 0x001e220000000a00 */
[----:B------:R-:W-:Y:S01]  /*afb0*/  HFMA2 R7, -RZ, RZ, 0, 0.000116825103759765625 ;  /* 0x000007a8ff077431 */ /* 0x000fe200000001ff */
[----:B0-----:R0:W-:Y:S06]  /*afc0*/  STG.E desc[UR4][R2.64+0xf44], R9 ;  /* 0x000f440902007986 */ /* 0x0011ec000c101904 */
[----:B0-----:R-:W0:Y:S01]  /*afd0*/  LDC.64 R2, c[0x4][RZ] ;  /* 0x01000000ff027b82 */ /* 0x001e220000000a00 */
[----:B------:R-:W-:Y:S01]  /*afe0*/  IMAD.MOV.U32 R9, RZ, RZ, 0x7aa ;  /* 0x000007aaff097424 */ /* 0x000fe200078e00ff */
[----:B0-----:R0:W-:Y:S06]  /*aff0*/  STG.E desc[UR4][R2.64+0xf48], R11 ;  /* 0x000f480b02007986 */ /* 0x0011ec000c101904 */
[----:B0-----:R-:W0:Y:S01]  /*b000*/  LDC.64 R2, c[0x4][RZ] ;  /* 0x01000000ff027b82 */ /* 0x001e220000000a00 */
[----:B------:R-:W-:Y:S01]  /*b010*/  HFMA2 R11, -RZ, RZ, 0, 0.0001170635223388671875 ;  /* 0x000007acff0b7431 */ /* 0x000fe200000001ff */
[----:B0-----:R0:W-:Y:S06]  /*b020*/  STG.E desc[UR4][R2.64+0xf4c], R5 ;  /* 0x000f4c0502007986 */ /* 0x0011ec000c101904 */
[----:B0-----:R-:W0:Y:S01]  /*b030*/  LDC.64 R2, c[0x4][RZ] ;  /* 0x01000000ff027b82 */ /* 0x001e220000000a00 */
[----:B------:R-:W-:Y:S01]  /*b040*/  IMAD.MOV.U32 R5, RZ, RZ, 0x7ae ;  /* 0x000007aeff057424 */ /* 0x000fe200078e00ff */
[----:B0-----:R0:W-:Y:S06]  /*b050*/  STG.E desc[UR4][R2.64+0xf50], R7 ;  /* 0x000f500702007986 */ /* 0x0011ec000c101904 */
[----:B0-----:R-:W0:Y:S01]  /*b060*/  LDC.64 R2, c[0x4][RZ] ;  /* 0x01000000ff027b82 */ /* 0x001e220000000a00 */
[----:B------:R-:W-:Y:S01]  /*b070*/  HFMA2 R7, -RZ, RZ, 0, 0.00011730194091796875 ;  /* 0x000007b0ff077431 */ /* 0x000fe200000001ff */
[----:B0-----:R0:W-:Y:S06]  /*b080*/  STG.E desc[UR4][R2.64+0xf54], R9 ;  /* 0x000f540902007986 */ /* 0x0011ec000c101904 */
[----:B0-----:R-:W0:Y:S01]  /*b090*/  LDC.64 R2, c[0x4][RZ] ;  /* 0x01000000ff027b82 */ /* 0x001e220000000a00 */
[----:B------:R-:W-:Y:S01]  /*b0a0*/  IMAD.MOV.U32 R9, RZ, RZ, 0x7b2 ;  /* 0x000007b2ff097424 */ /* 0x000fe200078e00ff */
[----:B0-----:R0:W-:Y:S06]  /*b0b0*/  STG.E desc[UR4][R2.64+0xf58], R11 ;  /* 0x000f580b02007986 */ /* 0x0011ec000c101904 */
[----:B0-----:R-:W0:Y:S01]  /*b0c0*/  LDC.64 R2, c[0x4][RZ] ;  /* 0x01000000ff027b82 */ /* 0x001e220000000a00 */
[----:B------:R-:W-:Y:S01]  /*b0d0*/  HFMA2 R11, -RZ, RZ, 0, 0.0001175403594970703125 ;  /* 0x000007b4ff0b7431 */ /* 0x000fe200000001ff */
[----:B0-----:R0:W-:Y:S06]  /*b0e0*/  STG.E desc[UR4][R2.64+0xf5c], R5 ;  /* 0x000f5c0502007986 */ /* 0x0011ec000c101904 */
[----:B0-----:R-:W0:Y:S01]  /*b0f0*/  LDC.64 R2, c[0x4][RZ] ;  /* 0x01000000ff027b82 */ /* 0x001e220000000a00 */
[----:B------:R-:W-:Y:S01]  /*b100*/  IMAD.MOV.U32 R5, RZ, RZ, 0x7b6 ;  /* 0x000007b6ff057424 */ /* 0x000fe200078e00ff */
[----:B0-----:R0:W-:Y:S06]  /*b110*/  STG.E desc[UR4][R2.64+0xf60], R7 ;  /* 0x000f600702007986 */ /* 0x0011ec000c101904 */
[----:B0-----:R-:W0:Y:S01]  /*b120*/  LDC.64 R2, c[0x4][RZ] ;  /* 0x01000000ff027b82 */ /* 0x001e220000000a00 */
[----:B------:R-:W-:Y:S01]  /*b130*/  HFMA2 R7, -RZ, RZ, 0, 0.000117778778076171875 ;  /* 0x000007b8ff077431 */ /* 0x000fe200000001ff */
[----:B0-----:R0:W-:Y:S06]  /*b140*/  STG.E desc[UR4][R2.64+0xf64], R9 ;  /* 0x000f640902007986 */ /* 0x0011ec000c101904 */
[----:B0-----:R-:W0:Y:S01]  /*b150*/  LDC.64 R2, c[0x4][RZ] ;  /* 0x01000000ff027b82 */ /* 0x001e220000000a00 */
[----:B------:R-:W-:Y:S01]  /*b160*/  IMAD.MOV.U32 R9, RZ, RZ, 0x7ba ;  /* 0x000007baff097424 */ /* 0x000fe200078e00ff */
[----:B0-----:R0:W-:Y:S06]  /*b170*/  STG.E desc[UR4][R2.64+0xf68], R11 ;  /* 0x000f680b02007986 */ /* 0x0011ec000c101904 */
[----:B0-----:R-:W0:Y:S01]  /*b180*/  LDC.64 R2, c[0x4][RZ] ;  /* 0x01000000ff027b82 */ /* 0x001e220000000a00 */
[----:B------:R-:W-:Y:S01]  /*b190*/  HFMA2 R11, -RZ, RZ, 0, 0.0001180171966552734375 ;  /* 0x000007bcff0b7431 */ /* 0x000fe200000001ff */
[----:B0-----:R0:W-:Y:S06]  /*b1a0*/  STG.E desc[UR4][R2.64+0xf6c], R5 ;  /* 0x000f6c0502007986 */ /* 0x0011ec000c101904 */
[----:B0-----:R-:W0:Y:S01]  /*b1b0*/  LDC.64 R2, c[0x4][RZ] ;  /* 0x01000000ff027b82 */ /* 0x001e220000000a00 */
[----:B------:R-:W-:Y:S01]  /*b1c0*/  IMAD.MOV.U32 R5, RZ, RZ, 0x7be ;  /* 0x000007beff057424 */ /* 0x000fe200078e00ff */
[----:B0-----:R0:W-:Y:S06]  /*b1d0*/  STG.E desc[UR4][R2.64+0xf70], R7 ;  /* 0x000f700702007986 */ /* 0x0011ec000c101904 */
[----:B0-----:R-:W0:Y:S01]  /*b1e0*/  LDC.64 R2, c[0x4][RZ] ;  /* 0x01000000ff027b82 */ /* 0x001e220000000a00 */
[----:B------:R-:W-:Y:S01]  /*b1f0*/  HFMA2 R7, -RZ, RZ, 0, 0.000118255615234375 ;  /* 0x000007c0ff077431 */ /* 0x000fe200000001ff */
[----:B0-----:R0:W-:Y:S06]  /*b200*/  STG.E desc[UR4][R2.64+0xf74], R9 ;  /* 0x000f740902007986 */ /* 0x0011ec000c101904 */
[----:B0-----:R-:W0:Y:S01]  /*b210*/  LDC.64 R2, c[0x4][RZ] ;  /* 0x01000000ff027b82 */ /* 0x001e220000000a00 */
[----:B------:R-:W-:Y:S01]  /*b220*/  IMAD.MOV.U32 R9, RZ, RZ, 0x7c2 ;  /* 0x000007c2ff097424 */ /* 0x000fe200078e00ff */
[----:B0-----:R0:W-:Y:S06]  /*b230*/  STG.E desc[UR4][R2.64+0xf78], R11 ;  /* 0x000f780b02007986 */ /* 0x0011ec000c101904 */
[----:B0-----:R-:W0:Y:S01]  /*b240*/  LDC.64 R2, c[0x4][RZ] ;  /* 0x01000000ff027b82 */ /* 0x001e220000000a00 */
[----:B------:R-:W-:Y:S01]  /*b250*/  HFMA2 R11, -RZ, RZ, 0, 0.0001184940338134765625 ;  /* 0x000007c4ff0b7431 */ /* 0x000fe200000001ff */
[----:B0-----:R0:W-:Y:S06]  /*b260*/  STG.E desc[UR4][R2.64+0xf7c], R5 ;  /* 0x000f7c0502007986 */ /* 0x0011ec000c101904 */
[----:B0-----:R-:W0:Y:S01]  /*b270*/  LDC.64 R2, c[0x4][RZ] ;  /* 0x01000000ff027b82 */ /* 0x001e220000000a00 */
[----:B------:R-:W-:Y:S01]  /*b280*/  IMAD.MOV.U32 R5, RZ, RZ, 0x7c6 ;  /* 0x000007c6ff057424 */ /* 0x000fe200078e00ff */
[----:B0-----:R0:W-:Y:S06]  /*b290*/  STG.E desc[UR4][R2.64+0xf80], R7 ;  /* 0x000f800702007986 */ /* 0x0011ec000c101904 */
[----:B0-----:R-:W0:Y:S01]  /*b2a0*/  LDC.64 R2, c[0x4][RZ] ;  /* 0x01000000ff027b82 */ /* 0x001e220000000a00 */
[----:B------:R-:W-:Y:S01]  /*b2b0*/  HFMA2 R7, -RZ, RZ, 0, 0.000118732452392578125 ;  /* 0x000007c8ff077431 */ /* 0x000fe200000001ff */
[----:B0-----:R0:W-:Y:S06]  /*b2c0*/  STG.E desc[UR4][R2.64+0xf84], R9 ;  /* 0x000f840902007986 */ /* 0x0011ec000c101904 */
[----:B0-----:R-:W0:Y:S01]  /*b2d0*/  LDC.64 R2, c[0x4][RZ] ;  /* 0x01000000ff027b82 */ /* 0x001e220000000a00 */
[----:B------:R-:W-:Y:S01]  /*b2e0*/  IMAD.MOV.U32 R9, RZ, RZ, 0x7ca ;  /* 0x000007caff097424 */ /* 0x000fe200078e00ff */
[----:B0-----:R0:W-:Y:S06]  /*b2f0*/  STG.E desc[UR4][R2.64+0xf88], R11 ;  /* 0x000f880b02007986 */ /* 0x0011ec000c101904 */
[----:B0-----:R-:W0:Y:S01]  /*b300*/  LDC.64 R2, c[0x4][RZ] ;  /* 0x01000000ff027b82 */ /* 0x001e220000000a00 */
[----:B------:R-:W-:Y:S01]  /*b310*/  HFMA2 R11, -RZ, RZ, 0, 0.0001189708709716796875 ;  /* 0x000007ccff0b7431 */ /* 0x000fe200000001ff */
[----:B0-----:R0:W-:Y:S06]  /*b320*/  STG.E desc[UR4][R2.64+0xf8c], R5 ;  /* 0x000f8c0502007986 */ /* 0x0011ec000c101904 */
[----:B0-----:R-:W0:Y:S01]  /*b330*/  LDC.64 R2, c[0x4][RZ] ;  /* 0x01000000ff027b82 */ /* 0x001e220000000a00 */
[----:B------:R-:W-:Y:S01]  /*b340*/  IMAD.MOV.U32 R5, RZ, RZ, 0x7ce ;  /* 0x000007ceff057424 */ /* 0x000fe200078e00ff */
[----:B0-----:R0:W-:Y:S06]  /*b350*/  STG.E desc[UR4][R2.64+0xf90], R7 ;  /* 0x000f900702007986 */ /* 0x0011ec000c101904 */
[----:B0-----:R-:W0:Y:S01]  /*b360*/  LDC.64 R2, c[0x4][RZ] ;  /* 0x01000000ff027b82 */ /* 0x001e220000000a00 */
[----:B------:R-:W-:Y:S01]  /*b370*/  HFMA2 R7, -RZ, RZ, 0, 0.00011920928955078125 ;  /* 0x000007d0ff077431 */ /* 0x000fe200000001ff */
[----:B0-----:R0:W-:Y:S06]  /*b380*/  STG.E desc[UR4][R2.64+0xf94], R9 ;  /* 0x000f940902007986 */ /* 0x0011ec000c101904 */
[----:B0-----:R-:W0:Y:S01]  /*b390*/  LDC.64 R2, c[0x4][RZ] ;  /* 0x01000000ff027b82 */ /* 0x001e220000000a00 */
[----:B------:R-:W-:Y:S01]  /*b3a0*/  IMAD.MOV.U32 R9, RZ, RZ, 0x7d2 ;  /* 0x000007d2ff097424 */ /* 0x000fe200078e00ff */
[----:B0-----:R0:W-:Y:S06]  /*b3b0*/  STG.E desc[UR4][R2.64+0xf98], R11 ;  /* 0x000f980b02007986 */ /* 0x0011ec000c101904 */
[----:B0-----:R-:W0:Y:S01]  /*b3c0*/  LDC.64 R2, c[0x4][RZ] ;  /* 0x01000000ff027b82 */ /* 0x001e220000000a00 */
[----:B------:R-:W-:Y:S01]  /*b3d0*/  HFMA2 R11, -RZ, RZ, 0, 0.0001194477081298828125 ;  /* 0x000007d4ff0b7431 */ /* 0x000fe200000001ff */
[----:B0-----:R0:W-:Y:S06]  /*b3e0*/  STG.E desc[UR4][R2.64+0xf9c], R5 ;  /* 0x000f9c0502007986 */ /* 0x0011ec000c101904 */
[----:B0-----:R-:W0:Y:S01]  /*b3f0*/  LDC.64 R2, c[0x4][RZ] ;  /* 0x01000000ff027b82 */ /* 0x001e220000000a00 */
[----:B------:R-:W-:Y:S01]  /*b400*/  IMAD.MOV.U32 R5, RZ, RZ, 0x7d6 ;  /* 0x000007d6ff057424 */ /* 0x000fe200078e00ff */
[----:B0-----:R0:W-:Y:S06]  /*b410*/  STG.E desc[UR4][R2.64+0xfa0], R7 ;  /* 0x000fa00702007986 */ /* 0x0011ec000c101904 */
[----:B0-----:R-:W0:Y:S01]  /*b420*/  LDC.64 R2, c[0x4][RZ] ;  /* 0x01000000ff027b82 */ /* 0x001e220000000a00 */
[----:B------:R-:W-:Y:S01]  /*b430*/  HFMA2 R7, -RZ, RZ, 0, 0.000119686126708984375 ;  /* 0x000007d8ff077431 */ /* 0x000fe200000001ff */
[----:B0-----:R0:W-:Y:S06]  /*b440*/  STG.E desc[UR4][R2.64+0xfa4], R9 ;  /* 0x000fa40902007986 */ /* 0x0011ec000c101904 */
[----:B0-----:R-:W0:Y:S01]  /*b450*/  LDC.64 R2, c[0x4][RZ] ;  /* 0x01000000ff027b82 */ /* 0x001e220000000a00 */
[----:B------:R-:W-:Y:S01]  /*b460*/  IMAD.MOV.U32 R9, RZ, RZ, 0x7da ;  /* 0x000007daff097424 */ /* 0x000fe200078e00ff */
[----:B0-----:R0:W-:Y:S06]  /*b470*/  STG.E desc[UR4][R2.64+0xfa8], R11 ;  /* 0x000fa80b02007986 */ /* 0x0011ec000c101904 */
[----:B0-----:R-:W0:Y:S01]  /*b480*/  LDC.64 R2, c[0x4][RZ] ;  /* 0x01000000ff027b82 */ /* 0x001e220000000a00 */
[----:B------:R-:W-:Y:S01]  /*b490*/  HFMA2 R11, -RZ, RZ, 0, 0.0001199245452880859375 ;  /* 0x000007dcff0b7431 */ /* 0x000fe200000001ff */
[----:B0-----:R0:W-:Y:S06]  /*b4a0*/  STG.E desc[UR4][R2.64+0xfac], R5 ;  /* 0x000fac0502007986 */ /* 0x0011ec000c101904 */
[----:B0-----:R-:W0:Y:S01]  /*b4b0*/  LDC.64 R2, c[0x4][RZ] ;  /* 0x01000000ff027b82 */ /* 0x001e220000000a00 */
[----:B------:R-:W-:Y:S01]  /*b4c0*/  IMAD.MOV.U32 R5, RZ, RZ, 0x7de ;  /* 0x000007deff057424 */ /* 0x000fe200078e00ff */
[----:B0-----:R0:W-:Y:S06]  /*b4d0*/  STG.E desc[UR4][R2.64+0xfb0], R7 ;  /* 0x000fb00702007986 */ /* 0x0011ec000c101904 */
[----:B0-----:R-:W0:Y:S01]  /*b4e0*/  LDC.64 R2, c[0x4][RZ] ;  /* 0x01000000ff027b82 */ /* 0x001e220000000a00 */
[----:B------:R-:W-:Y:S01]  /*b4f0*/  HFMA2 R7, -RZ, RZ, 0, 0.0001201629638671875 ;  /* 0x000007e0ff077431 */ /* 0x000fe200000001ff */
[----:B0-----:R0:W-:Y:S06]  /*b500*/  STG.E desc[UR4][R2.64+0xfb4], R9 ;  /* 0x000fb40902007986 */ /* 0x0011ec000c101904 */
[----:B0-----:R-:W0:Y:S01]  /*b510*/  LDC.64 R2, c[0x4][RZ] ;  /* 0x01000000ff027b82 */ /* 0x001e220000000a00 */
[----:B------:R-:W-:Y:S01]  /*b520*/  IMAD.MOV.U32 R9, RZ, RZ, 0x7e2 ;  /* 0x000007e2ff097424 */ /* 0x000fe200078e00ff */
[----:B0-----:R0:W-:Y:S06]  /*b530*/  STG.E desc[UR4][R2.64+0xfb8], R11 ;  /* 0x000fb80b02007986 */ /* 0x0011ec000c101904 */
[----:B0-----:R-:W0:Y:S01]  /*b540*/  LDC.64 R2, c[0x4][RZ] ;  /* 0x01000000ff027b82 */ /* 0x001e220000000a00 */
[----:B------:R-:W-:Y:S01]  /*b550*/  HFMA2 R11, -RZ, RZ, 0, 0.0001204013824462890625 ;  /* 0x000007e4ff0b7431 */ /* 0x000fe200000001ff */
[----:B0-----:R0:W-:Y:S06]  /*b560*/  STG.E desc[UR4][R2.64+0xfbc], R5 ;  /* 0x000fbc0502007986 */ /* 0x0011ec000c101904 */
[----:B0-----:R-:W0:Y:S01]  /*b570*/  LDC.64 R2, c[0x4][RZ] ;  /* 0x01000000ff027b82 */ /* 0x001e220000000a00 */
[----:B------:R-:W-:Y:S01]  /*b580*/  IMAD.MOV.U32 R5, RZ, RZ, 0x7e6 ;  /* 0x000007e6ff057424 */ /* 0x000fe200078e00ff */
[----:B0-----:R0:W-:Y:S06]  /*b590*/  STG.E desc[UR4][R2.64+0xfc0], R7 ;  /* 0x000fc00702007986 */ /* 0x0011ec000c101904 */
[----:B0-----:R-:W0:Y:S01]  /*b5a0*/  LDC.64 R2, c[0x4][RZ] ;  /* 0x01000000ff027b82 */ /* 0x001e220000000a00 */
[----:B------:R-:W-:Y:S01]  /*b5b0*/  HFMA2 R7, -RZ, RZ, 0, 0.000120639801025390625 ;  /* 0x000007e8ff077431 */ /* 0x000fe200000001ff */
[----:B0-----:R0:W-:Y:S06]  /*b5c0*/  STG.E desc[UR4][R2.64+0xfc4], R9 ;  /* 0x000fc40902007986 */ /* 0x0011ec000c101904 */
[----:B0-----:R-:W0:Y:S01]  /*b5d0*/  LDC.64 R2, c[0x4][RZ] ;  /* 0x01000000ff027b82 */ /* 0x001e220000000a00 */
[----:B------:R-:W-:Y:S01]  /*b5e0*/  IMAD.MOV.U32 R9, RZ, RZ, 0x7ea ;  /* 0x000007eaff097424 */ /* 0x000fe200078e00ff */
[----:B0-----:R0:W-:Y:S06]  /*b5f0*/  STG.E desc[UR4][R2.64+0xfc8], R11 ;  /* 0x000fc80b02007986 */ /* 0x0011ec000c101904 */
[----:B0-----:R-:W0:Y:S01]  /*b600*/  LDC.64 R2, c[0x4][RZ] ;  /* 0x01000000ff027b82 */ /* 0x001e220000000a00 */
[----:B------:R-:W-:Y:S01]  /*b610*/  HFMA2 R11, -RZ, RZ, 0, 0.0001208782196044921875 ;  /* 0x000007ecff0b7431 */ /* 0x000fe200000001ff */
[----:B0-----:R0:W-:Y:S06]  /*b620*/  STG.E desc[UR4][R2.64+0xfcc], R5 ;  /* 0x000fcc0502007986 */ /* 0x0011ec000c101904 */
[----:B0-----:R-:W0:Y:S01]  /*b630*/  LDC.64 R2, c[0x4][RZ] ;  /* 0x01000000ff027b82 */ /* 0x001e220000000a00 */
[----:B------:R-:W-:Y:S01]  /*b640*/  IMAD.MOV.U32 R5, RZ, RZ, 0x7ee ;  /* 0x000007eeff057424 */ /* 0x000fe200078e00ff */
[----:B0-----:R0:W-:Y:S06]  /*b650*/  STG.E desc[UR4][R2.64+0xfd0], R7 ;  /* 0x000fd00702007986 */ /* 0x0011ec000c101904 */
[----:B0-----:R-:W0:Y:S01]  /*b660*/  LDC.64 R2, c[0x4][RZ] ;  /* 0x01000000ff027b82 */ /* 0x001e220000000a00 */
[----:B------:R-:W-:Y:S01]  /*b670*/  HFMA2 R7, -RZ, RZ, 0, 0.00012111663818359375 ;  /* 0x000007f0ff077431 */ /* 0x000fe200000001ff */
[----:B0-----:R0:W-:Y:S06]  /*b680*/  STG.E desc[UR4][R2.64+0xfd4], R9 ;  /* 0x000fd40902007986 */ /* 0x0011ec000c101904 */
[----:B0-----:R-:W0:Y:S01]  /*b690*/  LDC.64 R2, c[0x4][RZ] ;  /* 0x01000000ff027b82 */ /* 0x001e220000000a00 */
[----:B------:R-:W-:Y:S01]  /*b6a0*/  IMAD.MOV.U32 R9, RZ, RZ, 0x7f2 ;  /* 0x000007f2ff097424 */ /* 0x000fe200078e00ff */
[----:B0-----:R0:W-:Y:S06]  /*b6b0*/  STG.E desc[UR4][R2.64+0xfd8], R11 ;  /* 0x000fd80b02007986 */ /* 0x0011ec000c101904 */
[----:B0-----:R-:W0:Y:S01]  /*b6c0*/  LDC.64 R2, c[0x4][RZ] ;  /* 0x01000000ff027b82 */ /* 0x001e220000000a00 */
[----:B------:R-:W-:Y:S01]  /*b6d0*/  HFMA2 R11, -RZ, RZ, 0, 0.0001213550567626953125 ;  /* 0x000007f4ff0b7431 */ /* 0x000fe200000001ff */
[----:B0-----:R0:W-:Y:S06]  /*b6e0*/  STG.E desc[UR4][R2.64+0xfdc], R5 ;  /* 0x000fdc0502007986 */ /* 0x0011ec000c101904 */
[----:B0-----:R-:W0:Y:S01]  /*b6f0*/  LDC.64 R2, c[0x4][RZ] ;  /* 0x01000000ff027b82 */ /* 0x001e220000000a00 */
[----:B------:R-:W-:Y:S01]  /*b700*/  IMAD.MOV.U32 R5, RZ, RZ, 0x7f6 ;  /* 0x000007f6ff057424 */ /* 0x000fe200078e00ff */
[----:B0-----:R0:W-:Y:S06]  /*b710*/  STG.E desc[UR4][R2.64+0xfe0], R7 ;  /* 0x000fe00702007986 */ /* 0x0011ec000c101904 */
[----:B0-----:R-:W0:Y:S01]  /*b720*/  LDC.64 R2, c[0x4][RZ] ;  /* 0x01000000ff027b82 */ /* 0x001e220000000a00 */
[----:B------:R-:W-:Y:S01]  /*b730*/  HFMA2 R7, -RZ, RZ, 0, 0.000121593475341796875 ;  /* 0x000007f8ff077431 */ /* 0x000fe200000001ff */
[----:B0-----:R0:W-:Y:S06]  /*b740*/  STG.E desc[UR4][R2.64+0xfe4], R9 ;  /* 0x000fe40902007986 */ /* 0x0011ec000c101904 */
[----:B0-----:R-:W0:Y:S01]  /*b750*/  LDC.64 R2, c[0x4][RZ] ;  /* 0x01000000ff027b82 */ /* 0x001e220000000a00 */
[----:B------:R-:W-:Y:S01]  /*b760*/  IMAD.MOV.U32 R9, RZ, RZ, 0x7fa ;  /* 0x000007faff097424 */ /* 0x000fe200078e00ff */
[----:B0-----:R0:W-:Y:S06]  /*b770*/  STG.E desc[UR4][R2.64+0xfe8], R11 ;  /* 0x000fe80b02007986 */ /* 0x0011ec000c101904 */
[----:B0-----:R-:W0:Y:S01]  /*b780*/  LDC.64 R2, c[0x4][RZ] ;  /* 0x01000000ff027b82 */ /* 0x001e220000000a00 */
[----:B------:R-:W-:Y:S01]  /*b790*/  HFMA2 R11, -RZ, RZ, 0, 0.0001218318939208984375 ;  /* 0x000007fcff0b7431 */ /* 0x000fe200000001ff */
[----:B0-----:R0:W-:Y:S06]  /*b7a0*/  STG.E desc[UR4][R2.64+0xfec], R5 ;  /* 0x000fec0502007986 */ /* 0x0011ec000c101904 */
[----:B0-----:R-:W0:Y:S01]  /*b7b0*/  LDC.64 R2, c[0x4][RZ] ;  /* 0x01000000ff027b82 */ /* 0x001e220000000a00 */
[----:B------:R-:W-:Y:S01]  /*b7c0*/  IMAD.MOV.U32 R5, RZ, RZ, 0x7fe ;  /* 0x000007feff057424 */ /* 0x000fe200078e00ff */
[----:B0-----:R0:W-:Y:S06]  /*b7d0*/  STG.E desc[UR4][R2.64+0xff0], R7 ;  /* 0x000ff00702007986 */ /* 0x0011ec000c101904 */
[----:B0-----:R-:W0:Y:S02]  /*b7e0*/  LDC.64 R2, c[0x4][RZ] ;  /* 0x01000000ff027b82 */ /* 0x001e240000000a00 */
[----:B0-----:R0:W-:Y:S06]  /*b7f0*/  STG.E desc[UR4][R2.64+0xff4], R9 ;  /* 0x000ff40902007986 */ /* 0x0011ec000c101904 */
[----:B0-----:R-:W0:Y:S02]  /*b800*/  LDC.64 R2, c[0x4][RZ] ;  /* 0x01000000ff027b82 */ /* 0x001e240000000a00 */
[----:B0-----:R0:W-:Y:S06]  /*b810*/  STG.E desc[UR4][R2.64+0xff8], R11 ;  /* 0x000ff80b02007986 */ /* 0x0011ec000c101904 */
[----:B0-----:R-:W0:Y:S02]  /*b820*/  LDC.64 R2, c[0x4][RZ] ;  /* 0x01000000ff027b82 */ /* 0x001e240000000a00 */
[----:B0-----:R-:W-:Y:S01]  /*b830*/  STG.E desc[UR4][R2.64+0xffc], R5 ;  /* 0x000ffc0502007986 */ /* 0x001fe2000c101904 */
[----:B------:R-:W-:Y:S05]  /*b840*/  EXIT ;  /* 0x000000000000794d */ /* 0x000fea0003800000 */
.L_x_13:
        /* <DEDUP_REMOVED lines=11> */
.L_x_19:


//--------------------- .nv.shared._Z35parallel_redution_block_interleavedv --------------------------
	.section	.nv.shared._Z35parallel_redution_block_interleavedv,"aw",@nobits
	.sectionflags	@""
	.align	4
.nv.shared._Z35parallel_redution_block_interleavedv:
	.zero		5120


//--------------------- .nv.shared.reserved.0     --------------------------
	.section	.nv.shared.reserved.0,"aw",@nobits
	.weak		__nv_reservedSMEM_offset_0_alias
	.size		__nv_reservedSMEM_offset_0_alias, 0, 64
	.other		__nv_reservedSMEM_offset_0_alias,@"STO_CUDA_RESERVED_SHARED STV_DEFAULT"
__nv_reservedSMEM_offset_0_alias:
	.zero		0
	.zero		64


//--------------------- .nv.global                --------------------------
	.section	.nv.global,"aw",@nobits
	.align	4
.nv.global:
	.type		last_run,@object
	.size		last_run,(vector - last_run)
last_run:
	.zero		4
	.type		vector,@object
	.size		vector,(.L_0 - vector)
vector:
	.zero		4096
.L_0:


//--------------------- .nv.shared._Z34parallel_redution_block_branchlessv --------------------------
	.section	.nv.shared._Z34parallel_redution_block_branchlessv,"aw",@nobits
	.sectionflags	@""
	.align	4
.nv.shared._Z34parallel_redution_block_branchlessv:
	.zero		5120


//--------------------- .nv.shared._Z23parallel_redution_blockv --------------------------
	.section	.nv.shared._Z23parallel_redution_blockv,"aw",@nobits
	.sectionflags	@""
	.align	4
.nv.shared._Z23parallel_redution_blockv:
	.zero		5120


//--------------------- .nv.shared._Z22parallel_redution_warpv --------------------------
	.section	.nv.shared._Z22parallel_redution_warpv,"aw",@nobits
	.sectionflags	@""
	.align	4
.nv.shared._Z22parallel_redution_warpv:
	.zero		1028


//--------------------- .nv.constant0._Z35parallel_redution_block_interleavedv --------------------------
	.section	.nv.constant0._Z35parallel_redution_block_interleavedv,"a",@progbits
	.sectionflags	@""
	.align	4
.nv.constant0._Z35parallel_redution_block_interleavedv:
	.zero		896


//--------------------- .nv.constant0._Z34parallel_redution_block_branchlessv --------------------------
	.section	.nv.constant0._Z34parallel_redution_block_branchlessv,"a",@progbits
	.sectionflags	@""
	.align	4
.nv.constant0._Z34parallel_redution_block_branchlessv:
	.zero		896


//--------------------- .nv.constant0._Z23parallel_redution_blockv --------------------------
	.section	.nv.constant0._Z23parallel_redution_blockv,"a",@progbits
	.sectionflags	@""
	.align	4
.nv.constant0._Z23parallel_redution_blockv:
	.zero		896


//--------------------- .nv.constant0._Z22parallel_redution_warpv --------------------------
	.section	.nv.constant0._Z22parallel_redution_warpv,"a",@progbits
	.sectionflags	@""
	.align	4
.nv.constant0._Z22parallel_redution_warpv:
	.zero		896


//--------------------- .nv.constant0._Z13read_last_runf --------------------------
	.section	.nv.constant0._Z13read_last_runf,"a",@progbits
	.sectionflags	@""
	.align	4
.nv.constant0._Z13read_last_runf:
	.zero		900


//--------------------- .nv.constant0._Z4fillv    --------------------------
	.section	.nv.constant0._Z4fillv,"a",@progbits
	.sectionflags	@""
	.align	4
.nv.constant0._Z4fillv:
	.zero		896


//--------------------- SYMBOLS --------------------------

	.type		.nv.reservedSmem.offset0,@object
	.size		.nv.reservedSmem.offset0,0x4
	.type		.nv.reservedSmem.cap,@object
	.size		.nv.reservedSmem.cap,0x4
